	.target	sm_90a

	.elftype	@"ET_EXEC"


//--------------------- .note.nv.tkinfo           --------------------------
	.section	.note.nv.tkinfo,"",@"SHT_NOTE"
	.sectionflags	@"SHF_NOTE_NV_TKINFO"
	.tkinfo
        /*0018*/ 	.word	0x00000002
        /*0030*/ 	.string	""
        /*0030*/ 	.string	"ptxas"
        /*0030*/ 	.string	"Cuda compilation tools, release 13.0, V13.0.88"
        /*0030*/ 	.string	"Build cuda_13.0.r13.0/compiler.36424714_0"
        /*0030*/ 	.string	"-arch sm_90a -m 64 "



//--------------------- .note.nv.cuinfo           --------------------------
	.section	.note.nv.cuinfo,"",@"SHT_NOTE"
	.sectionflags	@"SHF_NOTE_NV_CUINFO"
        /*0018*/ 	.short	0x0002
        /*001a*/ 	.short	0x005a
        /*001c*/ 	.short	0x0082
	.zero		2


//--------------------- .nv.info                  --------------------------
	.section	.nv.info,"",@"SHT_CUDA_INFO"
	.align	4


	//----- nvinfo : EIATTR_REGCOUNT
	.align		4
        /*0000*/ 	.byte	0x04, 0x2f
        /*0002*/ 	.short	(.L_23 - .L_22)
	.align		4
.L_22:
        /*0004*/ 	.word	index@(_ZN7cutlass13device_kernelIN5flash11enable_sm90INS1_16FlashAttnFwdSm90INS1_25CollectiveMainloopFwdSm90ILi2EN4cute5tupleIJNS5_1CILi1EEES8_S8_EEENS6_IJNS7_ILi192EEENS7_ILi128EEENS7_ILi64EEEEEELi64ENS_6half_tEfNS_4arch4Sm90ELb1ELb0ELb0ELb1ELb0ELb1ELb0ELb1ELb1ELb0ELb0ELb0EEENS1_21CollectiveEpilogueFwdINS6_IJSA_SC_SB_EEES9_SE_SG_Li384ELb1ELb0ELb0ELb0EEENS1_36VarlenDynamicPersistentTileSchedulerILi192ELi128ELi384ELi32ELb0ELb0ELb1ELb1ELb1ELb1EEEEEEEEEvNT_6ParamsE)
        /*0008*/ 	.word	0x00000080


	//----- nvinfo : EIATTR_FRAME_SIZE
	.align		4
.L_23:
        /*000c*/ 	.byte	0x04, 0x11
        /*000e*/ 	.short	(.L_25 - .L_24)
	.align		4
.L_24:
        /*0010*/ 	.word	index@(_ZN7cutlass13device_kernelIN5flash11enable_sm90INS1_16FlashAttnFwdSm90INS1_25CollectiveMainloopFwdSm90ILi2EN4cute5tupleIJNS5_1CILi1EEES8_S8_EEENS6_IJNS7_ILi192EEENS7_ILi128EEENS7_ILi64EEEEEELi64ENS_6half_tEfNS_4arch4Sm90ELb1ELb0ELb0ELb1ELb0ELb1ELb0ELb1ELb1ELb0ELb0ELb0EEENS1_21CollectiveEpilogueFwdINS6_IJSA_SC_SB_EEES9_SE_SG_Li384ELb1ELb0ELb0ELb0EEENS1_36VarlenDynamicPersistentTileSchedulerILi192ELi128ELi384ELi32ELb0ELb0ELb1ELb1ELb1ELb1EEEEEEEEEvNT_6ParamsE)
        /*0014*/ 	.word	0x00000048


	//----- nvinfo : EIATTR_REGCOUNT
	.align		4
.L_25:
        /*0018*/ 	.byte	0x04, 0x2f
        /*001a*/ 	.short	(.L_27 - .L_26)
	.align		4
.L_26:
        /*001c*/ 	.word	index@(_ZN7cutlass13device_kernelIN5flash11enable_sm90INS1_16FlashAttnFwdSm90INS1_25CollectiveMainloopFwdSm90ILi2EN4cute5tupleIJNS5_1CILi1EEES8_S8_EEENS6_IJNS7_ILi192EEENS7_ILi128EEENS7_ILi64EEEEEELi64ENS_6half_tEfNS_4arch4Sm90ELb1ELb0ELb0ELb1ELb0ELb0ELb0ELb1ELb1ELb0ELb0ELb0EEENS1_21CollectiveEpilogueFwdINS6_IJSA_SC_SB_EEES9_SE_SG_Li384ELb1ELb0ELb0ELb0EEENS1_36VarlenDynamicPersistentTileSchedulerILi192ELi128ELi384ELi32ELb0ELb0ELb1ELb1ELb1ELb1EEEEEEEEEvNT_6ParamsE)
        /*0020*/ 	.word	0x00000080


	//----- nvinfo : EIATTR_FRAME_SIZE
	.align		4
.L_27:
        /*0024*/ 	.byte	0x04, 0x11
        /*0026*/ 	.short	(.L_29 - .L_28)
	.align		4
.L_28:
        /*0028*/ 	.word	index@(_ZN7cutlass13device_kernelIN5flash11enable_sm90INS1_16FlashAttnFwdSm90INS1_25CollectiveMainloopFwdSm90ILi2EN4cute5tupleIJNS5_1CILi1EEES8_S8_EEENS6_IJNS7_ILi192EEENS7_ILi128EEENS7_ILi64EEEEEELi64ENS_6half_tEfNS_4arch4Sm90ELb1ELb0ELb0ELb1ELb0ELb0ELb0ELb1ELb1ELb0ELb0ELb0EEENS1_21CollectiveEpilogueFwdINS6_IJSA_SC_SB_EEES9_SE_SG_Li384ELb1ELb0ELb0ELb0EEENS1_36VarlenDynamicPersistentTileSchedulerILi192ELi128ELi384ELi32ELb0ELb0ELb1ELb1ELb1ELb1EEEEEEEEEvNT_6ParamsE)
        /*002c*/ 	.word	0x00000010


	//----- nvinfo : EIATTR_REGCOUNT
	.align		4
.L_29:
        /*0030*/ 	.byte	0x04, 0x2f
        /*0032*/ 	.short	(.L_31 - .L_30)
	.align		4
.L_30:
        /*0034*/ 	.word	index@(_ZN7cutlass13device_kernelIN5flash11enable_sm90INS1_16FlashAttnFwdSm90INS1_25CollectiveMainloopFwdSm90ILi2EN4cute5tupleIJNS5_1CILi1EEES8_S8_EEENS6_IJNS7_ILi192EEENS7_ILi128EEENS7_ILi64EEEEEELi64ENS_6half_tEfNS_4arch4Sm90ELb1ELb0ELb0ELb0ELb0ELb0ELb0ELb1ELb1ELb0ELb0ELb0EEENS1_21CollectiveEpilogueFwdINS6_IJSA_SC_SB_EEES9_SE_SG_Li384ELb0ELb0ELb0ELb0EEENS1_30DynamicPersistentTileSchedulerILi384ELi32ELb0ELb0ELb1EEEEEEEEEvNT_6ParamsE)
        /*0038*/ 	.word	0x00000080


	//----- nvinfo : EIATTR_FRAME_SIZE
	.align		4
.L_31:
        /*003c*/ 	.byte	0x04, 0x11
        /*003e*/ 	.short	(.L_33 - .L_32)
	.align		4
.L_32:
        /*0040*/ 	.word	index@(_ZN7cutlass13device_kernelIN5flash11enable_sm90INS1_16FlashAttnFwdSm90INS1_25CollectiveMainloopFwdSm90ILi2EN4cute5tupleIJNS5_1CILi1EEES8_S8_EEENS6_IJNS7_ILi192EEENS7_ILi128EEENS7_ILi64EEEEEELi64ENS_6half_tEfNS_4arch4Sm90ELb1ELb0ELb0ELb0ELb0ELb0ELb0ELb1ELb1ELb0ELb0ELb0EEENS1_21CollectiveEpilogueFwdINS6_IJSA_SC_SB_EEES9_SE_SG_Li384ELb0ELb0ELb0ELb0EEENS1_30DynamicPersistentTileSchedulerILi384ELi32ELb0ELb0ELb1EEEEEEEEEvNT_6ParamsE)
        /*0044*/ 	.word	0x00000000


	//----- nvinfo : EIATTR_REGCOUNT
	.align		4
.L_33:
        /*0048*/ 	.byte	0x04, 0x2f
        /*004a*/ 	.short	(.L_35 - .L_34)
	.align		4
.L_34:
        /*004c*/ 	.word	index@(_ZN7cutlass13device_kernelIN5flash11enable_sm90INS1_16FlashAttnFwdSm90INS1_25CollectiveMainloopFwdSm90ILi2EN4cute5tupleIJNS5_1CILi1EEES8_S8_EEENS6_IJNS7_ILi192EEENS7_ILi128EEENS7_ILi64EEEEEELi64ENS_6half_tEfNS_4arch4Sm90ELb0ELb1ELb0ELb1ELb0ELb1ELb0ELb1ELb1ELb0ELb0ELb0EEENS1_21CollectiveEpilogueFwdINS6_IJSA_SC_SB_EEES9_SE_SG_Li384ELb1ELb0ELb0ELb0EEENS1_36VarlenDynamicPersistentTileSchedulerILi192ELi128ELi384ELi32ELb0ELb0ELb1ELb1ELb0ELb1EEEEEEEEEvNT_6ParamsE)
        /*0050*/ 	.word	0x00000080


	//----- nvinfo : EIATTR_FRAME_SIZE
	.align		4
.L_35:
        /*0054*/ 	.byte	0x04, 0x11
        /*0056*/ 	.short	(.L_37 - .L_36)
	.align		4
.L_36:
        /*0058*/ 	.word	index@(_ZN7cutlass13device_kernelIN5flash11enable_sm90INS1_16FlashAttnFwdSm90INS1_25CollectiveMainloopFwdSm90ILi2EN4cute5tupleIJNS5_1CILi1EEES8_S8_EEENS6_IJNS7_ILi192EEENS7_ILi128EEENS7_ILi64EEEEEELi64ENS_6half_tEfNS_4arch4Sm90ELb0ELb1ELb0ELb1ELb0ELb1ELb0ELb1ELb1ELb0ELb0ELb0EEENS1_21CollectiveEpilogueFwdINS6_IJSA_SC_SB_EEES9_SE_SG_Li384ELb1ELb0ELb0ELb0EEENS1_36VarlenDynamicPersistentTileSchedulerILi192ELi128ELi384ELi32ELb0ELb0ELb1ELb1ELb0ELb1EEEEEEEEEvNT_6ParamsE)
        /*005c*/ 	.word	0x00000048


	//----- nvinfo : EIATTR_REGCOUNT
	.align		4
.L_37:
        /*0060*/ 	.byte	0x04, 0x2f
        /*0062*/ 	.short	(.L_39 - .L_38)
	.align		4
.L_38:
        /*0064*/ 	.word	index@(_ZN7cutlass13device_kernelIN5flash11enable_sm90INS1_16FlashAttnFwdSm90INS1_25CollectiveMainloopFwdSm90ILi2EN4cute5tupleIJNS5_1CILi1EEES8_S8_EEENS6_IJNS7_ILi192EEENS7_ILi128EEENS7_ILi64EEEEEELi64ENS_6half_tEfNS_4arch4Sm90ELb0ELb1ELb0ELb1ELb0ELb0ELb0ELb1ELb1ELb0ELb0ELb0EEENS1_21CollectiveEpilogueFwdINS6_IJSA_SC_SB_EEES9_SE_SG_Li384ELb1ELb0ELb0ELb0EEENS1_36VarlenDynamicPersistentTileSchedulerILi192ELi128ELi384ELi32ELb0ELb0ELb1ELb1ELb0ELb1EEEEEEEEEvNT_6ParamsE)
        /*0068*/ 	.word	0x00000080


	//----- nvinfo : EIATTR_FRAME_SIZE
	.align		4
.L_39:
        /*006c*/ 	.byte	0x04, 0x11
        /*006e*/ 	.short	(.L_41 - .L_40)
	.align		4
.L_40:
        /*0070*/ 	.word	index@(_ZN7cutlass13device_kernelIN5flash11enable_sm90INS1_16FlashAttnFwdSm90INS1_25CollectiveMainloopFwdSm90ILi2EN4cute5tupleIJNS5_1CILi1EEES8_S8_EEENS6_IJNS7_ILi192EEENS7_ILi128EEENS7_ILi64EEEEEELi64ENS_6half_tEfNS_4arch4Sm90ELb0ELb1ELb0ELb1ELb0ELb0ELb0ELb1ELb1ELb0ELb0ELb0EEENS1_21CollectiveEpilogueFwdINS6_IJSA_SC_SB_EEES9_SE_SG_Li384ELb1ELb0ELb0ELb0EEENS1_36VarlenDynamicPersistentTileSchedulerILi192ELi128ELi384ELi32ELb0ELb0ELb1ELb1ELb0ELb1EEEEEEEEEvNT_6ParamsE)
        /*0074*/ 	.word	0x00000010


	//----- nvinfo : EIATTR_REGCOUNT
	.align		4
.L_41:
        /*0078*/ 	.byte	0x04, 0x2f
        /*007a*/ 	.short	(.L_43 - .L_42)
	.align		4
.L_42:
        /*007c*/ 	.word	index@(_ZN7cutlass13device_kernelIN5flash11enable_sm90INS1_16FlashAttnFwdSm90INS1_25CollectiveMainloopFwdSm90ILi2EN4cute5tupleIJNS5_1CILi1EEES8_S8_EEENS6_IJNS7_ILi192EEENS7_ILi128EEENS7_ILi64EEEEEELi64ENS_6half_tEfNS_4arch4Sm90ELb0ELb1ELb0ELb0ELb0ELb0ELb0ELb1ELb1ELb0ELb0ELb0EEENS1_21CollectiveEpilogueFwdINS6_IJSA_SC_SB_EEES9_SE_SG_Li384ELb0ELb0ELb0ELb0EEENS1_30DynamicPersistentTileSchedulerILi384ELi32ELb0ELb0ELb1EEEEEEEEEvNT_6ParamsE)
        /*0080*/ 	.word	0x00000080


	//----- nvinfo : EIATTR_FRAME_SIZE
	.align		4
.L_43:
        /*0084*/ 	.byte	0x04, 0x11
        /*0086*/ 	.short	(.L_45 - .L_44)
	.align		4
.L_44:
        /*0088*/ 	.word	index@(_ZN7cutlass13device_kernelIN5flash11enable_sm90INS1_16FlashAttnFwdSm90INS1_25CollectiveMainloopFwdSm90ILi2EN4cute5tupleIJNS5_1CILi1EEES8_S8_EEENS6_IJNS7_ILi192EEENS7_ILi128EEENS7_ILi64EEEEEELi64ENS_6half_tEfNS_4arch4Sm90ELb0ELb1ELb0ELb0ELb0ELb0ELb0ELb1ELb1ELb0ELb0ELb0EEENS1_21CollectiveEpilogueFwdINS6_IJSA_SC_SB_EEES9_SE_SG_Li384ELb0ELb0ELb0ELb0EEENS1_30DynamicPersistentTileSchedulerILi384ELi32ELb0ELb0ELb1EEEEEEEEEvNT_6ParamsE)
        /*008c*/ 	.word	0x00000000


	//----- nvinfo : EIATTR_REGCOUNT
	.align		4
.L_45:
        /*0090*/ 	.byte	0x04, 0x2f
        /*0092*/ 	.short	(.L_47 - .L_46)
	.align		4
.L_46:
        /*0094*/ 	.word	index@(_ZN7cutlass13device_kernelIN5flash11enable_sm90INS1_16FlashAttnFwdSm90INS1_25CollectiveMainloopFwdSm90ILi2EN4cute5tupleIJNS5_1CILi1EEES8_S8_EEENS6_IJNS7_ILi192EEESA_NS7_ILi64EEEEEELi64ENS_6half_tEfNS_4arch4Sm90ELb0ELb0ELb0ELb1ELb0ELb1ELb0ELb0ELb1ELb0ELb0ELb0EEENS1_21CollectiveEpilogueFwdINS6_IJSA_SB_SA_EEES9_SD_SF_Li384ELb1ELb0ELb0ELb0EEENS1_36VarlenDynamicPersistentTileSchedulerILi192ELi192ELi384ELi32ELb0ELb0ELb1ELb0ELb1ELb1EEEEEEEEEvNT_6ParamsE)
        /*0098*/ 	.word	0x00000080


	//----- nvinfo : EIATTR_FRAME_SIZE
	.align		4
.L_47:
        /*009c*/ 	.byte	0x04, 0x11
        /*009e*/ 	.short	(.L_49 - .L_48)
	.align		4
.L_48:
        /*00a0*/ 	.word	index@(_ZN7cutlass13device_kernelIN5flash11enable_sm90INS1_16FlashAttnFwdSm90INS1_25CollectiveMainloopFwdSm90ILi2EN4cute5tupleIJNS5_1CILi1EEES8_S8_EEENS6_IJNS7_ILi192EEESA_NS7_ILi64EEEEEELi64ENS_6half_tEfNS_4arch4Sm90ELb0ELb0ELb0ELb1ELb0ELb1ELb0ELb0ELb1ELb0ELb0ELb0EEENS1_21CollectiveEpilogueFwdINS6_IJSA_SB_SA_EEES9_SD_SF_Li384ELb1ELb0ELb0ELb0EEENS1_36VarlenDynamicPersistentTileSchedulerILi192ELi192ELi384ELi32ELb0ELb0ELb1ELb0ELb1ELb1EEEEEEEEEvNT_6ParamsE)
        /*00a4*/ 	.word	0x00000060


	//----- nvinfo : EIATTR_REGCOUNT
	.align		4
.L_49:
        /*00a8*/ 	.byte	0x04, 0x2f
        /*00aa*/ 	.short	(.L_51 - .L_50)
	.align		4
.L_50:
        /*00ac*/ 	.word	index@(_ZN7cutlass13device_kernelIN5flash11enable_sm90INS1_16FlashAttnFwdSm90INS1_25CollectiveMainloopFwdSm90ILi2EN4cute5tupleIJNS5_1CILi1EEES8_S8_EEENS6_IJNS7_ILi192EEESA_NS7_ILi64EEEEEELi64ENS_6half_tEfNS_4arch4Sm90ELb0ELb0ELb0ELb1ELb0ELb0ELb0ELb0ELb1ELb0ELb0ELb0EEENS1_21CollectiveEpilogueFwdINS6_IJSA_SB_SA_EEES9_SD_SF_Li384ELb1ELb0ELb0ELb0EEENS1_36VarlenDynamicPersistentTileSchedulerILi192ELi192ELi384ELi32ELb0ELb0ELb1ELb0ELb1ELb1EEEEEEEEEvNT_6ParamsE)
        /*00b0*/ 	.word	0x00000080


	//----- nvinfo : EIATTR_FRAME_SIZE
	.align		4
.L_51:
        /*00b4*/ 	.byte	0x04, 0x11
        /*00b6*/ 	.short	(.L_53 - .L_52)
	.align		4
.L_52:
        /*00b8*/ 	.word	index@(_ZN7cutlass13device_kernelIN5flash11enable_sm90INS1_16FlashAttnFwdSm90INS1_25CollectiveMainloopFwdSm90ILi2EN4cute5tupleIJNS5_1CILi1EEES8_S8_EEENS6_IJNS7_ILi192EEESA_NS7_ILi64EEEEEELi64ENS_6half_tEfNS_4arch4Sm90ELb0ELb0ELb0ELb1ELb0ELb0ELb0ELb0ELb1ELb0ELb0ELb0EEENS1_21CollectiveEpilogueFwdINS6_IJSA_SB_SA_EEES9_SD_SF_Li384ELb1ELb0ELb0ELb0EEENS1_36VarlenDynamicPersistentTileSchedulerILi192ELi192ELi384ELi32ELb0ELb0ELb1ELb0ELb1ELb1EEEEEEEEEvNT_6ParamsE)
        /*00bc*/ 	.word	0x00000020


	//----- nvinfo : EIATTR_REGCOUNT
	.align		4
.L_53:
        /*00c0*/ 	.byte	0x04, 0x2f
        /*00c2*/ 	.short	(.L_55 - .L_54)
	.align		4
.L_54:
        /*00c4*/ 	.word	index@(_ZN7cutlass13device_kernelIN5flash11enable_sm90INS1_16FlashAttnFwdSm90INS1_25CollectiveMainloopFwdSm90ILi2EN4cute5tupleIJNS5_1CILi1EEES8_S8_EEENS6_IJNS7_ILi192EEESA_NS7_ILi64EEEEEELi64ENS_6half_tEfNS_4arch4Sm90ELb0ELb0ELb0ELb0ELb0ELb0ELb0ELb0ELb1ELb0ELb0ELb0EEENS1_21CollectiveEpilogueFwdINS6_IJSA_SB_SA_EEES9_SD_SF_Li384ELb0ELb0ELb0ELb0EEENS1_29StaticPersistentTileSchedulerILb0EEEEEEEEEvNT_6ParamsE)
        /*00c8*/ 	.word	0x00000080


	//----- nvinfo : EIATTR_FRAME_SIZE
	.align		4
.L_55:
        /*00cc*/ 	.byte	0x04, 0x11
        /*00ce*/ 	.short	(.L_57 - .L_56)
	.align		4
.L_56:
        /*00d0*/ 	.word	index@(_ZN7cutlass13device_kernelIN5flash11enable_sm90INS1_16FlashAttnFwdSm90INS1_25CollectiveMainloopFwdSm90ILi2EN4cute5tupleIJNS5_1CILi1EEES8_S8_EEENS6_IJNS7_ILi192EEESA_NS7_ILi64EEEEEELi64ENS_6half_tEfNS_4arch4Sm90ELb0ELb0ELb0ELb0ELb0ELb0ELb0ELb0ELb1ELb0ELb0ELb0EEENS1_21CollectiveEpilogueFwdINS6_IJSA_SB_SA_EEES9_SD_SF_Li384ELb0ELb0ELb0ELb0EEENS1_29StaticPersistentTileSchedulerILb0EEEEEEEEEvNT_6ParamsE)
        /*00d4*/ 	.word	0x00000018


	//----- nvinfo : EIATTR_MIN_STACK_SIZE
	.align		4
.L_57:
        /*00d8*/ 	.byte	0x04, 0x12
        /*00da*/ 	.short	(.L_59 - .L_58)
	.align		4
.L_58:
        /*00dc*/ 	.word	index@(_ZN7cutlass13device_kernelIN5flash11enable_sm90INS1_16FlashAttnFwdSm90INS1_25CollectiveMainloopFwdSm90ILi2EN4cute5tupleIJNS5_1CILi1EEES8_S8_EEENS6_IJNS7_ILi192EEESA_NS7_ILi64EEEEEELi64ENS_6half_tEfNS_4arch4Sm90ELb0ELb0ELb0ELb0ELb0ELb0ELb0ELb0ELb1ELb0ELb0ELb0EEENS1_21CollectiveEpilogueFwdINS6_IJSA_SB_SA_EEES9_SD_SF_Li384ELb0ELb0ELb0ELb0EEENS1_29StaticPersistentTileSchedulerILb0EEEEEEEEEvNT_6ParamsE)
        /*00e0*/ 	.word	0x00000018


	//----- nvinfo : EIATTR_MIN_STACK_SIZE
	.align		4
.L_59:
        /*00e4*/ 	.byte	0x04, 0x12
        /*00e6*/ 	.short	(.L_61 - .L_60)
	.align		4
.L_60:
        /*00e8*/ 	.word	index@(_ZN7cutlass13device_kernelIN5flash11enable_sm90INS1_16FlashAttnFwdSm90INS1_25CollectiveMainloopFwdSm90ILi2EN4cute5tupleIJNS5_1CILi1EEES8_S8_EEENS6_IJNS7_ILi192EEESA_NS7_ILi64EEEEEELi64ENS_6half_tEfNS_4arch4Sm90ELb0ELb0ELb0ELb1ELb0ELb0ELb0ELb0ELb1ELb0ELb0ELb0EEENS1_21CollectiveEpilogueFwdINS6_IJSA_SB_SA_EEES9_SD_SF_Li384ELb1ELb0ELb0ELb0EEENS1_36VarlenDynamicPersistentTileSchedulerILi192ELi192ELi384ELi32ELb0ELb0ELb1ELb0ELb1ELb1EEEEEEEEEvNT_6ParamsE)
        /*00ec*/ 	.word	0x00000020


	//----- nvinfo : EIATTR_MIN_STACK_SIZE
	.align		4
.L_61:
        /*00f0*/ 	.byte	0x04, 0x12
        /*00f2*/ 	.short	(.L_63 - .L_62)
	.align		4
.L_62:
        /*00f4*/ 	.word	index@(_ZN7cutlass13device_kernelIN5flash11enable_sm90INS1_16FlashAttnFwdSm90INS1_25CollectiveMainloopFwdSm90ILi2EN4cute5tupleIJNS5_1CILi1EEES8_S8_EEENS6_IJNS7_ILi192EEESA_NS7_ILi64EEEEEELi64ENS_6half_tEfNS_4arch4Sm90ELb0ELb0ELb0ELb1ELb0ELb1ELb0ELb0ELb1ELb0ELb0ELb0EEENS1_21CollectiveEpilogueFwdINS6_IJSA_SB_SA_EEES9_SD_SF_Li384ELb1ELb0ELb0ELb0EEENS1_36VarlenDynamicPersistentTileSchedulerILi192ELi192ELi384ELi32ELb0ELb0ELb1ELb0ELb1ELb1EEEEEEEEEvNT_6ParamsE)
        /*00f8*/ 	.word	0x00000060


	//----- nvinfo : EIATTR_MIN_STACK_SIZE
	.align		4
.L_63:
        /*00fc*/ 	.byte	0x04, 0x12
        /*00fe*/ 	.short	(.L_65 - .L_64)
	.align		4
.L_64:
        /*0100*/ 	.word	index@(_ZN7cutlass13device_kernelIN5flash11enable_sm90INS1_16FlashAttnFwdSm90INS1_25CollectiveMainloopFwdSm90ILi2EN4cute5tupleIJNS5_1CILi1EEES8_S8_EEENS6_IJNS7_ILi192EEENS7_ILi128EEENS7_ILi64EEEEEELi64ENS_6half_tEfNS_4arch4Sm90ELb0ELb1ELb0ELb0ELb0ELb0ELb0ELb1ELb1ELb0ELb0ELb0EEENS1_21CollectiveEpilogueFwdINS6_IJSA_SC_SB_EEES9_SE_SG_Li384ELb0ELb0ELb0ELb0EEENS1_30DynamicPersistentTileSchedulerILi384ELi32ELb0ELb0ELb1EEEEEEEEEvNT_6ParamsE)
        /*0104*/ 	.word	0x00000000


	//----- nvinfo : EIATTR_MIN_STACK_SIZE
	.align		4
.L_65:
        /*0108*/ 	.byte	0x04, 0x12
        /*010a*/ 	.short	(.L_67 - .L_66)
	.align		4
.L_66:
        /*010c*/ 	.word	index@(_ZN7cutlass13device_kernelIN5flash11enable_sm90INS1_16FlashAttnFwdSm90INS1_25CollectiveMainloopFwdSm90ILi2EN4cute5tupleIJNS5_1CILi1EEES8_S8_EEENS6_IJNS7_ILi192EEENS7_ILi128EEENS7_ILi64EEEEEELi64ENS_6half_tEfNS_4arch4Sm90ELb0ELb1ELb0ELb1ELb0ELb0ELb0ELb1ELb1ELb0ELb0ELb0EEENS1_21CollectiveEpilogueFwdINS6_IJSA_SC_SB_EEES9_SE_SG_Li384ELb1ELb0ELb0ELb0EEENS1_36VarlenDynamicPersistentTileSchedulerILi192ELi128ELi384ELi32ELb0ELb0ELb1ELb1ELb0ELb1EEEEEEEEEvNT_6ParamsE)
        /*0110*/ 	.word	0x00000010


	//----- nvinfo : EIATTR_MIN_STACK_SIZE
	.align		4
.L_67:
        /*0114*/ 	.byte	0x04, 0x12
        /*0116*/ 	.short	(.L_69 - .L_68)
	.align		4
.L_68:
        /*0118*/ 	.word	index@(_ZN7cutlass13device_kernelIN5flash11enable_sm90INS1_16FlashAttnFwdSm90INS1_25CollectiveMainloopFwdSm90ILi2EN4cute5tupleIJNS5_1CILi1EEES8_S8_EEENS6_IJNS7_ILi192EEENS7_ILi128EEENS7_ILi64EEEEEELi64ENS_6half_tEfNS_4arch4Sm90ELb0ELb1ELb0ELb1ELb0ELb1ELb0ELb1ELb1ELb0ELb0ELb0EEENS1_21CollectiveEpilogueFwdINS6_IJSA_SC_SB_EEES9_SE_SG_Li384ELb1ELb0ELb0ELb0EEENS1_36VarlenDynamicPersistentTileSchedulerILi192ELi128ELi384ELi32ELb0ELb0ELb1ELb1ELb0ELb1EEEEEEEEEvNT_6ParamsE)
        /*011c*/ 	.word	0x00000048


	//----- nvinfo : EIATTR_MIN_STACK_SIZE
	.align		4
.L_69:
        /*0120*/ 	.byte	0x04, 0x12
        /*0122*/ 	.short	(.L_71 - .L_70)
	.align		4
.L_70:
        /*0124*/ 	.word	index@(_ZN7cutlass13device_kernelIN5flash11enable_sm90INS1_16FlashAttnFwdSm90INS1_25CollectiveMainloopFwdSm90ILi2EN4cute5tupleIJNS5_1CILi1EEES8_S8_EEENS6_IJNS7_ILi192EEENS7_ILi128EEENS7_ILi64EEEEEELi64ENS_6half_tEfNS_4arch4Sm90ELb1ELb0ELb0ELb0ELb0ELb0ELb0ELb1ELb1ELb0ELb0ELb0EEENS1_21CollectiveEpilogueFwdINS6_IJSA_SC_SB_EEES9_SE_SG_Li384ELb0ELb0ELb0ELb0EEENS1_30DynamicPersistentTileSchedulerILi384ELi32ELb0ELb0ELb1EEEEEEEEEvNT_6ParamsE)
        /*0128*/ 	.word	0x00000000


	//----- nvinfo : EIATTR_MIN_STACK_SIZE
	.align		4
.L_71:
        /*012c*/ 	.byte	0x04, 0x12
        /*012e*/ 	.short	(.L_73 - .L_72)
	.align		4
.L_72:
        /*0130*/ 	.word	index@(_ZN7cutlass13device_kernelIN5flash11enable_sm90INS1_16FlashAttnFwdSm90INS1_25CollectiveMainloopFwdSm90ILi2EN4cute5tupleIJNS5_1CILi1EEES8_S8_EEENS6_IJNS7_ILi192EEENS7_ILi128EEENS7_ILi64EEEEEELi64ENS_6half_tEfNS_4arch4Sm90ELb1ELb0ELb0ELb1ELb0ELb0ELb0ELb1ELb1ELb0ELb0ELb0EEENS1_21CollectiveEpilogueFwdINS6_IJSA_SC_SB_EEES9_SE_SG_Li384ELb1ELb0ELb0ELb0EEENS1_36VarlenDynamicPersistentTileSchedulerILi192ELi128ELi384ELi32ELb0ELb0ELb1ELb1ELb1ELb1EEEEEEEEEvNT_6ParamsE)
        /*0134*/ 	.word	0x00000010


	//----- nvinfo : EIATTR_MIN_STACK_SIZE
	.align		4
.L_73:
        /*0138*/ 	.byte	0x04, 0x12
        /*013a*/ 	.short	(.L_75 - .L_74)
	.align		4
.L_74:
        /*013c*/ 	.word	index@(_ZN7cutlass13device_kernelIN5flash11enable_sm90INS1_16FlashAttnFwdSm90INS1_25CollectiveMainloopFwdSm90ILi2EN4cute5tupleIJNS5_1CILi1EEES8_S8_EEENS6_IJNS7_ILi192EEENS7_ILi128EEENS7_ILi64EEEEEELi64ENS_6half_tEfNS_4arch4Sm90ELb1ELb0ELb0ELb1ELb0ELb1ELb0ELb1ELb1ELb0ELb0ELb0EEENS1_21CollectiveEpilogueFwdINS6_IJSA_SC_SB_EEES9_SE_SG_Li384ELb1ELb0ELb0ELb0EEENS1_36VarlenDynamicPersistentTileSchedulerILi192ELi128ELi384ELi32ELb0ELb0ELb1ELb1ELb1ELb1EEEEEEEEEvNT_6ParamsE)
        /*0140*/ 	.word	0x00000048
.L_75:


//--------------------- .nv.compat                --------------------------
	.section	.nv.compat,"",@"SHT_CUDA_COMPAT_INFO"
	.align	4
        /*0000*/ 	.byte	0x02, 0x09, 0x01, 0x00, 0x02, 0x02, 0x04, 0x00, 0x02, 0x05, 0x05, 0x00, 0x03, 0x07, 0x01, 0x01
        /*0010*/ 	.byte	0x02, 0x03, 0x01, 0x00, 0x02, 0x06, 0x01, 0x00, 0x04, 0x0b, 0x08, 0x00, 0x00, 0x00, 0x00, 0x00
        /*0020*/ 	.byte	0x00, 0x00, 0x00, 0x00


//--------------------- .nv.info._ZN7cutlass13device_kernelIN5flash11enable_sm90INS1_16FlashAttnFwdSm90INS1_25CollectiveMainloopFwdSm90ILi2EN4cute5tupleIJNS5_1CILi1EEES8_S8_EEENS6_IJNS7_ILi192EEESA_NS7_ILi64EEEEEELi64ENS_6half_tEfNS_4arch4Sm90ELb0ELb0ELb0ELb0ELb0ELb0ELb0ELb0ELb1ELb0ELb0ELb0EEENS1_21CollectiveEpilogueFwdINS6_IJSA_SB_SA_EEES9_SD_SF_Li384ELb0ELb0ELb0ELb0EEENS1_29StaticPersistentTileSchedulerILb0EEEEEEEEEvNT_6ParamsE --------------------------
	.section	.nv.info._ZN7cutlass13device_kernelIN5flash11enable_sm90INS1_16FlashAttnFwdSm90INS1_25CollectiveMainloopFwdSm90ILi2EN4cute5tupleIJNS5_1CILi1EEES8_S8_EEENS6_IJNS7_ILi192EEESA_NS7_ILi64EEEEEELi64ENS_6half_tEfNS_4arch4Sm90ELb0ELb0ELb0ELb0ELb0ELb0ELb0ELb0ELb1ELb0ELb0ELb0EEENS1_21CollectiveEpilogueFwdINS6_IJSA_SB_SA_EEES9_SD_SF_Li384ELb0ELb0ELb0ELb0EEENS1_29StaticPersistentTileSchedulerILb0EEEEEEEEEvNT_6ParamsE,"",@"SHT_CUDA_INFO"
	.sectionflags	@""
	.align	4


	//----- nvinfo : EIATTR_CUDA_API_VERSION
	.align		4
        /*0000*/ 	.byte	0x04, 0x37
        /*0002*/ 	.short	(.L_77 - .L_76)
.L_76:
        /*0004*/ 	.word	0x00000082


	//----- nvinfo : EIATTR_KPARAM_INFO
	.align		4
.L_77:
        /*0008*/ 	.byte	0x04, 0x17
        /*000a*/ 	.short	(.L_79 - .L_78)
.L_78:
        /*000c*/ 	.word	0x00000000
        /*0010*/ 	.short	0x0000
        /*0012*/ 	.short	0x0070
        /*0014*/ 	.byte	0x00, 0xf0, 0x01, 0x2e


	//----- nvinfo : EIATTR_SPARSE_MMA_MASK
	.align		4
.L_79:
        /*0018*/ 	.byte	0x03, 0x50
        /*001a*/ 	.short	0x0000


	//----- nvinfo : EIATTR_MAXREG_COUNT
	.align		4
        /*001c*/ 	.byte	0x03, 0x1b
        /*001e*/ 	.short	0x0080


	//----- nvinfo : EIATTR_NUM_BARRIERS
	.align		4
        /*0020*/ 	.byte	0x02, 0x4c
        /*0022*/ 	.byte	0x10
	.zero		1


	//----- nvinfo : EIATTR_EXTERNS
	.align		4
        /*0024*/ 	.byte	0x04, 0x0f
        /*0026*/ 	.short	(.L_81 - .L_80)


	//   ....[0]....
	.align		4
.L_80:
        /*0028*/ 	.word	index@(__assertfail)


	//----- nvinfo : EIATTR_ANNOTATIONS
	.align		4
.L_81:
        /*002c*/ 	.byte	0x04, 0x55
        /*002e*/ 	.short	(.L_83 - .L_82)


	//   ....[0]....
.L_82:
        /*0030*/ 	.word	0x00000001
        /*0034*/ 	.byte	0x50, 0x09, 0x00, 0x00, 0x01, 0x00, 0x00, 0x00, 0x30, 0x0b, 0x00, 0x00, 0x01, 0x00, 0x00, 0x00
        /*0044*/ 	.byte	0x60, 0x0b, 0x00, 0x00, 0x01, 0x00, 0x00, 0x00, 0xc0, 0x0d, 0x00, 0x00, 0x01, 0x00, 0x00, 0x00
        /*0054*/ 	.byte	0xe0, 0x0d, 0x00, 0x00, 0x01, 0x00, 0x00, 0x00, 0xf0, 0x0d, 0x00, 0x00, 0x01, 0x00, 0x00, 0x00
        /*0064*/ 	.byte	0x90, 0x12, 0x00, 0x00, 0x01, 0x00, 0x00, 0x00, 0x70, 0x14, 0x00, 0x00, 0x01, 0x00, 0x00, 0x00
        /*0074*/ 	.byte	0x80, 0x6b, 0x00, 0x00, 0x01, 0x00, 0x00, 0x00, 0xa0, 0x6b, 0x00, 0x00, 0x01, 0x00, 0x00, 0x00
        /*0084*/ 	.byte	0xd0, 0x7b, 0x00, 0x00, 0x01, 0x00, 0x00, 0x00, 0x60, 0x7c, 0x00, 0x00, 0x01, 0x00, 0x00, 0x00
        /*0094*/ 	.byte	0x20, 0xa0, 0x00, 0x00


	//----- nvinfo : EIATTR_MERCURY_ISA_VERSION
	.align		4
.L_83:
        /*0098*/ 	.byte	0x03, 0x5f
        /*009a*/ 	.short	0x0101


	//----- nvinfo : EIATTR_INT_WARP_WIDE_INSTR_OFFSETS
	.align		4
        /*009c*/ 	.byte	0x04, 0x31
        /*009e*/ 	.short	(.L_85 - .L_84)


	//   ....[0]....
.L_84:
        /*00a0*/ 	.word	0x00000180


	//   ....[1]....
        /*00a4*/ 	.word	0x000001c0


	//   ....[2]....
        /*00a8*/ 	.word	0x00000250


	//   ....[3]....
        /*00ac*/ 	.word	0x000083e0


	//   ....[4]....
        /*00b0*/ 	.word	0x00008460


	//----- nvinfo : EIATTR_COOP_GROUP_MASK_REGIDS
	.align		4
.L_85:
        /*00b4*/ 	.byte	0x04, 0x29
        /*00b6*/ 	.short	(.L_87 - .L_86)


	//   ....[0]....
.L_86:
        /*00b8*/ 	.word	0xffffffff


	//   ....[1]....
        /*00bc*/ 	.word	0xffffffff


	//   ....[2]....
        /*00c0*/ 	.word	0xffffffff


	//   ....[3]....
        /*00c4*/ 	.word	0xffffffff


	//   ....[4]....
        /*00c8*/ 	.word	0xffffffff


	//   ....[5]....
        /*00cc*/ 	.word	0xffffffff


	//   ....[6]....
        /*00d0*/ 	.word	0xffffffff


	//   ....[7]....
        /*00d4*/ 	.word	0xffffffff


	//   ....[8]....
        /*00d8*/ 	.word	0xffffffff


	//   ....[9]....
        /*00dc*/ 	.word	0xffffffff


	//   ....[10]....
        /*00e0*/ 	.word	0xffffffff


	//   ....[11]....
        /*00e4*/ 	.word	0xffffffff


	//   ....[12]....
        /*00e8*/ 	.word	0xffffffff


	//   ....[13]....
        /*00ec*/ 	.word	0xffffffff


	//   ....[14]....
        /*00f0*/ 	.word	0xffffffff


	//   ....[15]....
        /*00f4*/ 	.word	0xffffffff


	//   ....[16]....
        /*00f8*/ 	.word	0xffffffff


	//   ....[17]....
        /*00fc*/ 	.word	0xffffffff


	//   ....[18]....
        /*0100*/ 	.word	0xffffffff


	//   ....[19]....
        /*0104*/ 	.word	0xffffffff


	//   ....[20]....
        /*0108*/ 	.word	0xffffffff


	//   ....[21]....
        /*010c*/ 	.word	0xffffffff


	//   ....[22]....
        /*0110*/ 	.word	0xffffffff


	//   ....[23]....
        /*0114*/ 	.word	0xffffffff


	//   ....[24]....
        /*0118*/ 	.word	0xffffffff


	//   ....[25]....
        /*011c*/ 	.word	0x0500000f


	//   ....[26]....
        /*0120*/ 	.word	0x0500000f


	//----- nvinfo : EIATTR_COOP_GROUP_INSTR_OFFSETS
	.align		4
.L_87:
        /*0124*/ 	.byte	0x04, 0x28
        /*0126*/ 	.short	(.L_89 - .L_88)


	//   ....[0]....
.L_88:
        /*0128*/ 	.word	0x00000060


	//   ....[1]....
        /*012c*/ 	.word	0x00000190


	//   ....[2]....
        /*0130*/ 	.word	0x00000230


	//   ....[3]....
        /*0134*/ 	.word	0x000003c0


	//   ....[4]....
        /*0138*/ 	.word	0x00000520


	//   ....[5]....
        /*013c*/ 	.word	0x00000640


	//   ....[6]....
        /*0140*/ 	.word	0x000007a0


	//   ....[7]....
        /*0144*/ 	.word	0x00001100


	//   ....[8]....
        /*0148*/ 	.word	0x000024c0


	//   ....[9]....
        /*014c*/ 	.word	0x000025c0


	//   ....[10]....
        /*0150*/ 	.word	0x00002a80


	//   ....[11]....
        /*0154*/ 	.word	0x00002ba0


	//   ....[12]....
        /*0158*/ 	.word	0x00003f30


	//   ....[13]....
        /*015c*/ 	.word	0x00004920


	//   ....[14]....
        /*0160*/ 	.word	0x00004960


	//   ....[15]....
        /*0164*/ 	.word	0x00005440


	//   ....[16]....
        /*0168*/ 	.word	0x00005510


	//   ....[17]....
        /*016c*/ 	.word	0x00006a80


	//   ....[18]....
        /*0170*/ 	.word	0x00006be0


	//   ....[19]....
        /*0174*/ 	.word	0x00006c20


	//   ....[20]....
        /*0178*/ 	.word	0x00006db0


	//   ....[21]....
        /*017c*/ 	.word	0x00006df0


	//   ....[22]....
        /*0180*/ 	.word	0x00007930


	//   ....[23]....
        /*0184*/ 	.word	0x00007cc0


	//   ....[24]....
        /*0188*/ 	.word	0x00009fa0


	//   ....[25]....
        /*018c*/ 	.word	0x0000a480


	//   ....[26]....
        /*0190*/ 	.word	0x0000a8f0


	//----- nvinfo : EIATTR_REG_RECONFIG
	.align		4
.L_89:
        /*0194*/ 	.byte	0x01, 0x54
	.zero		2


	//----- nvinfo : EIATTR_SYSCALL_OFFSETS
	.align		4
        /*0198*/ 	.byte	0x04, 0x46
        /*019a*/ 	.short	(.L_91 - .L_90)


	//   ....[0]....
.L_90:
        /*019c*/ 	.word	0x00001280


	//   ....[1]....
        /*01a0*/ 	.word	0x000080e0


	//   ....[2]....
        /*01a4*/ 	.word	0x00008210


	//   ....[3]....
        /*01a8*/ 	.word	0x00008310


	//----- nvinfo : EIATTR_MBARRIER_INSTR_OFFSETS
	.align		4
.L_91:
        /*01ac*/ 	.byte	0x04, 0x39
        /*01ae*/ 	.short	(.L_93 - .L_92)


	//   ....[0]....
.L_92:
        /*01b0*/ 	.word	0x00000270
        /*01b4*/ 	.word	0x000000ff
        /*01b8*/ 	.word	0x00030800
        /*01bc*/ 	.short	0x0100
        /*01be*/ 	.byte	0x06
	.zero		1


	//   ....[1]....
        /*01c0*/ 	.word	0x00000280
        /*01c4*/ 	.word	0x000000ff
        /*01c8*/ 	.word	0x00030820
        /*01cc*/ 	.short	0x0100
        /*01ce*/ 	.byte	0x06
	.zero		1


	//   ....[2]....
        /*01d0*/ 	.word	0x00000370
        /*01d4*/ 	.word	0x000000ff
        /*01d8*/ 	.word	0x00030830
        /*01dc*/ 	.short	0x0100
        /*01de*/ 	.byte	0x08
	.zero		1


	//   ....[3]....
        /*01e0*/ 	.word	0x00000380
        /*01e4*/ 	.word	0x000000ff
        /*01e8*/ 	.word	0x00030840
        /*01ec*/ 	.short	0x0100
        /*01ee*/ 	.byte	0x08
	.zero		1


	//   ....[4]....
        /*01f0*/ 	.word	0x00000390
        /*01f4*/ 	.word	0x000000ff
        /*01f8*/ 	.word	0x00030838
        /*01fc*/ 	.short	0x0100
        /*01fe*/ 	.byte	0x08
	.zero		1


	//   ....[5]....
        /*0200*/ 	.word	0x000003a0
        /*0204*/ 	.word	0x000000ff
        /*0208*/ 	.word	0x00030848
        /*020c*/ 	.short	0x0100
        /*020e*/ 	.byte	0x08
	.zero		1


	//   ....[6]....
        /*0210*/ 	.word	0x000004d0
        /*0214*/ 	.word	0x000000ff
        /*0218*/ 	.word	0x00030850
        /*021c*/ 	.short	0x0100
        /*021e*/ 	.byte	0x08
	.zero		1


	//   ....[7]....
        /*0220*/ 	.word	0x000004e0
        /*0224*/ 	.word	0x000000ff
        /*0228*/ 	.word	0x00030860
        /*022c*/ 	.short	0x0100
        /*022e*/ 	.byte	0x08
	.zero		1


	//   ....[8]....
        /*0230*/ 	.word	0x000004f0
        /*0234*/ 	.word	0x000000ff
        /*0238*/ 	.word	0x00030858
        /*023c*/ 	.short	0x0100
        /*023e*/ 	.byte	0x08
	.zero		1


	//   ....[9]....
        /*0240*/ 	.word	0x00000500
        /*0244*/ 	.word	0x000000ff
        /*0248*/ 	.word	0x00030868
        /*024c*/ 	.short	0x0100
        /*024e*/ 	.byte	0x08
	.zero		1


	//   ....[10]....
        /*0250*/ 	.word	0x000005f0
        /*0254*/ 	.word	0x000000ff
        /*0258*/ 	.word	0x00030870
        /*025c*/ 	.short	0x0100
        /*025e*/ 	.byte	0x06
	.zero		1


	//   ....[11]....
        /*0260*/ 	.word	0x00000600
        /*0264*/ 	.word	0x000000ff
        /*0268*/ 	.word	0x00030880
        /*026c*/ 	.short	0x0100
        /*026e*/ 	.byte	0x06
	.zero		1


	//   ....[12]....
        /*0270*/ 	.word	0x00000610
        /*0274*/ 	.word	0x000000ff
        /*0278*/ 	.word	0x00030878
        /*027c*/ 	.short	0x0100
        /*027e*/ 	.byte	0x06
	.zero		1


	//   ....[13]....
        /*0280*/ 	.word	0x00000620
        /*0284*/ 	.word	0x000000ff
        /*0288*/ 	.word	0x00030888
        /*028c*/ 	.short	0x0100
        /*028e*/ 	.byte	0x06
	.zero		1


	//   ....[14]....
        /*0290*/ 	.word	0x00000750
        /*0294*/ 	.word	0x000000ff
        /*0298*/ 	.word	0x00030890
        /*029c*/ 	.short	0x0100
        /*029e*/ 	.byte	0x08
	.zero		1


	//   ....[15]....
        /*02a0*/ 	.word	0x00000760
        /*02a4*/ 	.word	0x000000ff
        /*02a8*/ 	.word	0x000308a0
        /*02ac*/ 	.short	0x0100
        /*02ae*/ 	.byte	0x08
	.zero		1


	//   ....[16]....
        /*02b0*/ 	.word	0x00000770
        /*02b4*/ 	.word	0x000000ff
        /*02b8*/ 	.word	0x00030898
        /*02bc*/ 	.short	0x0100
        /*02be*/ 	.byte	0x08
	.zero		1


	//   ....[17]....
        /*02c0*/ 	.word	0x00000780
        /*02c4*/ 	.word	0x000000ff
        /*02c8*/ 	.word	0x000308a8
        /*02cc*/ 	.short	0x0100
        /*02ce*/ 	.byte	0x08
	.zero		1


	//   ....[18]....
        /*02d0*/ 	.word	0x000008b0
        /*02d4*/ 	.word	0x000000ff
        /*02d8*/ 	.word	0x000308b0
        /*02dc*/ 	.short	0x0100
        /*02de*/ 	.byte	0x08
	.zero		1


	//   ....[19]....
        /*02e0*/ 	.word	0x000008c0
        /*02e4*/ 	.word	0x000000ff
        /*02e8*/ 	.word	0x000308c0
        /*02ec*/ 	.short	0x0100
        /*02ee*/ 	.byte	0x08
	.zero		1


	//   ....[20]....
        /*02f0*/ 	.word	0x000008d0
        /*02f4*/ 	.word	0x000000ff
        /*02f8*/ 	.word	0x000308b8
        /*02fc*/ 	.short	0x0100
        /*02fe*/ 	.byte	0x08
	.zero		1


	//   ....[21]....
        /*0300*/ 	.word	0x000008e0
        /*0304*/ 	.word	0x000000ff
        /*0308*/ 	.word	0x000308c8
        /*030c*/ 	.short	0x0100
        /*030e*/ 	.byte	0x08
	.zero		1


	//   ....[22]....
        /*0310*/ 	.word	0x000012d0
        /*0314*/ 	.word	0x000000ff
        /*0318*/ 	.word	0x00030800
        /*031c*/ 	.short	0x010a
        /*031e*/ 	.byte	0x28
	.zero		1


	//   ....[23]....
        /*0320*/ 	.word	0x00001350
        /*0324*/ 	.word	0x00000004
        /*0328*/ 	.word	0x00030830
        /*032c*/ 	.short	0x010a
        /*032e*/ 	.byte	0x3f
	.zero		1


	//   ....[24]....
        /*0330*/ 	.word	0x000013f0
        /*0334*/ 	.word	0x00000004
        /*0338*/ 	.word	0x00030830
        /*033c*/ 	.short	0x010a
        /*033e*/ 	.byte	0x3f
	.zero		1


	//   ....[25]....
        /*0340*/ 	.word	0x000025e0
        /*0344*/ 	.word	0x00000004
        /*0348*/ 	.word	0x00000000
        /*034c*/ 	.short	0x0101
        /*034e*/ 	.byte	0x3f
	.zero		1


	//   ....[26]....
        /*0350*/ 	.word	0x00004160
        /*0354*/ 	.word	0x000000ff
        /*0358*/ 	.word	0x00030830
        /*035c*/ 	.short	0x010a
        /*035e*/ 	.byte	0x07
	.zero		1


	//   ....[27]....
        /*0360*/ 	.word	0x000041a0
        /*0364*/ 	.word	0x000000ff
        /*0368*/ 	.word	0x00030830
        /*036c*/ 	.short	0x010a
        /*036e*/ 	.byte	0x07
	.zero		1


	//   ....[28]....
        /*0370*/ 	.word	0x000043c0
        /*0374*/ 	.word	0x000000ff
        /*0378*/ 	.word	0x00030850
        /*037c*/ 	.short	0x010a
        /*037e*/ 	.byte	0x07
	.zero		1


	//   ....[29]....
        /*0380*/ 	.word	0x00004400
        /*0384*/ 	.word	0x000000ff
        /*0388*/ 	.word	0x00030850
        /*038c*/ 	.short	0x010a
        /*038e*/ 	.byte	0x07
	.zero		1


	//   ....[30]....
        /*0390*/ 	.word	0x00005d30
        /*0394*/ 	.word	0x0000000f
        /*0398*/ 	.word	0x00000000
        /*039c*/ 	.short	0x0101
        /*039e*/ 	.byte	0x3f
	.zero		1


	//   ....[31]....
        /*03a0*/ 	.word	0x00005f00
        /*03a4*/ 	.word	0x0000000f
        /*03a8*/ 	.word	0x00000000
        /*03ac*/ 	.short	0x0101
        /*03ae*/ 	.byte	0x3f
	.zero		1


	//   ....[32]....
        /*03b0*/ 	.word	0x00006b00
        /*03b4*/ 	.word	0x000000ff
        /*03b8*/ 	.word	0x00030850
        /*03bc*/ 	.short	0x010a
        /*03be*/ 	.byte	0x0c
	.zero		1


	//   ....[33]....
        /*03c0*/ 	.word	0x00006b40
        /*03c4*/ 	.word	0x000000ff
        /*03c8*/ 	.word	0x00030850
        /*03cc*/ 	.short	0x010a
        /*03ce*/ 	.byte	0x0c
	.zero		1


	//   ....[34]....
        /*03d0*/ 	.word	0x00007670
        /*03d4*/ 	.word	0x0000000f
        /*03d8*/ 	.word	0x00000000
        /*03dc*/ 	.short	0x0101
        /*03de*/ 	.byte	0x3f
	.zero		1


	//   ....[35]....
        /*03e0*/ 	.word	0x00007bb0
        /*03e4*/ 	.word	0x000000ff
        /*03e8*/ 	.word	0x00000000
        /*03ec*/ 	.short	0x0101
        /*03ee*/ 	.byte	0x06
	.zero		1


	//   ....[36]....
        /*03f0*/ 	.word	0x000087a0
        /*03f4*/ 	.word	0x00000005
        /*03f8*/ 	.word	0x00030840
        /*03fc*/ 	.short	0x010a
        /*03fe*/ 	.byte	0x3f
	.zero		1


	//   ....[37]....
        /*0400*/ 	.word	0x00008a70
        /*0404*/ 	.word	0x00000013
        /*0408*/ 	.word	0x00030820
        /*040c*/ 	.short	0x010a
        /*040e*/ 	.byte	0x3f
	.zero		1


	//   ....[38]....
        /*0410*/ 	.word	0x00008d20
        /*0414*/ 	.word	0x00000003
        /*0418*/ 	.word	0x00030840
        /*041c*/ 	.short	0x010a
        /*041e*/ 	.byte	0x3f
	.zero		1


	//   ....[39]....
        /*0420*/ 	.word	0x00008ec0
        /*0424*/ 	.word	0x00000002
        /*0428*/ 	.word	0x00000060
        /*042c*/ 	.short	0x010a
        /*042e*/ 	.byte	0x3f
	.zero		1


	//   ....[40]....
        /*0430*/ 	.word	0x00009320
        /*0434*/ 	.word	0x00000003
        /*0438*/ 	.word	0x00030840
        /*043c*/ 	.short	0x010a
        /*043e*/ 	.byte	0x3f
	.zero		1


	//   ....[41]....
        /*0440*/ 	.word	0x000094c0
        /*0444*/ 	.word	0x00000002
        /*0448*/ 	.word	0x00000060
        /*044c*/ 	.short	0x010a
        /*044e*/ 	.byte	0x3f
	.zero		1


	//   ....[42]....
        /*0450*/ 	.word	0x00009880
        /*0454*/ 	.word	0x00000002
        /*0458*/ 	.word	0x00030840
        /*045c*/ 	.short	0x010a
        /*045e*/ 	.byte	0x3f
	.zero		1


	//   ....[43]....
        /*0460*/ 	.word	0x00009a30
        /*0464*/ 	.word	0x00000002
        /*0468*/ 	.word	0x00000060
        /*046c*/ 	.short	0x010a
        /*046e*/ 	.byte	0x3f
	.zero		1


	//   ....[44]....
        /*0470*/ 	.word	0x00009c90
        /*0474*/ 	.word	0x00000003
        /*0478*/ 	.word	0x00030860
        /*047c*/ 	.short	0x010a
        /*047e*/ 	.byte	0x3f
	.zero		1


	//   ....[45]....
        /*0480*/ 	.word	0x00009f20
        /*0484*/ 	.word	0x00000008
        /*0488*/ 	.word	0x00030820
        /*048c*/ 	.short	0x010a
        /*048e*/ 	.byte	0x3f
	.zero		1


	//   ....[46]....
        /*0490*/ 	.word	0x0000a0c0
        /*0494*/ 	.word	0x00000005
        /*0498*/ 	.word	0x00000000
        /*049c*/ 	.short	0x010a
        /*049e*/ 	.byte	0x3f
	.zero		1


	//   ....[47]....
        /*04a0*/ 	.word	0x0000a130
        /*04a4*/ 	.word	0x00000003
        /*04a8*/ 	.word	0x00000000
        /*04ac*/ 	.short	0x010a
        /*04ae*/ 	.byte	0x3f
	.zero		1


	//   ....[48]....
        /*04b0*/ 	.word	0x0000a190
        /*04b4*/ 	.word	0x00000005
        /*04b8*/ 	.word	0x00000000
        /*04bc*/ 	.short	0x010a
        /*04be*/ 	.byte	0x3f
	.zero		1


	//   ....[49]....
        /*04c0*/ 	.word	0x0000a1c0
        /*04c4*/ 	.word	0x00000003
        /*04c8*/ 	.word	0x00000000
        /*04cc*/ 	.short	0x010a
        /*04ce*/ 	.byte	0x3f
	.zero		1


	//   ....[50]....
        /*04d0*/ 	.word	0x0000a230
        /*04d4*/ 	.word	0x00000003
        /*04d8*/ 	.word	0x00030800
        /*04dc*/ 	.short	0x010a
        /*04de*/ 	.byte	0x3f
	.zero		1


	//   ....[51]....
        /*04e0*/ 	.word	0x0000a280
        /*04e4*/ 	.word	0x00000004
        /*04e8*/ 	.word	0x00030830
        /*04ec*/ 	.short	0x010a
        /*04ee*/ 	.byte	0x3f
	.zero		1


	//   ....[52]....
        /*04f0*/ 	.word	0x0000a2e0
        /*04f4*/ 	.word	0x00000003
        /*04f8*/ 	.word	0x00030830
        /*04fc*/ 	.short	0x010a
        /*04fe*/ 	.byte	0x3f
	.zero		1


	//   ....[53]....
        /*0500*/ 	.word	0x0000a340
        /*0504*/ 	.word	0x00000003
        /*0508*/ 	.word	0x00030850
        /*050c*/ 	.short	0x010a
        /*050e*/ 	.byte	0x3f
	.zero		1


	//   ....[54]....
        /*0510*/ 	.word	0x0000a3a0
        /*0514*/ 	.word	0x00000007
        /*0518*/ 	.word	0x00030850
        /*051c*/ 	.short	0x010a
        /*051e*/ 	.byte	0x3f
	.zero		1


	//   ....[55]....
        /*0520*/ 	.word	0x0000a540
        /*0524*/ 	.word	0x00000005
        /*0528*/ 	.word	0x00030840
        /*052c*/ 	.short	0x010a
        /*052e*/ 	.byte	0x3f
	.zero		1


	//   ....[56]....
        /*0530*/ 	.word	0x0000a590
        /*0534*/ 	.word	0x00000013
        /*0538*/ 	.word	0x00030820
        /*053c*/ 	.short	0x010a
        /*053e*/ 	.byte	0x3f
	.zero		1


	//   ....[57]....
        /*0540*/ 	.word	0x0000a5e0
        /*0544*/ 	.word	0x00000003
        /*0548*/ 	.word	0x00030840
        /*054c*/ 	.short	0x010a
        /*054e*/ 	.byte	0x3f
	.zero		1


	//   ....[58]....
        /*0550*/ 	.word	0x0000a630
        /*0554*/ 	.word	0x00000002
        /*0558*/ 	.word	0x00000060
        /*055c*/ 	.short	0x010a
        /*055e*/ 	.byte	0x3f
	.zero		1


	//   ....[59]....
        /*0560*/ 	.word	0x0000a680
        /*0564*/ 	.word	0x00000003
        /*0568*/ 	.word	0x00030840
        /*056c*/ 	.short	0x010a
        /*056e*/ 	.byte	0x3f
	.zero		1


	//   ....[60]....
        /*0570*/ 	.word	0x0000a6d0
        /*0574*/ 	.word	0x00000002
        /*0578*/ 	.word	0x00000060
        /*057c*/ 	.short	0x010a
        /*057e*/ 	.byte	0x3f
	.zero		1


	//   ....[61]....
        /*0580*/ 	.word	0x0000a720
        /*0584*/ 	.word	0x00000002
        /*0588*/ 	.word	0x00030840
        /*058c*/ 	.short	0x010a
        /*058e*/ 	.byte	0x3f
	.zero		1


	//   ....[62]....
        /*0590*/ 	.word	0x0000a770
        /*0594*/ 	.word	0x00000002
        /*0598*/ 	.word	0x00000060
        /*059c*/ 	.short	0x010a
        /*059e*/ 	.byte	0x3f
	.zero		1


	//   ....[63]....
        /*05a0*/ 	.word	0x0000a7c0
        /*05a4*/ 	.word	0x00000003
        /*05a8*/ 	.word	0x00030860
        /*05ac*/ 	.short	0x010a
        /*05ae*/ 	.byte	0x3f
	.zero		1


	//   ....[64]....
        /*05b0*/ 	.word	0x0000a810
        /*05b4*/ 	.word	0x00000008
        /*05b8*/ 	.word	0x00030820
        /*05bc*/ 	.short	0x010a
        /*05be*/ 	.byte	0x3f
	.zero		1


	//   ....[65]....
        /*05c0*/ 	.word	0x0000a9b0
        /*05c4*/ 	.word	0x00000005
        /*05c8*/ 	.word	0x00000000
        /*05cc*/ 	.short	0x010a
        /*05ce*/ 	.byte	0x3f
	.zero		1


	//   ....[66]....
        /*05d0*/ 	.word	0x0000aa00
        /*05d4*/ 	.word	0x00000003
        /*05d8*/ 	.word	0x00000000
        /*05dc*/ 	.short	0x010a
        /*05de*/ 	.byte	0x3f
	.zero		1


	//   ....[67]....
        /*05e0*/ 	.word	0x0000aa50
        /*05e4*/ 	.word	0x00000005
        /*05e8*/ 	.word	0x00000000
        /*05ec*/ 	.short	0x010a
        /*05ee*/ 	.byte	0x3f
	.zero		1


	//----- nvinfo : EIATTR_NUM_MBARRIERS
	.align		4
.L_93:
        /*05f0*/ 	.byte	0x03, 0x38
        /*05f2*/ 	.short	0x0016


	//----- nvinfo : EIATTR_EXIT_INSTR_OFFSETS
	.align		4
        /*05f4*/ 	.byte	0x04, 0x1c
        /*05f6*/ 	.short	(.L_95 - .L_94)


	//   ....[0]....
.L_94:
        /*05f8*/ 	.word	0x00000a40


	//   ....[1]....
        /*05fc*/ 	.word	0x00007c80


	//   ....[2]....
        /*0600*/ 	.word	0x00007ce0


	//   ....[3]....
        /*0604*/ 	.word	0x0000a210


	//----- nvinfo : EIATTR_MAX_THREADS
	.align		4
.L_95:
        /*0608*/ 	.byte	0x04, 0x05
        /*060a*/ 	.short	(.L_97 - .L_96)
.L_96:
        /*060c*/ 	.word	0x00000200
        /*0610*/ 	.word	0x00000001
        /*0614*/ 	.word	0x00000001


	//----- nvinfo : EIATTR_CRS_STACK_SIZE
	.align		4
.L_97:
        /*0618*/ 	.byte	0x04, 0x1e
        /*061a*/ 	.short	(.L_99 - .L_98)
.L_98:
        /*061c*/ 	.word	0x00000000


	//----- nvinfo : EIATTR_CBANK_PARAM_SIZE
	.align		4
.L_99:
        /*0620*/ 	.byte	0x03, 0x19
        /*0622*/ 	.short	0x0bf0


	//----- nvinfo : EIATTR_PARAM_CBANK
	.align		4
        /*0624*/ 	.byte	0x04, 0x0a
        /*0626*/ 	.short	(.L_101 - .L_100)
	.align		4
.L_100:
        /*0628*/ 	.word	index@(.nv.constant0._ZN7cutlass13device_kernelIN5flash11enable_sm90INS1_16FlashAttnFwdSm90INS1_25CollectiveMainloopFwdSm90ILi2EN4cute5tupleIJNS5_1CILi1EEES8_S8_EEENS6_IJNS7_ILi192EEESA_NS7_ILi64EEEEEELi64ENS_6half_tEfNS_4arch4Sm90ELb0ELb0ELb0ELb0ELb0ELb0ELb0ELb0ELb1ELb0ELb0ELb0EEENS1_21CollectiveEpilogueFwdINS6_IJSA_SB_SA_EEES9_SD_SF_Li384ELb0ELb0ELb0ELb0EEENS1_29StaticPersistentTileSchedulerILb0EEEEEEEEEvNT_6ParamsE)
        /*062c*/ 	.short	0x0210
        /*062e*/ 	.short	0x0bf0


	//----- nvinfo : EIATTR_SW_WAR
	.align		4
.L_101:
        /*0630*/ 	.byte	0x04, 0x36
        /*0632*/ 	.short	(.L_103 - .L_102)
.L_102:
        /*0634*/ 	.word	0x00000008
.L_103:


//--------------------- .nv.info._ZN7cutlass13device_kernelIN5flash11enable_sm90INS1_16FlashAttnFwdSm90INS1_25CollectiveMainloopFwdSm90ILi2EN4cute5tupleIJNS5_1CILi1EEES8_S8_EEENS6_IJNS7_ILi192EEESA_NS7_ILi64EEEEEELi64ENS_6half_tEfNS_4arch4Sm90ELb0ELb0ELb0ELb1ELb0ELb0ELb0ELb0ELb1ELb0ELb0ELb0EEENS1_21CollectiveEpilogueFwdINS6_IJSA_SB_SA_EEES9_SD_SF_Li384ELb1ELb0ELb0ELb0EEENS1_36VarlenDynamicPersistentTileSchedulerILi192ELi192ELi384ELi32ELb0ELb0ELb1ELb0ELb1ELb1EEEEEEEEEvNT_6ParamsE --------------------------
	.section	.nv.info._ZN7cutlass13device_kernelIN5flash11enable_sm90INS1_16FlashAttnFwdSm90INS1_25CollectiveMainloopFwdSm90ILi2EN4cute5tupleIJNS5_1CILi1EEES8_S8_EEENS6_IJNS7_ILi192EEESA_NS7_ILi64EEEEEELi64ENS_6half_tEfNS_4arch4Sm90ELb0ELb0ELb0ELb1ELb0ELb0ELb0ELb0ELb1ELb0ELb0ELb0EEENS1_21CollectiveEpilogueFwdINS6_IJSA_SB_SA_EEES9_SD_SF_Li384ELb1ELb0ELb0ELb0EEENS1_36VarlenDynamicPersistentTileSchedulerILi192ELi192ELi384ELi32ELb0ELb0ELb1ELb0ELb1ELb1EEEEEEEEEvNT_6ParamsE,"",@"SHT_CUDA_INFO"
	.sectionflags	@""
	.align	4


	//----- nvinfo : EIATTR_CUDA_API_VERSION
	.align		4
        /*0000*/ 	.byte	0x04, 0x37
        /*0002*/ 	.short	(.L_105 - .L_104)
.L_104:
        /*0004*/ 	.word	0x00000082


	//----- nvinfo : EIATTR_KPARAM_INFO
	.align		4
.L_105:
        /*0008*/ 	.byte	0x04, 0x17
        /*000a*/ 	.short	(.L_107 - .L_106)
.L_106:
        /*000c*/ 	.word	0x00000000
        /*0010*/ 	.short	0x0000
        /*0012*/ 	.short	0x0070
        /*0014*/ 	.byte	0x00, 0xf0, 0x01, 0x28


	//----- nvinfo : EIATTR_SPARSE_MMA_MASK
	.align		4
.L_107:
        /*0018*/ 	.byte	0x03, 0x50
        /*001a*/ 	.short	0x0000


	//----- nvinfo : EIATTR_MAXREG_COUNT
	.align		4
        /*001c*/ 	.byte	0x03, 0x1b
        /*001e*/ 	.short	0x0080


	//----- nvinfo : EIATTR_NUM_BARRIERS
	.align		4
        /*0020*/ 	.byte	0x02, 0x4c
        /*0022*/ 	.byte	0x10
	.zero		1


	//----- nvinfo : EIATTR_EXTERNS
	.align		4
        /*0024*/ 	.byte	0x04, 0x0f
        /*0026*/ 	.short	(.L_109 - .L_108)


	//   ....[0]....
	.align		4
.L_108:
        /*0028*/ 	.word	index@(__assertfail)


	//----- nvinfo : EIATTR_ANNOTATIONS
	.align		4
.L_109:
        /*002c*/ 	.byte	0x04, 0x55
        /*002e*/ 	.short	(.L_111 - .L_110)


	//   ....[0]....
.L_110:
        /*0030*/ 	.word	0x00000001
        /*0034*/ 	.byte	0x20, 0x0e, 0x00, 0x00, 0x01, 0x00, 0x00, 0x00, 0xa0, 0x0e, 0x00, 0x00, 0x01, 0x00, 0x00, 0x00
        /* <DEDUP_REMOVED lines=9> */
        /*00d4*/ 	.byte	0x10, 0xad, 0x00, 0x00, 0x01, 0x00, 0x00, 0x00, 0xa0, 0xcc, 0x00, 0x00


	//----- nvinfo : EIATTR_MERCURY_ISA_VERSION
	.align		4
.L_111:
        /*00e0*/ 	.byte	0x03, 0x5f
        /*00e2*/ 	.short	0x0101


	//----- nvinfo : EIATTR_UNUSED_LOAD_BYTE_OFFSET
	.align		4
        /*00e4*/ 	.byte	0x04, 0x44
        /*00e6*/ 	.short	(.L_113 - .L_112)


	//   ....[0]....
.L_112:
        /*00e8*/ 	.word	0x00000a80
        /*00ec*/ 	.word	0x0000fff0


	//   ....[1]....
        /*00f0*/ 	.word	0x00007930
        /*00f4*/ 	.word	0x0000fff0


	//----- nvinfo : EIATTR_INT_WARP_WIDE_INSTR_OFFSETS
	.align		4
.L_113:
        /*00f8*/ 	.byte	0x04, 0x31
        /*00fa*/ 	.short	(.L_115 - .L_114)


	//   ....[0]....
.L_114:
        /*00fc*/ 	.word	0x00000160


	//   ....[1]....
        /*0100*/ 	.word	0x000001a0


	//   ....[2]....
        /*0104*/ 	.word	0x00000210


	//   ....[3]....
        /*0108*/ 	.word	0x0000a090


	//   ....[4]....
        /*010c*/ 	.word	0x0000a120


	//   ....[5]....
        /*0110*/ 	.word	0x0000a570


	//   ....[6]....
        /*0114*/ 	.word	0x0000a5a0


	//   ....[7]....
        /*0118*/ 	.word	0x0000c000


	//   ....[8]....
        /*011c*/ 	.word	0x0000c090


	//----- nvinfo : EIATTR_COOP_GROUP_MASK_REGIDS
	.align		4
.L_115:
        /*0120*/ 	.byte	0x04, 0x29
        /*0122*/ 	.short	(.L_117 - .L_116)


	//   ....[0]....
.L_116:
        /*0124*/ 	.word	0xffffffff


	//   ....[1]....
        /*0128*/ 	.word	0xffffffff


	//   ....[2]....
        /*012c*/ 	.word	0xffffffff


	//   ....[3]....
        /*0130*/ 	.word	0xffffffff


	//   ....[4]....
        /*0134*/ 	.word	0xffffffff


	//   ....[5]....
        /*0138*/ 	.word	0xffffffff


	//   ....[6]....
        /*013c*/ 	.word	0xffffffff


	//   ....[7]....
        /*0140*/ 	.word	0xffffffff


	//   ....[8]....
        /*0144*/ 	.word	0xffffffff


	//   ....[9]....
        /*0148*/ 	.word	0xffffffff


	//   ....[10]....
        /*014c*/ 	.word	0xffffffff


	//   ....[11]....
        /*0150*/ 	.word	0xffffffff


	//   ....[12]....
        /*0154*/ 	.word	0xffffffff


	//   ....[13]....
        /*0158*/ 	.word	0xffffffff


	//   ....[14]....
        /*015c*/ 	.word	0xffffffff


	//   ....[15]....
        /*0160*/ 	.word	0xffffffff


	//   ....[16]....
        /*0164*/ 	.word	0xffffffff


	//   ....[17]....
        /*0168*/ 	.word	0xffffffff


	//   ....[18]....
        /*016c*/ 	.word	0xffffffff


	//   ....[19]....
        /*0170*/ 	.word	0xffffffff


	//   ....[20]....
        /*0174*/ 	.word	0xffffffff


	//   ....[21]....
        /*0178*/ 	.word	0xffffffff


	//   ....[22]....
        /*017c*/ 	.word	0xffffffff


	//   ....[23]....
        /*0180*/ 	.word	0xffffffff


	//   ....[24]....
        /*0184*/ 	.word	0xffffffff


	//   ....[25]....
        /*0188*/ 	.word	0xffffffff


	//   ....[26]....
        /*018c*/ 	.word	0xffffffff


	//   ....[27]....
        /*0190*/ 	.word	0xffffffff


	//   ....[28]....
        /*0194*/ 	.word	0xffffffff


	//   ....[29]....
        /*0198*/ 	.word	0xffffffff


	//   ....[30]....
        /*019c*/ 	.word	0xffffffff


	//   ....[31]....
        /*01a0*/ 	.word	0xffffffff


	//   ....[32]....
        /*01a4*/ 	.word	0xffffffff


	//   ....[33]....
        /*01a8*/ 	.word	0xffffffff


	//   ....[34]....
        /*01ac*/ 	.word	0xffffffff


	//   ....[35]....
        /*01b0*/ 	.word	0xffffffff


	//   ....[36]....
        /*01b4*/ 	.word	0xffffffff


	//   ....[37]....
        /*01b8*/ 	.word	0xffffffff


	//   ....[38]....
        /*01bc*/ 	.word	0xffffffff


	//   ....[39]....
        /*01c0*/ 	.word	0xffffffff


	//   ....[40]....
        /*01c4*/ 	.word	0xffffffff


	//   ....[41]....
        /*01c8*/ 	.word	0xffffffff


	//   ....[42]....
        /*01cc*/ 	.word	0xffffffff


	//   ....[43]....
        /*01d0*/ 	.word	0xffffffff


	//   ....[44]....
        /*01d4*/ 	.word	0xffffffff


	//   ....[45]....
        /*01d8*/ 	.word	0xffffffff


	//   ....[46]....
        /*01dc*/ 	.word	0xffffffff


	//   ....[47]....
        /*01e0*/ 	.word	0xffffffff


	//   ....[48]....
        /*01e4*/ 	.word	0xffffffff


	//   ....[49]....
        /*01e8*/ 	.word	0xffffffff


	//   ....[50]....
        /*01ec*/ 	.word	0xffffffff


	//   ....[51]....
        /*01f0*/ 	.word	0xffffffff


	//   ....[52]....
        /*01f4*/ 	.word	0xffffffff


	//   ....[53]....
        /*01f8*/ 	.word	0xffffffff


	//   ....[54]....
        /*01fc*/ 	.word	0xffffffff


	//   ....[55]....
        /*0200*/ 	.word	0xffffffff


	//   ....[56]....
        /*0204*/ 	.word	0x0500000f


	//   ....[57]....
        /*0208*/ 	.word	0x0500000f


	//   ....[58]....
        /*020c*/ 	.word	0x0500000f


	//   ....[59]....
        /*0210*/ 	.word	0x0500000f


	//   ....[60]....
        /*0214*/ 	.word	0x0500000f


	//   ....[61]....
        /*0218*/ 	.word	0x0500000f


	//   ....[62]....
        /*021c*/ 	.word	0x0500000f


	//   ....[63]....
        /*0220*/ 	.word	0x0500000f


	//   ....[64]....
        /*0224*/ 	.word	0x0500000f


	//   ....[65]....
        /*0228*/ 	.word	0x0500000f


	//   ....[66]....
        /*022c*/ 	.word	0x0500000f


	//   ....[67]....
        /*0230*/ 	.word	0x0500000f


	//   ....[68]....
        /*0234*/ 	.word	0x0500000f


	//   ....[69]....
        /*0238*/ 	.word	0x0500000f


	//   ....[70]....
        /*023c*/ 	.word	0x0500000f


	//   ....[71]....
        /*0240*/ 	.word	0x0500000f


	//   ....[72]....
        /*0244*/ 	.word	0x0500000f


	//   ....[73]....
        /*0248*/ 	.word	0x0500000f


	//   ....[74]....
        /*024c*/ 	.word	0x0500000f


	//----- nvinfo : EIATTR_COOP_GROUP_INSTR_OFFSETS
	.align		4
.L_117:
        /*0250*/ 	.byte	0x04, 0x28
        /*0252*/ 	.short	(.L_119 - .L_118)


	//   ....[0]....
.L_118:
        /*0254*/ 	.word	0x00000070


	//   ....[1]....
        /*0258*/ 	.word	0x00000170


	//   ....[2]....
        /*025c*/ 	.word	0x000001c0


	//   ....[3]....
        /*0260*/ 	.word	0x000003f0


	//   ....[4]....
        /*0264*/ 	.word	0x00000550


	//   ....[5]....
        /*0268*/ 	.word	0x00000670


	//   ....[6]....
        /*026c*/ 	.word	0x000007d0


	//   ....[7]....
        /*0270*/ 	.word	0x000014c0


	//   ....[8]....
        /*0274*/ 	.word	0x000027e0


	//   ....[9]....
        /*0278*/ 	.word	0x000028e0


	//   ....[10]....
        /*027c*/ 	.word	0x000030b0


	//   ....[11]....
        /*0280*/ 	.word	0x00003110


	//   ....[12]....
        /*0284*/ 	.word	0x000042c0


	//   ....[13]....
        /*0288*/ 	.word	0x00004f70


	//   ....[14]....
        /*028c*/ 	.word	0x00005000


	//   ....[15]....
        /*0290*/ 	.word	0x00005010


	//   ....[16]....
        /*0294*/ 	.word	0x00005060


	//   ....[17]....
        /*0298*/ 	.word	0x00006df0


	//   ....[18]....
        /*029c*/ 	.word	0x00006f00


	//   ....[19]....
        /*02a0*/ 	.word	0x00006f40


	//   ....[20]....
        /*02a4*/ 	.word	0x000070c0


	//   ....[21]....
        /*02a8*/ 	.word	0x000070f0


	//   ....[22]....
        /*02ac*/ 	.word	0x000092b0


	//   ....[23]....
        /*02b0*/ 	.word	0x00009430


	//   ....[24]....
        /*02b4*/ 	.word	0x00009460


	//   ....[25]....
        /*02b8*/ 	.word	0x000094a0


	//   ....[26]....
        /*02bc*/ 	.word	0x00009510


	//   ....[27]....
        /*02c0*/ 	.word	0x00009570


	//   ....[28]....
        /*02c4*/ 	.word	0x000095b0


	//   ....[29]....
        /*02c8*/ 	.word	0x00009730


	//   ....[30]....
        /*02cc*/ 	.word	0x00009790


	//   ....[31]....
        /*02d0*/ 	.word	0x000097d0


	//   ....[32]....
        /*02d4*/ 	.word	0x00009810


	//   ....[33]....
        /*02d8*/ 	.word	0x00009840


	//   ....[34]....
        /*02dc*/ 	.word	0x00009870


	//   ....[35]....
        /*02e0*/ 	.word	0x000098f0


	//   ....[36]....
        /*02e4*/ 	.word	0x00009920


	//   ....[37]....
        /*02e8*/ 	.word	0x000099a0


	//   ....[38]....
        /*02ec*/ 	.word	0x0000c350


	//   ....[39]....
        /*02f0*/ 	.word	0x0000c360


	//   ....[40]....
        /*02f4*/ 	.word	0x0000c450


	//   ....[41]....
        /*02f8*/ 	.word	0x0000c4b0


	//   ....[42]....
        /*02fc*/ 	.word	0x0000c4f0


	//   ....[43]....
        /*0300*/ 	.word	0x0000c530


	//   ....[44]....
        /*0304*/ 	.word	0x0000c560


	//   ....[45]....
        /*0308*/ 	.word	0x0000c590


	//   ....[46]....
        /*030c*/ 	.word	0x0000c700


	//   ....[47]....
        /*0310*/ 	.word	0x0000c760


	//   ....[48]....
        /*0314*/ 	.word	0x0000c7a0


	//   ....[49]....
        /*0318*/ 	.word	0x0000c7e0


	//   ....[50]....
        /*031c*/ 	.word	0x0000c810


	//   ....[51]....
        /*0320*/ 	.word	0x0000c840


	//   ....[52]....
        /*0324*/ 	.word	0x0000c900


	//   ....[53]....
        /*0328*/ 	.word	0x0000c920


	//   ....[54]....
        /*032c*/ 	.word	0x0000c990


	//   ....[55]....
        /*0330*/ 	.word	0x0000cdc0


	//   ....[56]....
        /*0334*/ 	.word	0x0000d2a0


	//   ....[57]....
        /*0338*/ 	.word	0x0000d690


	//   ....[58]....
        /*033c*/ 	.word	0x0000d720


	//   ....[59]....
        /*0340*/ 	.word	0x0000d7c0


	//   ....[60]....
        /*0344*/ 	.word	0x0000d870


	//   ....[61]....
        /*0348*/ 	.word	0x0000d8f0


	//   ....[62]....
        /*034c*/ 	.word	0x0000d970


	//   ....[63]....
        /*0350*/ 	.word	0x0000d9f0


	//   ....[64]....
        /*0354*/ 	.word	0x0000da70


	//   ....[65]....
        /*0358*/ 	.word	0x0000db00


	//   ....[66]....
        /*035c*/ 	.word	0x0000dbb0


	//   ....[67]....
        /*0360*/ 	.word	0x0000dc30


	//   ....[68]....
        /*0364*/ 	.word	0x0000dcb0


	//   ....[69]....
        /*0368*/ 	.word	0x0000dd30


	//   ....[70]....
        /*036c*/ 	.word	0x0000ddb0


	//   ....[71]....
        /*0370*/ 	.word	0x0000de20


	//   ....[72]....
        /*0374*/ 	.word	0x0000dec0


	//   ....[73]....
        /*0378*/ 	.word	0x0000df50


	//   ....[74]....
        /*037c*/ 	.word	0x0000e070


	//----- nvinfo : EIATTR_REG_RECONFIG
	.align		4
.L_119:
        /*0380*/ 	.byte	0x01, 0x54
	.zero		2


	//----- nvinfo : EIATTR_SYSCALL_OFFSETS
	.align		4
        /*0384*/ 	.byte	0x04, 0x46
        /*0386*/ 	.short	(.L_121 - .L_120)


	//   ....[0]....
.L_120:
        /*0388*/ 	.word	0x00001610


	//   ....[1]....
        /*038c*/ 	.word	0x0000a2a0


	//   ....[2]....
        /*0390*/ 	.word	0x0000a3d0


	//   ....[3]....
        /*0394*/ 	.word	0x0000a4d0


	//----- nvinfo : EIATTR_MBARRIER_INSTR_OFFSETS
	.align		4
.L_121:
        /*0398*/ 	.byte	0x04, 0x39
        /*039a*/ 	.short	(.L_123 - .L_122)


	//   ....[0]....
.L_122:
        /*039c*/ 	.word	0x000002a0
        /*03a0*/ 	.word	0x000000ff
        /*03a4*/ 	.word	0x00030800
        /*03a8*/ 	.short	0x0100
        /*03aa*/ 	.byte	0x08
	.zero		1


	//   ....[1]....
        /*03ac*/ 	.word	0x000002b0
        /*03b0*/ 	.word	0x000000ff
        /*03b4*/ 	.word	0x00030820
        /*03b8*/ 	.short	0x0100
        /*03ba*/ 	.byte	0x08
	.zero		1


	//   ....[2]....
        /*03bc*/ 	.word	0x000003a0
        /*03c0*/ 	.word	0x000000ff
        /*03c4*/ 	.word	0x00030830
        /*03c8*/ 	.short	0x0100
        /*03ca*/ 	.byte	0x08
	.zero		1


	//   ....[3]....
        /*03cc*/ 	.word	0x000003b0
        /*03d0*/ 	.word	0x000000ff
        /*03d4*/ 	.word	0x00030840
        /*03d8*/ 	.short	0x0100
        /*03da*/ 	.byte	0x08
	.zero		1


	//   ....[4]....
        /*03dc*/ 	.word	0x000003c0
        /*03e0*/ 	.word	0x000000ff
        /*03e4*/ 	.word	0x00030838
        /*03e8*/ 	.short	0x0100
        /*03ea*/ 	.byte	0x08
	.zero		1


	//   ....[5]....
        /*03ec*/ 	.word	0x000003d0
        /*03f0*/ 	.word	0x000000ff
        /*03f4*/ 	.word	0x00030848
        /*03f8*/ 	.short	0x0100
        /*03fa*/ 	.byte	0x08
	.zero		1


	//   ....[6]....
        /*03fc*/ 	.word	0x00000500
        /*0400*/ 	.word	0x000000ff
        /*0404*/ 	.word	0x00030850
        /*0408*/ 	.short	0x0100
        /*040a*/ 	.byte	0x08
	.zero		1


	//   ....[7]....
        /*040c*/ 	.word	0x00000510
        /*0410*/ 	.word	0x000000ff
        /*0414*/ 	.word	0x00030860
        /*0418*/ 	.short	0x0100
        /*041a*/ 	.byte	0x08
	.zero		1


	//   ....[8]....
        /*041c*/ 	.word	0x00000520
        /*0420*/ 	.word	0x000000ff
        /*0424*/ 	.word	0x00030858
        /*0428*/ 	.short	0x0100
        /*042a*/ 	.byte	0x08
	.zero		1


	//   ....[9]....
        /*042c*/ 	.word	0x00000530
        /*0430*/ 	.word	0x000000ff
        /*0434*/ 	.word	0x00030868
        /*0438*/ 	.short	0x0100
        /*043a*/ 	.byte	0x08
	.zero		1


	//   ....[10]....
        /*043c*/ 	.word	0x00000620
        /*0440*/ 	.word	0x000000ff
        /*0444*/ 	.word	0x00030870
        /*0448*/ 	.short	0x0100
        /*044a*/ 	.byte	0x06
	.zero		1


	//   ....[11]....
        /*044c*/ 	.word	0x00000630
        /*0450*/ 	.word	0x000000ff
        /*0454*/ 	.word	0x00030880
        /*0458*/ 	.short	0x0100
        /*045a*/ 	.byte	0x06
	.zero		1


	//   ....[12]....
        /*045c*/ 	.word	0x00000640
        /*0460*/ 	.word	0x000000ff
        /*0464*/ 	.word	0x00030878
        /*0468*/ 	.short	0x0100
        /*046a*/ 	.byte	0x06
	.zero		1


	//   ....[13]....
        /*046c*/ 	.word	0x00000650
        /*0470*/ 	.word	0x000000ff
        /*0474*/ 	.word	0x00030888
        /*0478*/ 	.short	0x0100
        /*047a*/ 	.byte	0x06
	.zero		1


	//   ....[14]....
        /*047c*/ 	.word	0x00000780
        /*0480*/ 	.word	0x000000ff
        /*0484*/ 	.word	0x00030890
        /*0488*/ 	.short	0x0100
        /*048a*/ 	.byte	0x08
	.zero		1


	//   ....[15]....
        /*048c*/ 	.word	0x00000790
        /*0490*/ 	.word	0x000000ff
        /*0494*/ 	.word	0x000308a0
        /*0498*/ 	.short	0x0100
        /*049a*/ 	.byte	0x08
	.zero		1


	//   ....[16]....
        /*049c*/ 	.word	0x000007a0
        /*04a0*/ 	.word	0x000000ff
        /*04a4*/ 	.word	0x00030898
        /*04a8*/ 	.short	0x0100
        /*04aa*/ 	.byte	0x08
	.zero		1


	//   ....[17]....
        /*04ac*/ 	.word	0x000007b0
        /*04b0*/ 	.word	0x000000ff
        /*04b4*/ 	.word	0x000308a8
        /*04b8*/ 	.short	0x0100
        /*04ba*/ 	.byte	0x08
	.zero		1


	//   ....[18]....
        /*04bc*/ 	.word	0x000008e0
        /*04c0*/ 	.word	0x000000ff
        /*04c4*/ 	.word	0x000308b0
        /*04c8*/ 	.short	0x0100
        /*04ca*/ 	.byte	0x08
	.zero		1


	//   ....[19]....
        /*04cc*/ 	.word	0x000008f0
        /*04d0*/ 	.word	0x000000ff
        /*04d4*/ 	.word	0x000308c0
        /*04d8*/ 	.short	0x0100
        /*04da*/ 	.byte	0x08
	.zero		1


	//   ....[20]....
        /*04dc*/ 	.word	0x00000900
        /*04e0*/ 	.word	0x000000ff
        /*04e4*/ 	.word	0x000308b8
        /*04e8*/ 	.short	0x0100
        /*04ea*/ 	.byte	0x08
	.zero		1


	//   ....[21]....
        /*04ec*/ 	.word	0x00000910
        /*04f0*/ 	.word	0x000000ff
        /*04f4*/ 	.word	0x000308c8
        /*04f8*/ 	.short	0x0100
        /*04fa*/ 	.byte	0x08
	.zero		1


	//   ....[22]....
        /*04fc*/ 	.word	0x00001690
        /*0500*/ 	.word	0x000000ff
        /*0504*/ 	.word	0x00030800
        /*0508*/ 	.short	0x010a
        /*050a*/ 	.byte	0x28
	.zero		1


	//   ....[23]....
        /*050c*/ 	.word	0x00001710
        /*0510*/ 	.word	0x00000003
        /*0514*/ 	.word	0x00030830
        /*0518*/ 	.short	0x010a
        /*051a*/ 	.byte	0x3f
	.zero		1


	//   ....[24]....
        /*051c*/ 	.word	0x00001780
        /*0520*/ 	.word	0x00000003
        /*0524*/ 	.word	0x00030830
        /*0528*/ 	.short	0x010a
        /*052a*/ 	.byte	0x3f
	.zero		1


	//   ....[25]....
        /*052c*/ 	.word	0x00002910
        /*0530*/ 	.word	0x00000003
        /*0534*/ 	.word	0x00000000
        /*0538*/ 	.short	0x0101
        /*053a*/ 	.byte	0x3f
	.zero		1


	//   ....[26]....
        /*053c*/ 	.word	0x00004500
        /*0540*/ 	.word	0x000000ff
        /*0544*/ 	.word	0x00030830
        /*0548*/ 	.short	0x010a
        /*054a*/ 	.byte	0x06
	.zero		1


	//   ....[27]....
        /*054c*/ 	.word	0x00004540
        /*0550*/ 	.word	0x000000ff
        /*0554*/ 	.word	0x00030830
        /*0558*/ 	.short	0x010a
        /*055a*/ 	.byte	0x06
	.zero		1


	//   ....[28]....
        /*055c*/ 	.word	0x00004740
        /*0560*/ 	.word	0x000000ff
        /*0564*/ 	.word	0x00030850
        /*0568*/ 	.short	0x010a
        /*056a*/ 	.byte	0x06
	.zero		1


	//   ....[29]....
        /*056c*/ 	.word	0x00004780
        /*0570*/ 	.word	0x000000ff
        /*0574*/ 	.word	0x00030850
        /*0578*/ 	.short	0x010a
        /*057a*/ 	.byte	0x06
	.zero		1


	//   ....[30]....
        /*057c*/ 	.word	0x00005570
        /*0580*/ 	.word	0x00000005
        /*0584*/ 	.word	0x00000000
        /*0588*/ 	.short	0x0101
        /*058a*/ 	.byte	0x3f
	.zero		1


	//   ....[31]....
        /*058c*/ 	.word	0x00005600
        /*0590*/ 	.word	0x0000000a
        /*0594*/ 	.word	0x00000000
        /*0598*/ 	.short	0x0101
        /*059a*/ 	.byte	0x3f
	.zero		1


	//   ....[32]....
        /*059c*/ 	.word	0x00006e70
        /*05a0*/ 	.word	0x000000ff
        /*05a4*/ 	.word	0x00030850
        /*05a8*/ 	.short	0x010a
        /*05aa*/ 	.byte	0x05
	.zero		1


	//   ....[33]....
        /*05ac*/ 	.word	0x00006eb0
        /*05b0*/ 	.word	0x000000ff
        /*05b4*/ 	.word	0x00030850
        /*05b8*/ 	.short	0x010a
        /*05ba*/ 	.byte	0x05
	.zero		1


	//   ....[34]....
        /*05bc*/ 	.word	0x000076d0
        /*05c0*/ 	.word	0x00000009
        /*05c4*/ 	.word	0x00000000
        /*05c8*/ 	.short	0x0101
        /*05ca*/ 	.byte	0x3f
	.zero		1


	//   ....[35]....
        /*05cc*/ 	.word	0x000084a0
        /*05d0*/ 	.word	0x000000ff
        /*05d4*/ 	.word	0x00000000
        /*05d8*/ 	.short	0x0101
        /*05da*/ 	.byte	0x04
	.zero		1


	//   ....[36]....
        /*05dc*/ 	.word	0x0000a990
        /*05e0*/ 	.word	0x00000005
        /*05e4*/ 	.word	0x00030840
        /*05e8*/ 	.short	0x010a
        /*05ea*/ 	.byte	0x3f
	.zero		1


	//   ....[37]....
        /*05ec*/ 	.word	0x0000ace0
        /*05f0*/ 	.word	0x0000001a
        /*05f4*/ 	.word	0x00030820
        /*05f8*/ 	.short	0x010a
        /*05fa*/ 	.byte	0x3f
	.zero		1


	//   ....[38]....
        /*05fc*/ 	.word	0x0000afd0
        /*0600*/ 	.word	0x00000003
        /*0604*/ 	.word	0x00030840
        /*0608*/ 	.short	0x010a
        /*060a*/ 	.byte	0x3f
	.zero		1


	//   ....[39]....
        /*060c*/ 	.word	0x0000b1b0
        /*0610*/ 	.word	0x00000002
        /*0614*/ 	.word	0x00000060
        /*0618*/ 	.short	0x010a
        /*061a*/ 	.byte	0x3f
	.zero		1


	//   ....[40]....
        /*061c*/ 	.word	0x0000b620
        /*0620*/ 	.word	0x00000003
        /*0624*/ 	.word	0x00030840
        /*0628*/ 	.short	0x010a
        /*062a*/ 	.byte	0x3f
	.zero		1


	//   ....[41]....
        /*062c*/ 	.word	0x0000b800
        /*0630*/ 	.word	0x00000003
        /*0634*/ 	.word	0x00000060
        /*0638*/ 	.short	0x010a
        /*063a*/ 	.byte	0x3f
	.zero		1


	//   ....[42]....
        /*063c*/ 	.word	0x0000bbc0
        /*0640*/ 	.word	0x00000002
        /*0644*/ 	.word	0x00030840
        /*0648*/ 	.short	0x010a
        /*064a*/ 	.byte	0x3f
	.zero		1


	//   ....[43]....
        /*064c*/ 	.word	0x0000bdb0
        /*0650*/ 	.word	0x00000002
        /*0654*/ 	.word	0x00000060
        /*0658*/ 	.short	0x010a
        /*065a*/ 	.byte	0x3f
	.zero		1


	//   ....[44]....
        /*065c*/ 	.word	0x0000c100
        /*0660*/ 	.word	0x00000003
        /*0664*/ 	.word	0x00030860
        /*0668*/ 	.short	0x010a
        /*066a*/ 	.byte	0x3f
	.zero		1


	//   ....[45]....
        /*066c*/ 	.word	0x0000cd40
        /*0670*/ 	.word	0x00000009
        /*0674*/ 	.word	0x00030820
        /*0678*/ 	.short	0x010a
        /*067a*/ 	.byte	0x3f
	.zero		1


	//   ....[46]....
        /*067c*/ 	.word	0x0000cee0
        /*0680*/ 	.word	0x00000007
        /*0684*/ 	.word	0x00000000
        /*0688*/ 	.short	0x010a
        /*068a*/ 	.byte	0x3f
	.zero		1


	//   ....[47]....
        /*068c*/ 	.word	0x0000cf50
        /*0690*/ 	.word	0x00000003
        /*0694*/ 	.word	0x00000000
        /*0698*/ 	.short	0x010a
        /*069a*/ 	.byte	0x3f
	.zero		1


	//   ....[48]....
        /*069c*/ 	.word	0x0000cfb0
        /*06a0*/ 	.word	0x00000005
        /*06a4*/ 	.word	0x00000000
        /*06a8*/ 	.short	0x010a
        /*06aa*/ 	.byte	0x3f
	.zero		1


	//   ....[49]....
        /*06ac*/ 	.word	0x0000cfe0
        /*06b0*/ 	.word	0x00000003
        /*06b4*/ 	.word	0x00000000
        /*06b8*/ 	.short	0x010a
        /*06ba*/ 	.byte	0x3f
	.zero		1


	//   ....[50]....
        /*06bc*/ 	.word	0x0000d050
        /*06c0*/ 	.word	0x00000003
        /*06c4*/ 	.word	0x00030800
        /*06c8*/ 	.short	0x010a
        /*06ca*/ 	.byte	0x3f
	.zero		1


	//   ....[51]....
        /*06cc*/ 	.word	0x0000d0a0
        /*06d0*/ 	.word	0x00000003
        /*06d4*/ 	.word	0x00030830
        /*06d8*/ 	.short	0x010a
        /*06da*/ 	.byte	0x3f
	.zero		1


	//   ....[52]....
        /*06dc*/ 	.word	0x0000d100
        /*06e0*/ 	.word	0x00000005
        /*06e4*/ 	.word	0x00030830
        /*06e8*/ 	.short	0x010a
        /*06ea*/ 	.byte	0x3f
	.zero		1


	//   ....[53]....
        /*06ec*/ 	.word	0x0000d160
        /*06f0*/ 	.word	0x00000005
        /*06f4*/ 	.word	0x00030850
        /*06f8*/ 	.short	0x010a
        /*06fa*/ 	.byte	0x3f
	.zero		1


	//   ....[54]....
        /*06fc*/ 	.word	0x0000d1c0
        /*0700*/ 	.word	0x0000000a
        /*0704*/ 	.word	0x00030850
        /*0708*/ 	.short	0x010a
        /*070a*/ 	.byte	0x3f
	.zero		1


	//   ....[55]....
        /*070c*/ 	.word	0x0000d360
        /*0710*/ 	.word	0x00000005
        /*0714*/ 	.word	0x00030840
        /*0718*/ 	.short	0x010a
        /*071a*/ 	.byte	0x3f
	.zero		1


	//   ....[56]....
        /*071c*/ 	.word	0x0000d3b0
        /*0720*/ 	.word	0x0000001a
        /*0724*/ 	.word	0x00030820
        /*0728*/ 	.short	0x010a
        /*072a*/ 	.byte	0x3f
	.zero		1


	//   ....[57]....
        /*072c*/ 	.word	0x0000d400
        /*0730*/ 	.word	0x00000003
        /*0734*/ 	.word	0x00030840
        /*0738*/ 	.short	0x010a
        /*073a*/ 	.byte	0x3f
	.zero		1


	//   ....[58]....
        /*073c*/ 	.word	0x0000d450
        /*0740*/ 	.word	0x00000002
        /*0744*/ 	.word	0x00000060
        /*0748*/ 	.short	0x010a
        /*074a*/ 	.byte	0x3f
	.zero		1


	//   ....[59]....
        /*074c*/ 	.word	0x0000d4a0
        /*0750*/ 	.word	0x00000003
        /*0754*/ 	.word	0x00030840
        /*0758*/ 	.short	0x010a
        /*075a*/ 	.byte	0x3f
	.zero		1


	//   ....[60]....
        /*075c*/ 	.word	0x0000d4f0
        /*0760*/ 	.word	0x00000003
        /*0764*/ 	.word	0x00000060
        /*0768*/ 	.short	0x010a
        /*076a*/ 	.byte	0x3f
	.zero		1


	//   ....[61]....
        /*076c*/ 	.word	0x0000d540
        /*0770*/ 	.word	0x00000002
        /*0774*/ 	.word	0x00030840
        /*0778*/ 	.short	0x010a
        /*077a*/ 	.byte	0x3f
	.zero		1


	//   ....[62]....
        /*077c*/ 	.word	0x0000d590
        /*0780*/ 	.word	0x00000002
        /*0784*/ 	.word	0x00000060
        /*0788*/ 	.short	0x010a
        /*078a*/ 	.byte	0x3f
	.zero		1


	//   ....[63]....
        /*078c*/ 	.word	0x0000d5e0
        /*0790*/ 	.word	0x00000003
        /*0794*/ 	.word	0x00030860
        /*0798*/ 	.short	0x010a
        /*079a*/ 	.byte	0x3f
	.zero		1


	//   ....[64]....
        /*079c*/ 	.word	0x0000df90
        /*07a0*/ 	.word	0x00000009
        /*07a4*/ 	.word	0x00030820
        /*07a8*/ 	.short	0x010a
        /*07aa*/ 	.byte	0x3f
	.zero		1


	//   ....[65]....
        /*07ac*/ 	.word	0x0000e130
        /*07b0*/ 	.word	0x00000007
        /*07b4*/ 	.word	0x00000000
        /*07b8*/ 	.short	0x010a
        /*07ba*/ 	.byte	0x3f
	.zero		1


	//   ....[66]....
        /*07bc*/ 	.word	0x0000e180
        /*07c0*/ 	.word	0x00000003
        /*07c4*/ 	.word	0x00000000
        /*07c8*/ 	.short	0x010a
        /*07ca*/ 	.byte	0x3f
	.zero		1


	//   ....[67]....
        /*07cc*/ 	.word	0x0000e1d0
        /*07d0*/ 	.word	0x00000005
        /*07d4*/ 	.word	0x00000000
        /*07d8*/ 	.short	0x010a
        /*07da*/ 	.byte	0x3f
	.zero		1


	//----- nvinfo : EIATTR_NUM_MBARRIERS
	.align		4
.L_123:
        /*07dc*/ 	.byte	0x03, 0x38
        /*07de*/ 	.short	0x0016


	//----- nvinfo : EIATTR_EXIT_INSTR_OFFSETS
	.align		4
        /*07e0*/ 	.byte	0x04, 0x1c
        /*07e2*/ 	.short	(.L_125 - .L_124)


	//   ....[0]....
.L_124:
        /*07e4*/ 	.word	0x00000ab0


	//   ....[1]....
        /*07e8*/ 	.word	0x00009270


	//   ....[2]....
        /*07ec*/ 	.word	0x000092d0


	//   ....[3]....
        /*07f0*/ 	.word	0x0000d030


	//----- nvinfo : EIATTR_MAX_THREADS
	.align		4
.L_125:
        /*07f4*/ 	.byte	0x04, 0x05
        /*07f6*/ 	.short	(.L_127 - .L_126)
.L_126:
        /*07f8*/ 	.word	0x00000200
        /*07fc*/ 	.word	0x00000001
        /*0800*/ 	.word	0x00000001


	//----- nvinfo : EIATTR_CRS_STACK_SIZE
	.align		4
.L_127:
        /*0804*/ 	.byte	0x04, 0x1e
        /*0806*/ 	.short	(.L_129 - .L_128)
.L_128:
        /*0808*/ 	.word	0x00000000


	//----- nvinfo : EIATTR_CBANK_PARAM_SIZE
	.align		4
.L_129:
        /*080c*/ 	.byte	0x03, 0x19
        /*080e*/ 	.short	0x0a70


	//----- nvinfo : EIATTR_PARAM_CBANK
	.align		4
        /*0810*/ 	.byte	0x04, 0x0a
        /*0812*/ 	.short	(.L_131 - .L_130)
	.align		4
.L_130:
        /*0814*/ 	.word	index@(.nv.constant0._ZN7cutlass13device_kernelIN5flash11enable_sm90INS1_16FlashAttnFwdSm90INS1_25CollectiveMainloopFwdSm90ILi2EN4cute5tupleIJNS5_1CILi1EEES8_S8_EEENS6_IJNS7_ILi192EEESA_NS7_ILi64EEEEEELi64ENS_6half_tEfNS_4arch4Sm90ELb0ELb0ELb0ELb1ELb0ELb0ELb0ELb0ELb1ELb0ELb0ELb0EEENS1_21CollectiveEpilogueFwdINS6_IJSA_SB_SA_EEES9_SD_SF_Li384ELb1ELb0ELb0ELb0EEENS1_36VarlenDynamicPersistentTileSchedulerILi192ELi192ELi384ELi32ELb0ELb0ELb1ELb0ELb1ELb1EEEEEEEEEvNT_6ParamsE)
        /*0818*/ 	.short	0x0210
        /*081a*/ 	.short	0x0a70


	//----- nvinfo : EIATTR_SW_WAR
	.align		4
.L_131:
        /*081c*/ 	.byte	0x04, 0x36
        /*081e*/ 	.short	(.L_133 - .L_132)
.L_132:
        /*0820*/ 	.word	0x00000008
.L_133:


//--------------------- .nv.info._ZN7cutlass13device_kernelIN5flash11enable_sm90INS1_16FlashAttnFwdSm90INS1_25CollectiveMainloopFwdSm90ILi2EN4cute5tupleIJNS5_1CILi1EEES8_S8_EEENS6_IJNS7_ILi192EEESA_NS7_ILi64EEEEEELi64ENS_6half_tEfNS_4arch4Sm90ELb0ELb0ELb0ELb1ELb0ELb1ELb0ELb0ELb1ELb0ELb0ELb0EEENS1_21CollectiveEpilogueFwdINS6_IJSA_SB_SA_EEES9_SD_SF_Li384ELb1ELb0ELb0ELb0EEENS1_36VarlenDynamicPersistentTileSchedulerILi192ELi192ELi384ELi32ELb0ELb0ELb1ELb0ELb1ELb1EEEEEEEEEvNT_6ParamsE --------------------------
	.section	.nv.info._ZN7cutlass13device_kernelIN5flash11enable_sm90INS1_16FlashAttnFwdSm90INS1_25CollectiveMainloopFwdSm90ILi2EN4cute5tupleIJNS5_1CILi1EEES8_S8_EEENS6_IJNS7_ILi192EEESA_NS7_ILi64EEEEEELi64ENS_6half_tEfNS_4arch4Sm90ELb0ELb0ELb0ELb1ELb0ELb1ELb0ELb0ELb1ELb0ELb0ELb0EEENS1_21CollectiveEpilogueFwdINS6_IJSA_SB_SA_EEES9_SD_SF_Li384ELb1ELb0ELb0ELb0EEENS1_36VarlenDynamicPersistentTileSchedulerILi192ELi192ELi384ELi32ELb0ELb0ELb1ELb0ELb1ELb1EEEEEEEEEvNT_6ParamsE,"",@"SHT_CUDA_INFO"
	.sectionflags	@""
	.align	4


	//----- nvinfo : EIATTR_CUDA_API_VERSION
	.align		4
        /*0000*/ 	.byte	0x04, 0x37
        /*0002*/ 	.short	(.L_135 - .L_134)
.L_134:
        /*0004*/ 	.word	0x00000082


	//----- nvinfo : EIATTR_KPARAM_INFO
	.align		4
.L_135:
        /*0008*/ 	.byte	0x04, 0x17
        /*000a*/ 	.short	(.L_137 - .L_136)
.L_136:
        /*000c*/ 	.word	0x00000000
        /*0010*/ 	.short	0x0000
        /*0012*/ 	.short	0x0070
        /*0014*/ 	.byte	0x00, 0xf0, 0x01, 0x28


	//----- nvinfo : EIATTR_SPARSE_MMA_MASK
	.align		4
.L_137:
        /*0018*/ 	.byte	0x03, 0x50
        /*001a*/ 	.short	0x0000


	//----- nvinfo : EIATTR_MAXREG_COUNT
	.align		4
        /*001c*/ 	.byte	0x03, 0x1b
        /*001e*/ 	.short	0x0080


	//----- nvinfo : EIATTR_NUM_BARRIERS
	.align		4
        /*0020*/ 	.byte	0x02, 0x4c
        /*0022*/ 	.byte	0x10
	.zero		1


	//----- nvinfo : EIATTR_EXTERNS
	.align		4
        /*0024*/ 	.byte	0x04, 0x0f
        /*0026*/ 	.short	(.L_139 - .L_138)


	//   ....[0]....
	.align		4
.L_138:
        /*0028*/ 	.word	index@(__assertfail)


	//----- nvinfo : EIATTR_ANNOTATIONS
	.align		4
.L_139:
        /*002c*/ 	.byte	0x04, 0x55
        /*002e*/ 	.short	(.L_141 - .L_140)


	//   ....[0]....
.L_140:
        /* <DEDUP_REMOVED lines=45> */


	//----- nvinfo : EIATTR_MERCURY_ISA_VERSION
	.align		4
.L_141:
        /*02f0*/ 	.byte	0x03, 0x5f
        /*02f2*/ 	.short	0x0101


	//----- nvinfo : EIATTR_UNUSED_LOAD_BYTE_OFFSET
	.align		4
        /*02f4*/ 	.byte	0x04, 0x44
        /*02f6*/ 	.short	(.L_143 - .L_142)


	//   ....[0]....
.L_142:
        /*02f8*/ 	.word	0x00000b00
        /*02fc*/ 	.word	0x0000fff0


	//   ....[1]....
        /*0300*/ 	.word	0x0000e9f0
        /*0304*/ 	.word	0x0000fff0


	//----- nvinfo : EIATTR_INT_WARP_WIDE_INSTR_OFFSETS
	.align		4
.L_143:
        /*0308*/ 	.byte	0x04, 0x31
        /*030a*/ 	.short	(.L_145 - .L_144)


	//   ....[0]....
.L_144:
        /*030c*/ 	.word	0x000001b0


	//   ....[1]....
        /*0310*/ 	.word	0x00000250


	//   ....[2]....
        /*0314*/ 	.word	0x000002c0


	//   ....[3]....
        /*0318*/ 	.word	0x00011db0


	//   ....[4]....
        /*031c*/ 	.word	0x00011e40


	//   ....[5]....
        /*0320*/ 	.word	0x00012280


	//   ....[6]....
        /*0324*/ 	.word	0x000122b0


	//   ....[7]....
        /*0328*/ 	.word	0x00013d50


	//   ....[8]....
        /*032c*/ 	.word	0x00013de0


	//----- nvinfo : EIATTR_COOP_GROUP_MASK_REGIDS
	.align		4
.L_145:
        /*0330*/ 	.byte	0x04, 0x29
        /*0332*/ 	.short	(.L_147 - .L_146)


	//   ....[0]....
.L_146:
        /*0334*/ 	.word	0xffffffff


	//   ....[1]....
        /*0338*/ 	.word	0xffffffff


	//   ....[2]....
        /*033c*/ 	.word	0xffffffff


	//   ....[3]....
        /*0340*/ 	.word	0xffffffff


	//   ....[4]....
        /*0344*/ 	.word	0xffffffff


	//   ....[5]....
        /*0348*/ 	.word	0xffffffff


	//   ....[6]....
        /*034c*/ 	.word	0xffffffff


	//   ....[7]....
        /*0350*/ 	.word	0xffffffff


	//   ....[8]....
        /*0354*/ 	.word	0xffffffff


	//   ....[9]....
        /*0358*/ 	.word	0xffffffff


	//   ....[10]....
        /*035c*/ 	.word	0xffffffff


	//   ....[11]....
        /*0360*/ 	.word	0xffffffff


	//   ....[12]....
        /*0364*/ 	.word	0xffffffff


	//   ....[13]....
        /*0368*/ 	.word	0xffffffff


	//   ....[14]....
        /*036c*/ 	.word	0xffffffff


	//   ....[15]....
        /*0370*/ 	.word	0xffffffff


	//   ....[16]....
        /*0374*/ 	.word	0xffffffff


	//   ....[17]....
        /*0378*/ 	.word	0xffffffff


	//   ....[18]....
        /*037c*/ 	.word	0xffffffff


	//   ....[19]....
        /*0380*/ 	.word	0xffffffff


	//   ....[20]....
        /*0384*/ 	.word	0xffffffff


	//   ....[21]....
        /*0388*/ 	.word	0xffffffff


	//   ....[22]....
        /*038c*/ 	.word	0xffffffff


	//   ....[23]....
        /*0390*/ 	.word	0xffffffff


	//   ....[24]....
        /*0394*/ 	.word	0xffffffff


	//   ....[25]....
        /*0398*/ 	.word	0xffffffff


	//   ....[26]....
        /*039c*/ 	.word	0xffffffff


	//   ....[27]....
        /*03a0*/ 	.word	0xffffffff


	//   ....[28]....
        /*03a4*/ 	.word	0xffffffff


	//   ....[29]....
        /*03a8*/ 	.word	0xffffffff


	//   ....[30]....
        /*03ac*/ 	.word	0xffffffff


	//   ....[31]....
        /*03b0*/ 	.word	0xffffffff


	//   ....[32]....
        /*03b4*/ 	.word	0xffffffff


	//   ....[33]....
        /*03b8*/ 	.word	0xffffffff


	//   ....[34]....
        /*03bc*/ 	.word	0xffffffff


	//   ....[35]....
        /*03c0*/ 	.word	0xffffffff


	//   ....[36]....
        /*03c4*/ 	.word	0xffffffff


	//   ....[37]....
        /*03c8*/ 	.word	0xffffffff


	//   ....[38]....
        /*03cc*/ 	.word	0xffffffff


	//   ....[39]....
        /*03d0*/ 	.word	0xffffffff


	//   ....[40]....
        /*03d4*/ 	.word	0xffffffff


	//   ....[41]....
        /*03d8*/ 	.word	0xffffffff


	//   ....[42]....
        /*03dc*/ 	.word	0xffffffff


	//   ....[43]....
        /*03e0*/ 	.word	0xffffffff


	//   ....[44]....
        /*03e4*/ 	.word	0xffffffff


	//   ....[45]....
        /*03e8*/ 	.word	0xffffffff


	//   ....[46]....
        /*03ec*/ 	.word	0xffffffff


	//   ....[47]....
        /*03f0*/ 	.word	0xffffffff


	//   ....[48]....
        /*03f4*/ 	.word	0xffffffff


	//   ....[49]....
        /*03f8*/ 	.word	0xffffffff


	//   ....[50]....
        /*03fc*/ 	.word	0xffffffff


	//   ....[51]....
        /*0400*/ 	.word	0xffffffff


	//   ....[52]....
        /*0404*/ 	.word	0xffffffff


	//   ....[53]....
        /*0408*/ 	.word	0xffffffff


	//   ....[54]....
        /*040c*/ 	.word	0xffffffff


	//   ....[55]....
        /*0410*/ 	.word	0xffffffff


	//   ....[56]....
        /*0414*/ 	.word	0x0500000f


	//   ....[57]....
        /*0418*/ 	.word	0x0500000f


	//   ....[58]....
        /*041c*/ 	.word	0x0500000f


	//   ....[59]....
        /*0420*/ 	.word	0x0500000f


	//   ....[60]....
        /*0424*/ 	.word	0x0500000f


	//   ....[61]....
        /*0428*/ 	.word	0x0500000f


	//   ....[62]....
        /*042c*/ 	.word	0x0500000f


	//   ....[63]....
        /*0430*/ 	.word	0x0500000f


	//   ....[64]....
        /*0434*/ 	.word	0x0500000f


	//   ....[65]....
        /*0438*/ 	.word	0x0500000f


	//   ....[66]....
        /*043c*/ 	.word	0x0500000f


	//   ....[67]....
        /*0440*/ 	.word	0x0500000f


	//   ....[68]....
        /*0444*/ 	.word	0x0500000f


	//   ....[69]....
        /*0448*/ 	.word	0x0500000f


	//   ....[70]....
        /*044c*/ 	.word	0x0500000f


	//   ....[71]....
        /*0450*/ 	.word	0x0500000f


	//   ....[72]....
        /*0454*/ 	.word	0x0500000f


	//   ....[73]....
        /*0458*/ 	.word	0x0500000f


	//   ....[74]....
        /*045c*/ 	.word	0x0500000f


	//   ....[75]....
        /*0460*/ 	.word	0x0500000f


	//   ....[76]....
        /*0464*/ 	.word	0x0500000f


	//   ....[77]....
        /*0468*/ 	.word	0x0500000f


	//   ....[78]....
        /*046c*/ 	.word	0x0500000f


	//   ....[79]....
        /*0470*/ 	.word	0x0500000f


	//   ....[80]....
        /*0474*/ 	.word	0x0500000f


	//   ....[81]....
        /*0478*/ 	.word	0x0500000f


	//   ....[82]....
        /*047c*/ 	.word	0x0500000f


	//   ....[83]....
        /*0480*/ 	.word	0x0500000f


	//   ....[84]....
        /*0484*/ 	.word	0x0500000f


	//----- nvinfo : EIATTR_COOP_GROUP_INSTR_OFFSETS
	.align		4
.L_147:
        /*0488*/ 	.byte	0x04, 0x28
        /*048a*/ 	.short	(.L_149 - .L_148)


	//   ....[0]....
.L_148:
        /*048c*/ 	.word	0x00000060


	//   ....[1]....
        /*0490*/ 	.word	0x000001c0


	//   ....[2]....
        /*0494*/ 	.word	0x00000270


	//   ....[3]....
        /*0498*/ 	.word	0x00000430


	//   ....[4]....
        /*049c*/ 	.word	0x00000590


	//   ....[5]....
        /*04a0*/ 	.word	0x000006b0


	//   ....[6]....
        /*04a4*/ 	.word	0x00000810


	//   ....[7]....
        /*04a8*/ 	.word	0x00005710


	//   ....[8]....
        /*04ac*/ 	.word	0x00008e50


	//   ....[9]....
        /*04b0*/ 	.word	0x00008e70


	//   ....[10]....
        /*04b4*/ 	.word	0x00009430


	//   ....[11]....
        /*04b8*/ 	.word	0x00009480


	//   ....[12]....
        /*04bc*/ 	.word	0x0000abe0


	//   ....[13]....
        /*04c0*/ 	.word	0x0000b8c0


	//   ....[14]....
        /*04c4*/ 	.word	0x0000b8f0


	//   ....[15]....
        /*04c8*/ 	.word	0x0000b9e0


	//   ....[16]....
        /*04cc*/ 	.word	0x0000ba10


	//   ....[17]....
        /*04d0*/ 	.word	0x0000db10


	//   ....[18]....
        /*04d4*/ 	.word	0x0000dd60


	//   ....[19]....
        /*04d8*/ 	.word	0x0000dda0


	//   ....[20]....
        /*04dc*/ 	.word	0x0000e550


	//   ....[21]....
        /*04e0*/ 	.word	0x0000e580


	//   ....[22]....
        /*04e4*/ 	.word	0x000103f0


	//   ....[23]....
        /*04e8*/ 	.word	0x00010580


	//   ....[24]....
        /*04ec*/ 	.word	0x000105b0


	//   ....[25]....
        /*04f0*/ 	.word	0x000105e0


	//   ....[26]....
        /*04f4*/ 	.word	0x00010620


	//   ....[27]....
        /*04f8*/ 	.word	0x00010670


	//   ....[28]....
        /*04fc*/ 	.word	0x000106d0


	//   ....[29]....
        /*0500*/ 	.word	0x00010890


	//   ....[30]....
        /*0504*/ 	.word	0x000108f0


	//   ....[31]....
        /*0508*/ 	.word	0x00010930


	//   ....[32]....
        /*050c*/ 	.word	0x00010970


	//   ....[33]....
        /*0510*/ 	.word	0x000109a0


	//   ....[34]....
        /*0514*/ 	.word	0x000109d0


	//   ....[35]....
        /*0518*/ 	.word	0x00010a50


	//   ....[36]....
        /*051c*/ 	.word	0x00010a80


	//   ....[37]....
        /*0520*/ 	.word	0x00010b00


	//   ....[38]....
        /*0524*/ 	.word	0x000140a0


	//   ....[39]....
        /*0528*/ 	.word	0x000140b0


	//   ....[40]....
        /*052c*/ 	.word	0x000141a0


	//   ....[41]....
        /*0530*/ 	.word	0x00014200


	//   ....[42]....
        /*0534*/ 	.word	0x00014240


	//   ....[43]....
        /*0538*/ 	.word	0x00014280


	//   ....[44]....
        /*053c*/ 	.word	0x000142b0


	//   ....[45]....
        /*0540*/ 	.word	0x000142e0


	//   ....[46]....
        /*0544*/ 	.word	0x00014450


	//   ....[47]....
        /*0548*/ 	.word	0x000144b0


	//   ....[48]....
        /*054c*/ 	.word	0x000144f0


	//   ....[49]....
        /*0550*/ 	.word	0x00014530


	//   ....[50]....
        /*0554*/ 	.word	0x00014560


	//   ....[51]....
        /*0558*/ 	.word	0x00014590


	//   ....[52]....
        /*055c*/ 	.word	0x00014650


	//   ....[53]....
        /*0560*/ 	.word	0x00014670


	//   ....[54]....
        /*0564*/ 	.word	0x000146e0


	//   ....[55]....
        /*0568*/ 	.word	0x00014b10


	//   ....[56]....
        /*056c*/ 	.word	0x00014f70


	//   ....[57]....
        /*0570*/ 	.word	0x00015020


	//   ....[58]....
        /*0574*/ 	.word	0x000150c0


	//   ....[59]....
        /*0578*/ 	.word	0x00015160


	//   ....[60]....
        /*057c*/ 	.word	0x00015200


	//   ....[61]....
        /*0580*/ 	.word	0x000152f0


	//   ....[62]....
        /*0584*/ 	.word	0x00015390


	//   ....[63]....
        /*0588*/ 	.word	0x00015430


	//   ....[64]....
        /*058c*/ 	.word	0x000154d0


	//   ....[65]....
        /*0590*/ 	.word	0x00015730


	//   ....[66]....
        /*0594*/ 	.word	0x00015a10


	//   ....[67]....
        /*0598*/ 	.word	0x00015e00


	//   ....[68]....
        /*059c*/ 	.word	0x00015e90


	//   ....[69]....
        /*05a0*/ 	.word	0x00015f30


	//   ....[70]....
        /*05a4*/ 	.word	0x00015fe0


	//   ....[71]....
        /*05a8*/ 	.word	0x00016060


	//   ....[72]....
        /*05ac*/ 	.word	0x000160e0


	//   ....[73]....
        /*05b0*/ 	.word	0x00016160


	//   ....[74]....
        /*05b4*/ 	.word	0x000161e0


	//   ....[75]....
        /*05b8*/ 	.word	0x00016270


	//   ....[76]....
        /*05bc*/ 	.word	0x00016320


	//   ....[77]....
        /*05c0*/ 	.word	0x000163a0


	//   ....[78]....
        /*05c4*/ 	.word	0x00016420


	//   ....[79]....
        /*05c8*/ 	.word	0x000164a0


	//   ....[80]....
        /*05cc*/ 	.word	0x00016520


	//   ....[81]....
        /*05d0*/ 	.word	0x00016590


	//   ....[82]....
        /*05d4*/ 	.word	0x00016630


	//   ....[83]....
        /*05d8*/ 	.word	0x000166c0


	//   ....[84]....
        /*05dc*/ 	.word	0x000167e0


	//----- nvinfo : EIATTR_REG_RECONFIG
	.align		4
.L_149:
        /*05e0*/ 	.byte	0x01, 0x54
	.zero		2


	//----- nvinfo : EIATTR_SYSCALL_OFFSETS
	.align		4
        /*05e4*/ 	.byte	0x04, 0x46
        /*05e6*/ 	.short	(.L_151 - .L_150)


	//   ....[0]....
.L_150:
        /*05e8*/ 	.word	0x000017a0


	//   ....[1]....
        /*05ec*/ 	.word	0x000018f0


	//   ....[2]....
        /*05f0*/ 	.word	0x000058a0


	//   ....[3]....
        /*05f4*/ 	.word	0x00005dc0


	//   ....[4]....
        /*05f8*/ 	.word	0x00011fc0


	//   ....[5]....
        /*05fc*/ 	.word	0x000120f0


	//   ....[6]....
        /*0600*/ 	.word	0x000121f0


	//----- nvinfo : EIATTR_MBARRIER_INSTR_OFFSETS
	.align		4
.L_151:
        /*0604*/ 	.byte	0x04, 0x39
        /*0606*/ 	.short	(.L_153 - .L_152)


	//   ....[0]....
.L_152:
        /*0608*/ 	.word	0x000002e0
        /*060c*/ 	.word	0x000000ff
        /*0610*/ 	.word	0x00030800
        /*0614*/ 	.short	0x0100
        /*0616*/ 	.byte	0x08
	.zero		1


	//   ....[1]....
        /*0618*/ 	.word	0x000002f0
        /*061c*/ 	.word	0x000000ff
        /*0620*/ 	.word	0x00030820
        /*0624*/ 	.short	0x0100
        /*0626*/ 	.byte	0x08
	.zero		1


	//   ....[2]....
        /*0628*/ 	.word	0x000003e0
        /*062c*/ 	.word	0x000000ff
        /*0630*/ 	.word	0x00030830
        /*0634*/ 	.short	0x0100
        /*0636*/ 	.byte	0x08
	.zero		1


	//   ....[3]....
        /*0638*/ 	.word	0x000003f0
        /*063c*/ 	.word	0x000000ff
        /*0640*/ 	.word	0x00030840
        /*0644*/ 	.short	0x0100
        /*0646*/ 	.byte	0x08
	.zero		1


	//   ....[4]....
        /*0648*/ 	.word	0x00000400
        /*064c*/ 	.word	0x000000ff
        /*0650*/ 	.word	0x00030838
        /*0654*/ 	.short	0x0100
        /*0656*/ 	.byte	0x08
	.zero		1


	//   ....[5]....
        /*0658*/ 	.word	0x00000410
        /*065c*/ 	.word	0x000000ff
        /*0660*/ 	.word	0x00030848
        /*0664*/ 	.short	0x0100
        /*0666*/ 	.byte	0x08
	.zero		1


	//   ....[6]....
        /*0668*/ 	.word	0x00000540
        /*066c*/ 	.word	0x000000ff
        /*0670*/ 	.word	0x00030850
        /*0674*/ 	.short	0x0100
        /*0676*/ 	.byte	0x08
	.zero		1


	//   ....[7]....
        /*0678*/ 	.word	0x00000550
        /*067c*/ 	.word	0x000000ff
        /*0680*/ 	.word	0x00030860
        /*0684*/ 	.short	0x0100
        /*0686*/ 	.byte	0x08
	.zero		1


	//   ....[8]....
        /*0688*/ 	.word	0x00000560
        /*068c*/ 	.word	0x000000ff
        /*0690*/ 	.word	0x00030858
        /*0694*/ 	.short	0x0100
        /*0696*/ 	.byte	0x08
	.zero		1


	//   ....[9]....
        /*0698*/ 	.word	0x00000570
        /*069c*/ 	.word	0x000000ff
        /*06a0*/ 	.word	0x00030868
        /*06a4*/ 	.short	0x0100
        /*06a6*/ 	.byte	0x08
	.zero		1


	//   ....[10]....
        /*06a8*/ 	.word	0x00000660
        /*06ac*/ 	.word	0x000000ff
        /*06b0*/ 	.word	0x00030870
        /*06b4*/ 	.short	0x0100
        /*06b6*/ 	.byte	0x06
	.zero		1


	//   ....[11]....
        /*06b8*/ 	.word	0x00000670
        /*06bc*/ 	.word	0x000000ff
        /*06c0*/ 	.word	0x00030880
        /*06c4*/ 	.short	0x0100
        /*06c6*/ 	.byte	0x06
	.zero		1


	//   ....[12]....
        /*06c8*/ 	.word	0x00000680
        /*06cc*/ 	.word	0x000000ff
        /*06d0*/ 	.word	0x00030878
        /*06d4*/ 	.short	0x0100
        /*06d6*/ 	.byte	0x06
	.zero		1


	//   ....[13]....
        /*06d8*/ 	.word	0x00000690
        /*06dc*/ 	.word	0x000000ff
        /*06e0*/ 	.word	0x00030888
        /*06e4*/ 	.short	0x0100
        /*06e6*/ 	.byte	0x06
	.zero		1


	//   ....[14]....
        /*06e8*/ 	.word	0x000007c0
        /*06ec*/ 	.word	0x000000ff
        /*06f0*/ 	.word	0x00030890
        /*06f4*/ 	.short	0x0100
        /*06f6*/ 	.byte	0x08
	.zero		1


	//   ....[15]....
        /*06f8*/ 	.word	0x000007d0
        /*06fc*/ 	.word	0x000000ff
        /*0700*/ 	.word	0x000308a0
        /*0704*/ 	.short	0x0100
        /*0706*/ 	.byte	0x08
	.zero		1


	//   ....[16]....
        /*0708*/ 	.word	0x000007e0
        /*070c*/ 	.word	0x000000ff
        /*0710*/ 	.word	0x00030898
        /*0714*/ 	.short	0x0100
        /*0716*/ 	.byte	0x08
	.zero		1


	//   ....[17]....
        /*0718*/ 	.word	0x000007f0
        /*071c*/ 	.word	0x000000ff
        /*0720*/ 	.word	0x000308a8
        /*0724*/ 	.short	0x0100
        /*0726*/ 	.byte	0x08
	.zero		1


	//   ....[18]....
        /*0728*/ 	.word	0x00000920
        /*072c*/ 	.word	0x000000ff
        /*0730*/ 	.word	0x000308b0
        /*0734*/ 	.short	0x0100
        /*0736*/ 	.byte	0x08
	.zero		1


	//   ....[19]....
        /*0738*/ 	.word	0x00000930
        /*073c*/ 	.word	0x000000ff
        /*0740*/ 	.word	0x000308c0
        /*0744*/ 	.short	0x0100
        /*0746*/ 	.byte	0x08
	.zero		1


	//   ....[20]....
        /*0748*/ 	.word	0x00000940
        /*074c*/ 	.word	0x000000ff
        /*0750*/ 	.word	0x000308b8
        /*0754*/ 	.short	0x0100
        /*0756*/ 	.byte	0x08
	.zero		1


	//   ....[21]....
        /*0758*/ 	.word	0x00000950
        /*075c*/ 	.word	0x000000ff
        /*0760*/ 	.word	0x000308c8
        /*0764*/ 	.short	0x0100
        /*0766*/ 	.byte	0x08
	.zero		1


	//   ....[22]....
        /*0768*/ 	.word	0x00002b70
        /*076c*/ 	.word	0x00000053
        /*0770*/ 	.word	0x00030890
        /*0774*/ 	.short	0x010a
        /*0776*/ 	.byte	0x3f
	.zero		1


	//   ....[23]....
        /*0778*/ 	.word	0x00003d90
        /*077c*/ 	.word	0x00000053
        /*0780*/ 	.word	0x00030890
        /*0784*/ 	.short	0x010a
        /*0786*/ 	.byte	0x3f
	.zero		1


	//   ....[24]....
        /*0788*/ 	.word	0x00004e20
        /*078c*/ 	.word	0x00000053
        /*0790*/ 	.word	0x00030890
        /*0794*/ 	.short	0x010a
        /*0796*/ 	.byte	0x3f
	.zero		1


	//   ....[25]....
        /*0798*/ 	.word	0x00005040
        /*079c*/ 	.word	0x00000024
        /*07a0*/ 	.word	0x00000000
        /*07a4*/ 	.short	0x0101
        /*07a6*/ 	.byte	0x3f
	.zero		1


	//   ....[26]....
        /*07a8*/ 	.word	0x00005080
        /*07ac*/ 	.word	0x00000053
        /*07b0*/ 	.word	0x000308b0
        /*07b4*/ 	.short	0x010a
        /*07b6*/ 	.byte	0x3f
	.zero		1


	//   ....[27]....
        /*07b8*/ 	.word	0x00005440
        /*07bc*/ 	.word	0x00000053
        /*07c0*/ 	.word	0x00000000
        /*07c4*/ 	.short	0x0101
        /*07c6*/ 	.byte	0x3f
	.zero		1


	//   ....[28]....
        /*07c8*/ 	.word	0x00005940
        /*07cc*/ 	.word	0x00000002
        /*07d0*/ 	.word	0x00030800
        /*07d4*/ 	.short	0x010a
        /*07d6*/ 	.byte	0x3f
	.zero		1


	//   ....[29]....
        /*07d8*/ 	.word	0x00005990
        /*07dc*/ 	.word	0x00000002
        /*07e0*/ 	.word	0x00030800
        /*07e4*/ 	.short	0x010a
        /*07e6*/ 	.byte	0x3f
	.zero		1


	//   ....[30]....
        /*07e8*/ 	.word	0x000060c0
        /*07ec*/ 	.word	0x00000002
        /*07f0*/ 	.word	0x00030800
        /*07f4*/ 	.short	0x010a
        /*07f6*/ 	.byte	0x3f
	.zero		1


	//   ....[31]....
        /*07f8*/ 	.word	0x00006fb0
        /*07fc*/ 	.word	0x00000002
        /*0800*/ 	.word	0x00030800
        /*0804*/ 	.short	0x010a
        /*0806*/ 	.byte	0x3f
	.zero		1


	//   ....[32]....
        /*0808*/ 	.word	0x00007df0
        /*080c*/ 	.word	0x00000004
        /*0810*/ 	.word	0x00030830
        /*0814*/ 	.short	0x010a
        /*0816*/ 	.byte	0x3f
	.zero		1


	//   ....[33]....
        /*0818*/ 	.word	0x00007ed0
        /*081c*/ 	.word	0x00000004
        /*0820*/ 	.word	0x00030830
        /*0824*/ 	.short	0x010a
        /*0826*/ 	.byte	0x3f
	.zero		1


	//   ....[34]....
        /*0828*/ 	.word	0x00009b50
        /*082c*/ 	.word	0x00000004
        /*0830*/ 	.word	0x00000000
        /*0834*/ 	.short	0x0101
        /*0836*/ 	.byte	0x3f
	.zero		1


	//   ....[35]....
        /*0838*/ 	.word	0x0000ae30
        /*083c*/ 	.word	0x00000000
        /*0840*/ 	.word	0x00030830
        /*0844*/ 	.short	0x010a
        /*0846*/ 	.byte	0x3f
	.zero		1


	//   ....[36]....
        /*0848*/ 	.word	0x0000ae80
        /*084c*/ 	.word	0x00000000
        /*0850*/ 	.word	0x00030830
        /*0854*/ 	.short	0x010a
        /*0856*/ 	.byte	0x3f
	.zero		1


	//   ....[37]....
        /*0858*/ 	.word	0x0000b1d0
        /*085c*/ 	.word	0x00000003
        /*0860*/ 	.word	0x00030850
        /*0864*/ 	.short	0x010a
        /*0866*/ 	.byte	0x3f
	.zero		1


	//   ....[38]....
        /*0868*/ 	.word	0x0000b220
        /*086c*/ 	.word	0x00000003
        /*0870*/ 	.word	0x00030850
        /*0874*/ 	.short	0x010a
        /*0876*/ 	.byte	0x3f
	.zero		1


	//   ....[39]....
        /*0878*/ 	.word	0x0000c930
        /*087c*/ 	.word	0x0000000d
        /*0880*/ 	.word	0x00000000
        /*0884*/ 	.short	0x0101
        /*0886*/ 	.byte	0x3f
	.zero		1


	//   ....[40]....
        /*0888*/ 	.word	0x0000c9b0
        /*088c*/ 	.word	0x0000000b
        /*0890*/ 	.word	0x00000000
        /*0894*/ 	.short	0x0101
        /*0896*/ 	.byte	0x3f
	.zero		1


	//   ....[41]....
        /*0898*/ 	.word	0x0000db90
        /*089c*/ 	.word	0x0000000c
        /*08a0*/ 	.word	0x00030850
        /*08a4*/ 	.short	0x010a
        /*08a6*/ 	.byte	0x3f
	.zero		1


	//   ....[42]....
        /*08a8*/ 	.word	0x0000dc40
        /*08ac*/ 	.word	0x0000000c
        /*08b0*/ 	.word	0x00030850
        /*08b4*/ 	.short	0x010a
        /*08b6*/ 	.byte	0x3f
	.zero		1


	//   ....[43]....
        /*08b8*/ 	.word	0x0000e6d0
        /*08bc*/ 	.word	0x00000006
        /*08c0*/ 	.word	0x00000000
        /*08c4*/ 	.short	0x0101
        /*08c6*/ 	.byte	0x3f
	.zero		1


	//   ....[44]....
        /*08c8*/ 	.word	0x0000f690
        /*08cc*/ 	.word	0x00000000
        /*08d0*/ 	.word	0x00000000
        /*08d4*/ 	.short	0x0101
        /*08d6*/ 	.byte	0x3f
	.zero		1


	//   ....[45]....
        /*08d8*/ 	.word	0x00011510
        /*08dc*/ 	.word	0x00000006
        /*08e0*/ 	.word	0x00030820
        /*08e4*/ 	.short	0x010a
        /*08e6*/ 	.byte	0x3f
	.zero		1


	//   ....[46]....
        /*08e8*/ 	.word	0x00011580
        /*08ec*/ 	.word	0x00000007
        /*08f0*/ 	.word	0x000308a0
        /*08f4*/ 	.short	0x010a
        /*08f6*/ 	.byte	0x3f
	.zero		1


	//   ....[47]....
        /*08f8*/ 	.word	0x00011730
        /*08fc*/ 	.word	0x00000007
        /*0900*/ 	.word	0x000308c0
        /*0904*/ 	.short	0x010a
        /*0906*/ 	.byte	0x3f
	.zero		1


	//   ....[48]....
        /*0908*/ 	.word	0x00011980
        /*090c*/ 	.word	0x00000007
        /*0910*/ 	.word	0x000308a0
        /*0914*/ 	.short	0x010a
        /*0916*/ 	.byte	0x3f
	.zero		1


	//   ....[49]....
        /*0918*/ 	.word	0x00011b20
        /*091c*/ 	.word	0x00000007
        /*0920*/ 	.word	0x000308c0
        /*0924*/ 	.short	0x010a
        /*0926*/ 	.byte	0x3f
	.zero		1


	//   ....[50]....
        /*0928*/ 	.word	0x000126c0
        /*092c*/ 	.word	0x00000005
        /*0930*/ 	.word	0x00030840
        /*0934*/ 	.short	0x010a
        /*0936*/ 	.byte	0x3f
	.zero		1


	//   ....[51]....
        /*0938*/ 	.word	0x00012a10
        /*093c*/ 	.word	0x0000001c
        /*0940*/ 	.word	0x00030820
        /*0944*/ 	.short	0x010a
        /*0946*/ 	.byte	0x3f
	.zero		1


	//   ....[52]....
        /*0948*/ 	.word	0x00012d10
        /*094c*/ 	.word	0x00000003
        /*0950*/ 	.word	0x00030840
        /*0954*/ 	.short	0x010a
        /*0956*/ 	.byte	0x3f
	.zero		1


	//   ....[53]....
        /*0958*/ 	.word	0x00012ef0
        /*095c*/ 	.word	0x00000002
        /*0960*/ 	.word	0x00000060
        /*0964*/ 	.short	0x010a
        /*0966*/ 	.byte	0x3f
	.zero		1


	//   ....[54]....
        /*0968*/ 	.word	0x00013370
        /*096c*/ 	.word	0x00000003
        /*0970*/ 	.word	0x00030840
        /*0974*/ 	.short	0x010a
        /*0976*/ 	.byte	0x3f
	.zero		1


	//   ....[55]....
        /*0978*/ 	.word	0x00013550
        /*097c*/ 	.word	0x00000003
        /*0980*/ 	.word	0x00000060
        /*0984*/ 	.short	0x010a
        /*0986*/ 	.byte	0x3f
	.zero		1


	//   ....[56]....
        /*0988*/ 	.word	0x00013910
        /*098c*/ 	.word	0x00000002
        /*0990*/ 	.word	0x00030840
        /*0994*/ 	.short	0x010a
        /*0996*/ 	.byte	0x3f
	.zero		1


	//   ....[57]....
        /*0998*/ 	.word	0x00013b00
        /*099c*/ 	.word	0x00000002
        /*09a0*/ 	.word	0x00000060
        /*09a4*/ 	.short	0x010a
        /*09a6*/ 	.byte	0x3f
	.zero		1


	//   ....[58]....
        /*09a8*/ 	.word	0x00013e50
        /*09ac*/ 	.word	0x00000003
        /*09b0*/ 	.word	0x00030860
        /*09b4*/ 	.short	0x010a
        /*09b6*/ 	.byte	0x3f
	.zero		1


	//   ....[59]....
        /*09b8*/ 	.word	0x00014a90
        /*09bc*/ 	.word	0x00000009
        /*09c0*/ 	.word	0x00030820
        /*09c4*/ 	.short	0x010a
        /*09c6*/ 	.byte	0x3f
	.zero		1


	//   ....[60]....
        /*09c8*/ 	.word	0x00014c20
        /*09cc*/ 	.word	0x00000007
        /*09d0*/ 	.word	0x00000000
        /*09d4*/ 	.short	0x010a
        /*09d6*/ 	.byte	0x3f
	.zero		1


	//   ....[61]....
        /*09d8*/ 	.word	0x00014c90
        /*09dc*/ 	.word	0x00000003
        /*09e0*/ 	.word	0x00000000
        /*09e4*/ 	.short	0x010a
        /*09e6*/ 	.byte	0x3f
	.zero		1


	//   ....[62]....
        /*09e8*/ 	.word	0x00014cf0
        /*09ec*/ 	.word	0x00000005
        /*09f0*/ 	.word	0x00000000
        /*09f4*/ 	.short	0x010a
        /*09f6*/ 	.byte	0x3f
	.zero		1


	//   ....[63]....
        /*09f8*/ 	.word	0x00014d20
        /*09fc*/ 	.word	0x00000003
        /*0a00*/ 	.word	0x00000000
        /*0a04*/ 	.short	0x010a
        /*0a06*/ 	.byte	0x3f
	.zero		1


	//   ....[64]....
        /*0a08*/ 	.word	0x00014d80
        /*0a0c*/ 	.word	0x00000053
        /*0a10*/ 	.word	0x00030890
        /*0a14*/ 	.short	0x010a
        /*0a16*/ 	.byte	0x3f
	.zero		1


	//   ....[65]....
        /*0a18*/ 	.word	0x00014dd0
        /*0a1c*/ 	.word	0x00000053
        /*0a20*/ 	.word	0x00030890
        /*0a24*/ 	.short	0x010a
        /*0a26*/ 	.byte	0x3f
	.zero		1


	//   ....[66]....
        /*0a28*/ 	.word	0x00014e20
        /*0a2c*/ 	.word	0x00000053
        /*0a30*/ 	.word	0x00030890
        /*0a34*/ 	.short	0x010a
        /*0a36*/ 	.byte	0x3f
	.zero		1


	//   ....[67]....
        /*0a38*/ 	.word	0x00014e70
        /*0a3c*/ 	.word	0x00000053
        /*0a40*/ 	.word	0x000308b0
        /*0a44*/ 	.short	0x010a
        /*0a46*/ 	.byte	0x3f
	.zero		1


	//   ....[68]....
        /*0a48*/ 	.word	0x00015240
        /*0a4c*/ 	.word	0x00000002
        /*0a50*/ 	.word	0x00030800
        /*0a54*/ 	.short	0x010a
        /*0a56*/ 	.byte	0x3f
	.zero		1


	//   ....[69]....
        /*0a58*/ 	.word	0x00015510
        /*0a5c*/ 	.word	0x00000002
        /*0a60*/ 	.word	0x00030800
        /*0a64*/ 	.short	0x010a
        /*0a66*/ 	.byte	0x3f
	.zero		1


	//   ....[70]....
        /*0a68*/ 	.word	0x00015560
        /*0a6c*/ 	.word	0x00000004
        /*0a70*/ 	.word	0x00030830
        /*0a74*/ 	.short	0x010a
        /*0a76*/ 	.byte	0x3f
	.zero		1


	//   ....[71]....
        /*0a78*/ 	.word	0x000155b0
        /*0a7c*/ 	.word	0x00000000
        /*0a80*/ 	.word	0x00030830
        /*0a84*/ 	.short	0x010a
        /*0a86*/ 	.byte	0x3f
	.zero		1


	//   ....[72]....
        /*0a88*/ 	.word	0x00015600
        /*0a8c*/ 	.word	0x00000003
        /*0a90*/ 	.word	0x00030850
        /*0a94*/ 	.short	0x010a
        /*0a96*/ 	.byte	0x3f
	.zero		1


	//   ....[73]....
        /*0a98*/ 	.word	0x00015650
        /*0a9c*/ 	.word	0x0000000c
        /*0aa0*/ 	.word	0x00030850
        /*0aa4*/ 	.short	0x010a
        /*0aa6*/ 	.byte	0x3f
	.zero		1


	//   ....[74]....
        /*0aa8*/ 	.word	0x000157f0
        /*0aac*/ 	.word	0x00000006
        /*0ab0*/ 	.word	0x00030820
        /*0ab4*/ 	.short	0x010a
        /*0ab6*/ 	.byte	0x3f
	.zero		1


	//   ....[75]....
        /*0ab8*/ 	.word	0x00015840
        /*0abc*/ 	.word	0x00000007
        /*0ac0*/ 	.word	0x000308a0
        /*0ac4*/ 	.short	0x010a
        /*0ac6*/ 	.byte	0x3f
	.zero		1


	//   ....[76]....
        /*0ac8*/ 	.word	0x00015890
        /*0acc*/ 	.word	0x00000007
        /*0ad0*/ 	.word	0x000308c0
        /*0ad4*/ 	.short	0x010a
        /*0ad6*/ 	.byte	0x3f
	.zero		1


	//   ....[77]....
        /*0ad8*/ 	.word	0x000158e0
        /*0adc*/ 	.word	0x00000007
        /*0ae0*/ 	.word	0x000308a0
        /*0ae4*/ 	.short	0x010a
        /*0ae6*/ 	.byte	0x3f
	.zero		1


	//   ....[78]....
        /*0ae8*/ 	.word	0x00015930
        /*0aec*/ 	.word	0x00000007
        /*0af0*/ 	.word	0x000308c0
        /*0af4*/ 	.short	0x010a
        /*0af6*/ 	.byte	0x3f
	.zero		1


	//   ....[79]....
        /*0af8*/ 	.word	0x00015ad0
        /*0afc*/ 	.word	0x00000005
        /*0b00*/ 	.word	0x00030840
        /*0b04*/ 	.short	0x010a
        /*0b06*/ 	.byte	0x3f
	.zero		1


	//   ....[80]....
        /*0b08*/ 	.word	0x00015b20
        /*0b0c*/ 	.word	0x0000001c
        /*0b10*/ 	.word	0x00030820
        /*0b14*/ 	.short	0x010a
        /*0b16*/ 	.byte	0x3f
	.zero		1


	//   ....[81]....
        /*0b18*/ 	.word	0x00015b70
        /*0b1c*/ 	.word	0x00000003
        /*0b20*/ 	.word	0x00030840
        /*0b24*/ 	.short	0x010a
        /*0b26*/ 	.byte	0x3f
	.zero		1


	//   ....[82]....
        /*0b28*/ 	.word	0x00015bc0
        /*0b2c*/ 	.word	0x00000002
        /*0b30*/ 	.word	0x00000060
        /*0b34*/ 	.short	0x010a
        /*0b36*/ 	.byte	0x3f
	.zero		1


	//   ....[83]....
        /*0b38*/ 	.word	0x00015c10
        /*0b3c*/ 	.word	0x00000003
        /*0b40*/ 	.word	0x00030840
        /*0b44*/ 	.short	0x010a
        /*0b46*/ 	.byte	0x3f
	.zero		1


	//   ....[84]....
        /*0b48*/ 	.word	0x00015c60
        /*0b4c*/ 	.word	0x00000003
        /*0b50*/ 	.word	0x00000060
        /*0b54*/ 	.short	0x010a
        /*0b56*/ 	.byte	0x3f
	.zero		1


	//   ....[85]....
        /*0b58*/ 	.word	0x00015cb0
        /*0b5c*/ 	.word	0x00000002
        /*0b60*/ 	.word	0x00030840
        /*0b64*/ 	.short	0x010a
        /*0b66*/ 	.byte	0x3f
	.zero		1


	//   ....[86]....
        /*0b68*/ 	.word	0x00015d00
        /*0b6c*/ 	.word	0x00000002
        /*0b70*/ 	.word	0x00000060
        /*0b74*/ 	.short	0x010a
        /*0b76*/ 	.byte	0x3f
	.zero		1


	//   ....[87]....
        /*0b78*/ 	.word	0x00015d50
        /*0b7c*/ 	.word	0x00000003
        /*0b80*/ 	.word	0x00030860
        /*0b84*/ 	.short	0x010a
        /*0b86*/ 	.byte	0x3f
	.zero		1


	//   ....[88]....
        /*0b88*/ 	.word	0x00016700
        /*0b8c*/ 	.word	0x00000009
        /*0b90*/ 	.word	0x00030820
        /*0b94*/ 	.short	0x010a
        /*0b96*/ 	.byte	0x3f
	.zero		1


	//   ....[89]....
        /*0b98*/ 	.word	0x000168a0
        /*0b9c*/ 	.word	0x00000007
        /*0ba0*/ 	.word	0x00000000
        /*0ba4*/ 	.short	0x010a
        /*0ba6*/ 	.byte	0x3f
	.zero		1


	//   ....[90]....
        /*0ba8*/ 	.word	0x000168f0
        /*0bac*/ 	.word	0x00000003
        /*0bb0*/ 	.word	0x00000000
        /*0bb4*/ 	.short	0x010a
        /*0bb6*/ 	.byte	0x3f
	.zero		1


	//   ....[91]....
        /*0bb8*/ 	.word	0x00016940
        /*0bbc*/ 	.word	0x00000005
        /*0bc0*/ 	.word	0x00000000
        /*0bc4*/ 	.short	0x010a
        /*0bc6*/ 	.byte	0x3f
	.zero		1


	//----- nvinfo : EIATTR_NUM_MBARRIERS
	.align		4
.L_153:
        /*0bc8*/ 	.byte	0x03, 0x38
        /*0bca*/ 	.short	0x0016


	//----- nvinfo : EIATTR_EXIT_INSTR_OFFSETS
	.align		4
        /*0bcc*/ 	.byte	0x04, 0x1c
        /*0bce*/ 	.short	(.L_155 - .L_154)


	//   ....[0]....
.L_154:
        /*0bd0*/ 	.word	0x00014d70


	//----- nvinfo : EIATTR_MAX_THREADS
	.align		4
.L_155:
        /*0bd4*/ 	.byte	0x04, 0x05
        /*0bd6*/ 	.short	(.L_157 - .L_156)
.L_156:
        /*0bd8*/ 	.word	0x00000200
        /*0bdc*/ 	.word	0x00000001
        /*0be0*/ 	.word	0x00000001


	//----- nvinfo : EIATTR_CRS_STACK_SIZE
	.align		4
.L_157:
        /*0be4*/ 	.byte	0x04, 0x1e
        /*0be6*/ 	.short	(.L_159 - .L_158)
.L_158:
        /*0be8*/ 	.word	0x00000000


	//----- nvinfo : EIATTR_CBANK_PARAM_SIZE
	.align		4
.L_159:
        /*0bec*/ 	.byte	0x03, 0x19
        /*0bee*/ 	.short	0x0a70


	//----- nvinfo : EIATTR_PARAM_CBANK
	.align		4
        /*0bf0*/ 	.byte	0x04, 0x0a
        /*0bf2*/ 	.short	(.L_161 - .L_160)
	.align		4
.L_160:
        /*0bf4*/ 	.word	index@(.nv.constant0._ZN7cutlass13device_kernelIN5flash11enable_sm90INS1_16FlashAttnFwdSm90INS1_25CollectiveMainloopFwdSm90ILi2EN4cute5tupleIJNS5_1CILi1EEES8_S8_EEENS6_IJNS7_ILi192EEESA_NS7_ILi64EEEEEELi64ENS_6half_tEfNS_4arch4Sm90ELb0ELb0ELb0ELb1ELb0ELb1ELb0ELb0ELb1ELb0ELb0ELb0EEENS1_21CollectiveEpilogueFwdINS6_IJSA_SB_SA_EEES9_SD_SF_Li384ELb1ELb0ELb0ELb0EEENS1_36VarlenDynamicPersistentTileSchedulerILi192ELi192ELi384ELi32ELb0ELb0ELb1ELb0ELb1ELb1EEEEEEEEEvNT_6ParamsE)
        /*0bf8*/ 	.short	0x0210
        /*0bfa*/ 	.short	0x0a70


	//----- nvinfo : EIATTR_SW_WAR
	.align		4
.L_161:
        /*0bfc*/ 	.byte	0x04, 0x36
        /*0bfe*/ 	.short	(.L_163 - .L_162)
.L_162:
        /*0c00*/ 	.word	0x00000008
.L_163:


//--------------------- .nv.info._ZN7cutlass13device_kernelIN5flash11enable_sm90INS1_16FlashAttnFwdSm90INS1_25CollectiveMainloopFwdSm90ILi2EN4cute5tupleIJNS5_1CILi1EEES8_S8_EEENS6_IJNS7_ILi192EEENS7_ILi128EEENS7_ILi64EEEEEELi64ENS_6half_tEfNS_4arch4Sm90ELb0ELb1ELb0ELb0ELb0ELb0ELb0ELb1ELb1ELb0ELb0ELb0EEENS1_21CollectiveEpilogueFwdINS6_IJSA_SC_SB_EEES9_SE_SG_Li384ELb0ELb0ELb0ELb0EEENS1_30DynamicPersistentTileSchedulerILi384ELi32ELb0ELb0ELb1EEEEEEEEEvNT_6ParamsE --------------------------
	.section	.nv.info._ZN7cutlass13device_kernelIN5flash11enable_sm90INS1_16FlashAttnFwdSm90INS1_25CollectiveMainloopFwdSm90ILi2EN4cute5tupleIJNS5_1CILi1EEES8_S8_EEENS6_IJNS7_ILi192EEENS7_ILi128EEENS7_ILi64EEEEEELi64ENS_6half_tEfNS_4arch4Sm90ELb0ELb1ELb0ELb0ELb0ELb0ELb0ELb1ELb1ELb0ELb0ELb0EEENS1_21CollectiveEpilogueFwdINS6_IJSA_SC_SB_EEES9_SE_SG_Li384ELb0ELb0ELb0ELb0EEENS1_30DynamicPersistentTileSchedulerILi384ELi32ELb0ELb0ELb1EEEEEEEEEvNT_6ParamsE,"",@"SHT_CUDA_INFO"
	.sectionflags	@""
	.align	4


	//----- nvinfo : EIATTR_CUDA_API_VERSION
	.align		4
        /*0000*/ 	.byte	0x04, 0x37
        /*0002*/ 	.short	(.L_165 - .L_164)
.L_164:
        /*0004*/ 	.word	0x00000082


	//----- nvinfo : EIATTR_KPARAM_INFO
	.align		4
.L_165:
        /*0008*/ 	.byte	0x04, 0x17
        /*000a*/ 	.short	(.L_167 - .L_166)
.L_166:
        /*000c*/ 	.word	0x00000000
        /*0010*/ 	.short	0x0000
        /*0012*/ 	.short	0x0070
        /*0014*/ 	.byte	0x00, 0xf0, 0x01, 0x2e


	//----- nvinfo : EIATTR_SPARSE_MMA_MASK
	.align		4
.L_167:
        /*0018*/ 	.byte	0x03, 0x50
        /*001a*/ 	.short	0x0000


	//----- nvinfo : EIATTR_MAXREG_COUNT
	.align		4
        /*001c*/ 	.byte	0x03, 0x1b
        /*001e*/ 	.short	0x0080


	//----- nvinfo : EIATTR_NUM_BARRIERS
	.align		4
        /*0020*/ 	.byte	0x02, 0x4c
        /*0022*/ 	.byte	0x10
	.zero		1


	//----- nvinfo : EIATTR_EXTERNS
	.align		4
        /*0024*/ 	.byte	0x04, 0x0f
        /*0026*/ 	.short	(.L_169 - .L_168)


	//   ....[0]....
	.align		4
.L_168:
        /*0028*/ 	.word	index@(__assertfail)


	//----- nvinfo : EIATTR_MERCURY_ISA_VERSION
	.align		4
.L_169:
        /*002c*/ 	.byte	0x03, 0x5f
        /*002e*/ 	.short	0x0101


	//----- nvinfo : EIATTR_INT_WARP_WIDE_INSTR_OFFSETS
	.align		4
        /*0030*/ 	.byte	0x04, 0x31
        /*0032*/ 	.short	(.L_171 - .L_170)


	//   ....[0]....
.L_170:
        /*0034*/ 	.word	0x00000180


	//   ....[1]....
        /*0038*/ 	.word	0x000001b0


	//   ....[2]....
        /*003c*/ 	.word	0x000001c0


	//   ....[3]....
        /*0040*/ 	.word	0x0000e1a0


	//   ....[4]....
        /*0044*/ 	.word	0x0000e230


	//   ....[5]....
        /*0048*/ 	.word	0x0000e6e0


	//   ....[6]....
        /*004c*/ 	.word	0x0000fe30


	//   ....[7]....
        /*0050*/ 	.word	0x0000fec0


	//----- nvinfo : EIATTR_COOP_GROUP_MASK_REGIDS
	.align		4
.L_171:
        /*0054*/ 	.byte	0x04, 0x29
        /*0056*/ 	.short	(.L_173 - .L_172)


	//   ....[0]....
.L_172:
        /*0058*/ 	.word	0xffffffff


	//   ....[1]....
        /*005c*/ 	.word	0xffffffff


	//   ....[2]....
        /*0060*/ 	.word	0xffffffff


	//   ....[3]....
        /*0064*/ 	.word	0xffffffff


	//   ....[4]....
        /*0068*/ 	.word	0xffffffff


	//   ....[5]....
        /*006c*/ 	.word	0xffffffff


	//   ....[6]....
        /*0070*/ 	.word	0xffffffff


	//   ....[7]....
        /*0074*/ 	.word	0xffffffff


	//   ....[8]....
        /*0078*/ 	.word	0xffffffff


	//   ....[9]....
        /*007c*/ 	.word	0xffffffff


	//   ....[10]....
        /*0080*/ 	.word	0xffffffff


	//   ....[11]....
        /*0084*/ 	.word	0xffffffff


	//   ....[12]....
        /*0088*/ 	.word	0xffffffff


	//   ....[13]....
        /*008c*/ 	.word	0xffffffff


	//   ....[14]....
        /*0090*/ 	.word	0xffffffff


	//   ....[15]....
        /*0094*/ 	.word	0xffffffff


	//   ....[16]....
        /*0098*/ 	.word	0xffffffff


	//   ....[17]....
        /*009c*/ 	.word	0xffffffff


	//   ....[18]....
        /*00a0*/ 	.word	0xffffffff


	//   ....[19]....
        /*00a4*/ 	.word	0xffffffff


	//   ....[20]....
        /*00a8*/ 	.word	0xffffffff


	//   ....[21]....
        /*00ac*/ 	.word	0xffffffff


	//   ....[22]....
        /*00b0*/ 	.word	0xffffffff


	//   ....[23]....
        /*00b4*/ 	.word	0xffffffff


	//   ....[24]....
        /*00b8*/ 	.word	0xffffffff


	//   ....[25]....
        /*00bc*/ 	.word	0xffffffff


	//   ....[26]....
        /*00c0*/ 	.word	0xffffffff


	//   ....[27]....
        /*00c4*/ 	.word	0xffffffff


	//   ....[28]....
        /*00c8*/ 	.word	0xffffffff


	//   ....[29]....
        /*00cc*/ 	.word	0xffffffff


	//   ....[30]....
        /*00d0*/ 	.word	0xffffffff


	//   ....[31]....
        /*00d4*/ 	.word	0xffffffff


	//   ....[32]....
        /*00d8*/ 	.word	0x0500000f


	//   ....[33]....
        /*00dc*/ 	.word	0x0500000f


	//----- nvinfo : EIATTR_COOP_GROUP_INSTR_OFFSETS
	.align		4
.L_173:
        /*00e0*/ 	.byte	0x04, 0x28
        /*00e2*/ 	.short	(.L_175 - .L_174)


	//   ....[0]....
.L_174:
        /*00e4*/ 	.word	0x00000060


	//   ....[1]....
        /*00e8*/ 	.word	0x00000190


	//   ....[2]....
        /*00ec*/ 	.word	0x000001e0


	//   ....[3]....
        /*00f0*/ 	.word	0x000003d0


	//   ....[4]....
        /*00f4*/ 	.word	0x00000530


	//   ....[5]....
        /*00f8*/ 	.word	0x00000650


	//   ....[6]....
        /*00fc*/ 	.word	0x000007b0


	//   ....[7]....
        /*0100*/ 	.word	0x00001600


	//   ....[8]....
        /*0104*/ 	.word	0x00003080


	//   ....[9]....
        /*0108*/ 	.word	0x00003190


	//   ....[10]....
        /*010c*/ 	.word	0x00003ad0


	//   ....[11]....
        /*0110*/ 	.word	0x00003b30


	//   ....[12]....
        /*0114*/ 	.word	0x00005df0


	//   ....[13]....
        /*0118*/ 	.word	0x00005ef0


	//   ....[14]....
        /*011c*/ 	.word	0x00006700


	//   ....[15]....
        /*0120*/ 	.word	0x00006770


	//   ....[16]....
        /*0124*/ 	.word	0x00007ed0


	//   ....[17]....
        /*0128*/ 	.word	0x00007f00


	//   ....[18]....
        /*012c*/ 	.word	0x00008430


	//   ....[19]....
        /*0130*/ 	.word	0x000084a0


	//   ....[20]....
        /*0134*/ 	.word	0x0000aa10


	//   ....[21]....
        /*0138*/ 	.word	0x0000aac0


	//   ....[22]....
        /*013c*/ 	.word	0x0000b4d0


	//   ....[23]....
        /*0140*/ 	.word	0x0000b520


	//   ....[24]....
        /*0144*/ 	.word	0x0000c300


	//   ....[25]....
        /*0148*/ 	.word	0x0000c340


	//   ....[26]....
        /*014c*/ 	.word	0x0000c440


	//   ....[27]....
        /*0150*/ 	.word	0x0000c450


	//   ....[28]....
        /*0154*/ 	.word	0x0000cf90


	//   ....[29]....
        /*0158*/ 	.word	0x0000d910


	//   ....[30]....
        /*015c*/ 	.word	0x00010160


	//   ....[31]....
        /*0160*/ 	.word	0x000102e0


	//   ....[32]....
        /*0164*/ 	.word	0x000108e0


	//   ....[33]....
        /*0168*/ 	.word	0x00010cc0


	//----- nvinfo : EIATTR_REG_RECONFIG
	.align		4
.L_175:
        /*016c*/ 	.byte	0x01, 0x54
	.zero		2


	//----- nvinfo : EIATTR_SYSCALL_OFFSETS
	.align		4
        /*0170*/ 	.byte	0x04, 0x46
        /*0172*/ 	.short	(.L_177 - .L_176)


	//   ....[0]....
.L_176:
        /*0174*/ 	.word	0x000017b0


	//   ....[1]....
        /*0178*/ 	.word	0x0000e3c0


	//   ....[2]....
        /*017c*/ 	.word	0x0000e500


	//   ....[3]....
        /*0180*/ 	.word	0x0000e5f0


	//----- nvinfo : EIATTR_MBARRIER_INSTR_OFFSETS
	.align		4
.L_177:
        /*0184*/ 	.byte	0x04, 0x39
        /*0186*/ 	.short	(.L_179 - .L_178)


	//   ....[0]....
.L_178:
        /*0188*/ 	.word	0x00000280
        /*018c*/ 	.word	0x000000ff
        /*0190*/ 	.word	0x00016800
        /*0194*/ 	.short	0x0100
        /*0196*/ 	.byte	0x06
	.zero		1


	//   ....[1]....
        /*0198*/ 	.word	0x00000290
        /*019c*/ 	.word	0x000000ff
        /*01a0*/ 	.word	0x00016820
        /*01a4*/ 	.short	0x0100
        /*01a6*/ 	.byte	0x06
	.zero		1


	//   ....[2]....
        /*01a8*/ 	.word	0x00000380
        /*01ac*/ 	.word	0x000000ff
        /*01b0*/ 	.word	0x00016830
        /*01b4*/ 	.short	0x0100
        /*01b6*/ 	.byte	0x08
	.zero		1


	//   ....[3]....
        /*01b8*/ 	.word	0x00000390
        /*01bc*/ 	.word	0x000000ff
        /*01c0*/ 	.word	0x00016840
        /*01c4*/ 	.short	0x0100
        /*01c6*/ 	.byte	0x08
	.zero		1


	//   ....[4]....
        /*01c8*/ 	.word	0x000003a0
        /*01cc*/ 	.word	0x000000ff
        /*01d0*/ 	.word	0x00016838
        /*01d4*/ 	.short	0x0100
        /*01d6*/ 	.byte	0x08
	.zero		1


	//   ....[5]....
        /*01d8*/ 	.word	0x000003b0
        /*01dc*/ 	.word	0x000000ff
        /*01e0*/ 	.word	0x00016848
        /*01e4*/ 	.short	0x0100
        /*01e6*/ 	.byte	0x08
	.zero		1


	//   ....[6]....
        /*01e8*/ 	.word	0x000004e0
        /*01ec*/ 	.word	0x000000ff
        /*01f0*/ 	.word	0x00016850
        /*01f4*/ 	.short	0x0100
        /*01f6*/ 	.byte	0x08
	.zero		1


	//   ....[7]....
        /*01f8*/ 	.word	0x000004f0
        /*01fc*/ 	.word	0x000000ff
        /*0200*/ 	.word	0x00016860
        /*0204*/ 	.short	0x0100
        /*0206*/ 	.byte	0x08
	.zero		1


	//   ....[8]....
        /*0208*/ 	.word	0x00000500
        /*020c*/ 	.word	0x000000ff
        /*0210*/ 	.word	0x00016858
        /*0214*/ 	.short	0x0100
        /*0216*/ 	.byte	0x08
	.zero		1


	//   ....[9]....
        /*0218*/ 	.word	0x00000510
        /*021c*/ 	.word	0x000000ff
        /*0220*/ 	.word	0x00016868
        /*0224*/ 	.short	0x0100
        /*0226*/ 	.byte	0x08
	.zero		1


	//   ....[10]....
        /*0228*/ 	.word	0x00000600
        /*022c*/ 	.word	0x000000ff
        /*0230*/ 	.word	0x00016870
        /*0234*/ 	.short	0x0100
        /*0236*/ 	.byte	0x06
	.zero		1


	//   ....[11]....
        /*0238*/ 	.word	0x00000610
        /*023c*/ 	.word	0x000000ff
        /*0240*/ 	.word	0x00016880
        /*0244*/ 	.short	0x0100
        /*0246*/ 	.byte	0x06
	.zero		1


	//   ....[12]....
        /*0248*/ 	.word	0x00000620
        /*024c*/ 	.word	0x000000ff
        /*0250*/ 	.word	0x00016878
        /*0254*/ 	.short	0x0100
        /*0256*/ 	.byte	0x06
	.zero		1


	//   ....[13]....
        /*0258*/ 	.word	0x00000630
        /*025c*/ 	.word	0x000000ff
        /*0260*/ 	.word	0x00016888
        /*0264*/ 	.short	0x0100
        /*0266*/ 	.byte	0x06
	.zero		1


	//   ....[14]....
        /*0268*/ 	.word	0x00000760
        /*026c*/ 	.word	0x000000ff
        /*0270*/ 	.word	0x00016890
        /*0274*/ 	.short	0x0100
        /*0276*/ 	.byte	0x08
	.zero		1


	//   ....[15]....
        /*0278*/ 	.word	0x00000770
        /*027c*/ 	.word	0x000000ff
        /*0280*/ 	.word	0x000168a0
        /*0284*/ 	.short	0x0100
        /*0286*/ 	.byte	0x08
	.zero		1


	//   ....[16]....
        /*0288*/ 	.word	0x00000780
        /*028c*/ 	.word	0x000000ff
        /*0290*/ 	.word	0x00016898
        /*0294*/ 	.short	0x0100
        /*0296*/ 	.byte	0x08
	.zero		1


	//   ....[17]....
        /*0298*/ 	.word	0x00000790
        /*029c*/ 	.word	0x000000ff
        /*02a0*/ 	.word	0x000168a8
        /*02a4*/ 	.short	0x0100
        /*02a6*/ 	.byte	0x08
	.zero		1


	//   ....[18]....
        /*02a8*/ 	.word	0x000008c0
        /*02ac*/ 	.word	0x000000ff
        /*02b0*/ 	.word	0x000168b0
        /*02b4*/ 	.short	0x0100
        /*02b6*/ 	.byte	0x08
	.zero		1


	//   ....[19]....
        /*02b8*/ 	.word	0x000008d0
        /*02bc*/ 	.word	0x000000ff
        /*02c0*/ 	.word	0x000168c0
        /*02c4*/ 	.short	0x0100
        /*02c6*/ 	.byte	0x08
	.zero		1


	//   ....[20]....
        /*02c8*/ 	.word	0x000008e0
        /*02cc*/ 	.word	0x000000ff
        /*02d0*/ 	.word	0x000168b8
        /*02d4*/ 	.short	0x0100
        /*02d6*/ 	.byte	0x08
	.zero		1


	//   ....[21]....
        /*02d8*/ 	.word	0x000008f0
        /*02dc*/ 	.word	0x000000ff
        /*02e0*/ 	.word	0x000168c8
        /*02e4*/ 	.short	0x0100
        /*02e6*/ 	.byte	0x08
	.zero		1


	//   ....[22]....
        /*02e8*/ 	.word	0x00001830
        /*02ec*/ 	.word	0x000000ff
        /*02f0*/ 	.word	0x00016800
        /*02f4*/ 	.short	0x010a
        /*02f6*/ 	.byte	0x28
	.zero		1


	//   ....[23]....
        /*02f8*/ 	.word	0x000018b0
        /*02fc*/ 	.word	0x00000005
        /*0300*/ 	.word	0x00016830
        /*0304*/ 	.short	0x010a
        /*0306*/ 	.byte	0x3f
	.zero		1


	//   ....[24]....
        /*0308*/ 	.word	0x00001900
        /*030c*/ 	.word	0x00000005
        /*0310*/ 	.word	0x00016830
        /*0314*/ 	.short	0x010a
        /*0316*/ 	.byte	0x3f
	.zero		1


	//   ....[25]....
        /*0318*/ 	.word	0x00001c10
        /*031c*/ 	.word	0x00000000
        /*0320*/ 	.word	0x00000000
        /*0324*/ 	.short	0x0101
        /*0326*/ 	.byte	0x3f
	.zero		1


	//   ....[26]....
        /*0328*/ 	.word	0x00004a00
        /*032c*/ 	.word	0x000000ff
        /*0330*/ 	.word	0x00016830
        /*0334*/ 	.short	0x010a
        /*0336*/ 	.byte	0x06
	.zero		1


	//   ....[27]....
        /*0338*/ 	.word	0x00004a40
        /*033c*/ 	.word	0x000000ff
        /*0340*/ 	.word	0x00016830
        /*0344*/ 	.short	0x010a
        /*0346*/ 	.byte	0x06
	.zero		1


	//   ....[28]....
        /*0348*/ 	.word	0x00004c20
        /*034c*/ 	.word	0x000000ff
        /*0350*/ 	.word	0x00016850
        /*0354*/ 	.short	0x010a
        /*0356*/ 	.byte	0x06
	.zero		1


	//   ....[29]....
        /*0358*/ 	.word	0x00004c60
        /*035c*/ 	.word	0x000000ff
        /*0360*/ 	.word	0x00016850
        /*0364*/ 	.short	0x010a
        /*0366*/ 	.byte	0x06
	.zero		1


	//   ....[30]....
        /*0368*/ 	.word	0x00005070
        /*036c*/ 	.word	0x0000000d
        /*0370*/ 	.word	0x00000000
        /*0374*/ 	.short	0x0101
        /*0376*/ 	.byte	0x3f
	.zero		1


	//   ....[31]....
        /*0378*/ 	.word	0x00006c80
        /*037c*/ 	.word	0x0000001f
        /*0380*/ 	.word	0x00000000
        /*0384*/ 	.short	0x0101
        /*0386*/ 	.byte	0x3f
	.zero		1


	//   ....[32]....
        /*0388*/ 	.word	0x00007920
        /*038c*/ 	.word	0x000000ff
        /*0390*/ 	.word	0x00016830
        /*0394*/ 	.short	0x010a
        /*0396*/ 	.byte	0x06
	.zero		1


	//   ....[33]....
        /*0398*/ 	.word	0x00007960
        /*039c*/ 	.word	0x000000ff
        /*03a0*/ 	.word	0x00016830
        /*03a4*/ 	.short	0x010a
        /*03a6*/ 	.byte	0x06
	.zero		1


	//   ....[34]....
        /*03a8*/ 	.word	0x00007b40
        /*03ac*/ 	.word	0x000000ff
        /*03b0*/ 	.word	0x00016850
        /*03b4*/ 	.short	0x010a
        /*03b6*/ 	.byte	0x06
	.zero		1


	//   ....[35]....
        /*03b8*/ 	.word	0x00007b80
        /*03bc*/ 	.word	0x000000ff
        /*03c0*/ 	.word	0x00016850
        /*03c4*/ 	.short	0x010a
        /*03c6*/ 	.byte	0x06
	.zero		1


	//   ....[36]....
        /*03c8*/ 	.word	0x00008e50
        /*03cc*/ 	.word	0x0000001b
        /*03d0*/ 	.word	0x00000000
        /*03d4*/ 	.short	0x0101
        /*03d6*/ 	.byte	0x3f
	.zero		1


	//   ....[37]....
        /*03d8*/ 	.word	0x00009000
        /*03dc*/ 	.word	0x0000001f
        /*03e0*/ 	.word	0x00000000
        /*03e4*/ 	.short	0x0101
        /*03e6*/ 	.byte	0x3f
	.zero		1


	//   ....[38]....
        /*03e8*/ 	.word	0x00009640
        /*03ec*/ 	.word	0x000000ff
        /*03f0*/ 	.word	0x00016830
        /*03f4*/ 	.short	0x010a
        /*03f6*/ 	.byte	0x06
	.zero		1


	//   ....[39]....
        /*03f8*/ 	.word	0x00009680
        /*03fc*/ 	.word	0x000000ff
        /*0400*/ 	.word	0x00016830
        /*0404*/ 	.short	0x010a
        /*0406*/ 	.byte	0x06
	.zero		1


	//   ....[40]....
        /*0408*/ 	.word	0x00009860
        /*040c*/ 	.word	0x000000ff
        /*0410*/ 	.word	0x00016850
        /*0414*/ 	.short	0x010a
        /*0416*/ 	.byte	0x06
	.zero		1


	//   ....[41]....
        /*0418*/ 	.word	0x000098a0
        /*041c*/ 	.word	0x000000ff
        /*0420*/ 	.word	0x00016850
        /*0424*/ 	.short	0x010a
        /*0426*/ 	.byte	0x06
	.zero		1


	//   ....[42]....
        /*0428*/ 	.word	0x00009c50
        /*042c*/ 	.word	0x0000000e
        /*0430*/ 	.word	0x00000000
        /*0434*/ 	.short	0x0101
        /*0436*/ 	.byte	0x3f
	.zero		1


	//   ....[43]....
        /*0438*/ 	.word	0x0000bb30
        /*043c*/ 	.word	0x0000001f
        /*0440*/ 	.word	0x00000000
        /*0444*/ 	.short	0x0101
        /*0446*/ 	.byte	0x3f
	.zero		1


	//   ....[44]....
        /*0448*/ 	.word	0x0000c270
        /*044c*/ 	.word	0x000000ff
        /*0450*/ 	.word	0x00016850
        /*0454*/ 	.short	0x010a
        /*0456*/ 	.byte	0x05
	.zero		1


	//   ....[45]....
        /*0458*/ 	.word	0x0000c2b0
        /*045c*/ 	.word	0x000000ff
        /*0460*/ 	.word	0x00016850
        /*0464*/ 	.short	0x010a
        /*0466*/ 	.byte	0x05
	.zero		1


	//   ....[46]....
        /*0468*/ 	.word	0x0000c7e0
        /*046c*/ 	.word	0x00000007
        /*0470*/ 	.word	0x00000000
        /*0474*/ 	.short	0x0101
        /*0476*/ 	.byte	0x3f
	.zero		1


	//   ....[47]....
        /*0478*/ 	.word	0x0000d0e0
        /*047c*/ 	.word	0x000000ff
        /*0480*/ 	.word	0x00000000
        /*0484*/ 	.short	0x0101
        /*0486*/ 	.byte	0x05
	.zero		1


	//   ....[48]....
        /*0488*/ 	.word	0x0000e980
        /*048c*/ 	.word	0x0000000d
        /*0490*/ 	.word	0x00016840
        /*0494*/ 	.short	0x010a
        /*0496*/ 	.byte	0x3f
	.zero		1


	//   ....[49]....
        /*0498*/ 	.word	0x0000ec70
        /*049c*/ 	.word	0x000000ff
        /*04a0*/ 	.word	0x00016820
        /*04a4*/ 	.short	0x010a
        /*04a6*/ 	.byte	0x27
	.zero		1


	//   ....[50]....
        /*04a8*/ 	.word	0x0000ef40
        /*04ac*/ 	.word	0x00000003
        /*04b0*/ 	.word	0x00016840
        /*04b4*/ 	.short	0x010a
        /*04b6*/ 	.byte	0x3f
	.zero		1


	//   ....[51]....
        /*04b8*/ 	.word	0x0000f0e0
        /*04bc*/ 	.word	0x00000002
        /*04c0*/ 	.word	0x00000060
        /*04c4*/ 	.short	0x010a
        /*04c6*/ 	.byte	0x3f
	.zero		1


	//   ....[52]....
        /*04c8*/ 	.word	0x0000f530
        /*04cc*/ 	.word	0x00000004
        /*04d0*/ 	.word	0x00016840
        /*04d4*/ 	.short	0x010a
        /*04d6*/ 	.byte	0x3f
	.zero		1


	//   ....[53]....
        /*04d8*/ 	.word	0x0000f6d0
        /*04dc*/ 	.word	0x00000003
        /*04e0*/ 	.word	0x00000060
        /*04e4*/ 	.short	0x010a
        /*04e6*/ 	.byte	0x3f
	.zero		1


	//   ....[54]....
        /*04e8*/ 	.word	0x0000fa70
        /*04ec*/ 	.word	0x00000003
        /*04f0*/ 	.word	0x00016840
        /*04f4*/ 	.short	0x010a
        /*04f6*/ 	.byte	0x3f
	.zero		1


	//   ....[55]....
        /*04f8*/ 	.word	0x0000fc10
        /*04fc*/ 	.word	0x00000003
        /*0500*/ 	.word	0x00000060
        /*0504*/ 	.short	0x010a
        /*0506*/ 	.byte	0x3f
	.zero		1


	//   ....[56]....
        /*0508*/ 	.word	0x0000ff40
        /*050c*/ 	.word	0x00000003
        /*0510*/ 	.word	0x00016860
        /*0514*/ 	.short	0x010a
        /*0516*/ 	.byte	0x3f
	.zero		1


	//   ....[57]....
        /*0518*/ 	.word	0x000102c0
        /*051c*/ 	.word	0x00000009
        /*0520*/ 	.word	0x00016820
        /*0524*/ 	.short	0x010a
        /*0526*/ 	.byte	0x3f
	.zero		1


	//   ....[58]....
        /*0528*/ 	.word	0x000103e0
        /*052c*/ 	.word	0x00000005
        /*0530*/ 	.word	0x00000000
        /*0534*/ 	.short	0x010a
        /*0536*/ 	.byte	0x3f
	.zero		1


	//   ....[59]....
        /*0538*/ 	.word	0x00010450
        /*053c*/ 	.word	0x00000003
        /*0540*/ 	.word	0x00000000
        /*0544*/ 	.short	0x010a
        /*0546*/ 	.byte	0x3f
	.zero		1


	//   ....[60]....
        /*0548*/ 	.word	0x000104b0
        /*054c*/ 	.word	0x00000013
        /*0550*/ 	.word	0x00000000
        /*0554*/ 	.short	0x010a
        /*0556*/ 	.byte	0x3f
	.zero		1


	//   ....[61]....
        /*0558*/ 	.word	0x000104e0
        /*055c*/ 	.word	0x00000007
        /*0560*/ 	.word	0x00000000
        /*0564*/ 	.short	0x010a
        /*0566*/ 	.byte	0x3f
	.zero		1


	//   ....[62]....
        /*0568*/ 	.word	0x00010550
        /*056c*/ 	.word	0x00000003
        /*0570*/ 	.word	0x00016800
        /*0574*/ 	.short	0x010a
        /*0576*/ 	.byte	0x3f
	.zero		1


	//   ....[63]....
        /*0578*/ 	.word	0x000105a0
        /*057c*/ 	.word	0x00000005
        /*0580*/ 	.word	0x00016830
        /*0584*/ 	.short	0x010a
        /*0586*/ 	.byte	0x3f
	.zero		1


	//   ....[64]....
        /*0588*/ 	.word	0x00010600
        /*058c*/ 	.word	0x0000000c
        /*0590*/ 	.word	0x00016830
        /*0594*/ 	.short	0x010a
        /*0596*/ 	.byte	0x3f
	.zero		1


	//   ....[65]....
        /*0598*/ 	.word	0x00010660
        /*059c*/ 	.word	0x0000000c
        /*05a0*/ 	.word	0x00016850
        /*05a4*/ 	.short	0x010a
        /*05a6*/ 	.byte	0x3f
	.zero		1


	//   ....[66]....
        /*05a8*/ 	.word	0x000106c0
        /*05ac*/ 	.word	0x00000009
        /*05b0*/ 	.word	0x00016830
        /*05b4*/ 	.short	0x010a
        /*05b6*/ 	.byte	0x3f
	.zero		1


	//   ....[67]....
        /*05b8*/ 	.word	0x00010720
        /*05bc*/ 	.word	0x00000009
        /*05c0*/ 	.word	0x00016850
        /*05c4*/ 	.short	0x010a
        /*05c6*/ 	.byte	0x3f
	.zero		1


	//   ....[68]....
        /*05c8*/ 	.word	0x00010780
        /*05cc*/ 	.word	0x00000009
        /*05d0*/ 	.word	0x00016830
        /*05d4*/ 	.short	0x010a
        /*05d6*/ 	.byte	0x3f
	.zero		1


	//   ....[69]....
        /*05d8*/ 	.word	0x000107e0
        /*05dc*/ 	.word	0x00000009
        /*05e0*/ 	.word	0x00016850
        /*05e4*/ 	.short	0x010a
        /*05e6*/ 	.byte	0x3f
	.zero		1


	//   ....[70]....
        /*05e8*/ 	.word	0x00010840
        /*05ec*/ 	.word	0x00000003
        /*05f0*/ 	.word	0x00016850
        /*05f4*/ 	.short	0x010a
        /*05f6*/ 	.byte	0x3f
	.zero		1


	//   ....[71]....
        /*05f8*/ 	.word	0x00010990
        /*05fc*/ 	.word	0x0000000d
        /*0600*/ 	.word	0x00016840
        /*0604*/ 	.short	0x010a
        /*0606*/ 	.byte	0x3f
	.zero		1


	//   ....[72]....
        /*0608*/ 	.word	0x000109f0
        /*060c*/ 	.word	0x00000005
        /*0610*/ 	.word	0x00016820
        /*0614*/ 	.short	0x010a
        /*0616*/ 	.byte	0x3f
	.zero		1


	//   ....[73]....
        /*0618*/ 	.word	0x00010a40
        /*061c*/ 	.word	0x00000003
        /*0620*/ 	.word	0x00016840
        /*0624*/ 	.short	0x010a
        /*0626*/ 	.byte	0x3f
	.zero		1


	//   ....[74]....
        /*0628*/ 	.word	0x00010a90
        /*062c*/ 	.word	0x00000002
        /*0630*/ 	.word	0x00000060
        /*0634*/ 	.short	0x010a
        /*0636*/ 	.byte	0x3f
	.zero		1


	//   ....[75]....
        /*0638*/ 	.word	0x00010ae0
        /*063c*/ 	.word	0x00000004
        /*0640*/ 	.word	0x00016840
        /*0644*/ 	.short	0x010a
        /*0646*/ 	.byte	0x3f
	.zero		1


	//   ....[76]....
        /*0648*/ 	.word	0x00010b30
        /*064c*/ 	.word	0x00000003
        /*0650*/ 	.word	0x00000060
        /*0654*/ 	.short	0x010a
        /*0656*/ 	.byte	0x3f
	.zero		1


	//   ....[77]....
        /*0658*/ 	.word	0x00010b80
        /*065c*/ 	.word	0x00000003
        /*0660*/ 	.word	0x00016840
        /*0664*/ 	.short	0x010a
        /*0666*/ 	.byte	0x3f
	.zero		1


	//   ....[78]....
        /*0668*/ 	.word	0x00010bd0
        /*066c*/ 	.word	0x00000003
        /*0670*/ 	.word	0x00000060
        /*0674*/ 	.short	0x010a
        /*0676*/ 	.byte	0x3f
	.zero		1


	//   ....[79]....
        /*0678*/ 	.word	0x00010c20
        /*067c*/ 	.word	0x00000003
        /*0680*/ 	.word	0x00016860
        /*0684*/ 	.short	0x010a
        /*0686*/ 	.byte	0x3f
	.zero		1


	//   ....[80]....
        /*0688*/ 	.word	0x00010d00
        /*068c*/ 	.word	0x00000009
        /*0690*/ 	.word	0x00016820
        /*0694*/ 	.short	0x010a
        /*0696*/ 	.byte	0x3f
	.zero		1


	//   ....[81]....
        /*0698*/ 	.word	0x00010d50
        /*069c*/ 	.word	0x00000005
        /*06a0*/ 	.word	0x00000000
        /*06a4*/ 	.short	0x010a
        /*06a6*/ 	.byte	0x3f
	.zero		1


	//   ....[82]....
        /*06a8*/ 	.word	0x00010da0
        /*06ac*/ 	.word	0x00000003
        /*06b0*/ 	.word	0x00000000
        /*06b4*/ 	.short	0x010a
        /*06b6*/ 	.byte	0x3f
	.zero		1


	//   ....[83]....
        /*06b8*/ 	.word	0x00010df0
        /*06bc*/ 	.word	0x00000013
        /*06c0*/ 	.word	0x00000000
        /*06c4*/ 	.short	0x010a
        /*06c6*/ 	.byte	0x3f
	.zero		1


	//----- nvinfo : EIATTR_NUM_MBARRIERS
	.align		4
.L_179:
        /*06c8*/ 	.byte	0x03, 0x38
        /*06ca*/ 	.short	0x0016


	//----- nvinfo : EIATTR_EXIT_INSTR_OFFSETS
	.align		4
        /*06cc*/ 	.byte	0x04, 0x1c
        /*06ce*/ 	.short	(.L_181 - .L_180)


	//   ....[0]....
.L_180:
        /*06d0*/ 	.word	0x00000a50


	//   ....[1]....
        /*06d4*/ 	.word	0x0000d8d0


	//   ....[2]....
        /*06d8*/ 	.word	0x0000d930


	//   ....[3]....
        /*06dc*/ 	.word	0x00010300


	//   ....[4]....
        /*06e0*/ 	.word	0x00010530


	//----- nvinfo : EIATTR_MAX_THREADS
	.align		4
.L_181:
        /*06e4*/ 	.byte	0x04, 0x05
        /*06e6*/ 	.short	(.L_183 - .L_182)
.L_182:
        /*06e8*/ 	.word	0x00000200
        /*06ec*/ 	.word	0x00000001
        /*06f0*/ 	.word	0x00000001


	//----- nvinfo : EIATTR_CRS_STACK_SIZE
	.align		4
.L_183:
        /*06f4*/ 	.byte	0x04, 0x1e
        /*06f6*/ 	.short	(.L_185 - .L_184)
.L_184:
        /*06f8*/ 	.word	0x00000000


	//----- nvinfo : EIATTR_CBANK_PARAM_SIZE
	.align		4
.L_185:
        /*06fc*/ 	.byte	0x03, 0x19
        /*06fe*/ 	.short	0x0bf0


	//----- nvinfo : EIATTR_PARAM_CBANK
	.align		4
        /*0700*/ 	.byte	0x04, 0x0a
        /*0702*/ 	.short	(.L_187 - .L_186)
	.align		4
.L_186:
        /*0704*/ 	.word	index@(.nv.constant0._ZN7cutlass13device_kernelIN5flash11enable_sm90INS1_16FlashAttnFwdSm90INS1_25CollectiveMainloopFwdSm90ILi2EN4cute5tupleIJNS5_1CILi1EEES8_S8_EEENS6_IJNS7_ILi192EEENS7_ILi128EEENS7_ILi64EEEEEELi64ENS_6half_tEfNS_4arch4Sm90ELb0ELb1ELb0ELb0ELb0ELb0ELb0ELb1ELb1ELb0ELb0ELb0EEENS1_21CollectiveEpilogueFwdINS6_IJSA_SC_SB_EEES9_SE_SG_Li384ELb0ELb0ELb0ELb0EEENS1_30DynamicPersistentTileSchedulerILi384ELi32ELb0ELb0ELb1EEEEEEEEEvNT_6ParamsE)
        /*0708*/ 	.short	0x0210
        /*070a*/ 	.short	0x0bf0


	//----- nvinfo : EIATTR_SW_WAR
	.align		4
.L_187:
        /*070c*/ 	.byte	0x04, 0x36
        /*070e*/ 	.short	(.L_189 - .L_188)
.L_188:
        /*0710*/ 	.word	0x00000008
.L_189:


//--------------------- .nv.info._ZN7cutlass13device_kernelIN5flash11enable_sm90INS1_16FlashAttnFwdSm90INS1_25CollectiveMainloopFwdSm90ILi2EN4cute5tupleIJNS5_1CILi1EEES8_S8_EEENS6_IJNS7_ILi192EEENS7_ILi128EEENS7_ILi64EEEEEELi64ENS_6half_tEfNS_4arch4Sm90ELb0ELb1ELb0ELb1ELb0ELb0ELb0ELb1ELb1ELb0ELb0ELb0EEENS1_21CollectiveEpilogueFwdINS6_IJSA_SC_SB_EEES9_SE_SG_Li384ELb1ELb0ELb0ELb0EEENS1_36VarlenDynamicPersistentTileSchedulerILi192ELi128ELi384ELi32ELb0ELb0ELb1ELb1ELb0ELb1EEEEEEEEEvNT_6ParamsE --------------------------
	.section	.nv.info._ZN7cutlass13device_kernelIN5flash11enable_sm90INS1_16FlashAttnFwdSm90INS1_25CollectiveMainloopFwdSm90ILi2EN4cute5tupleIJNS5_1CILi1EEES8_S8_EEENS6_IJNS7_ILi192EEENS7_ILi128EEENS7_ILi64EEEEEELi64ENS_6half_tEfNS_4arch4Sm90ELb0ELb1ELb0ELb1ELb0ELb0ELb0ELb1ELb1ELb0ELb0ELb0EEENS1_21CollectiveEpilogueFwdINS6_IJSA_SC_SB_EEES9_SE_SG_Li384ELb1ELb0ELb0ELb0EEENS1_36VarlenDynamicPersistentTileSchedulerILi192ELi128ELi384ELi32ELb0ELb0ELb1ELb1ELb0ELb1EEEEEEEEEvNT_6ParamsE,"",@"SHT_CUDA_INFO"
	.sectionflags	@""
	.align	4


	//----- nvinfo : EIATTR_CUDA_API_VERSION
	.align		4
        /*0000*/ 	.byte	0x04, 0x37
        /*0002*/ 	.short	(.L_191 - .L_190)
.L_190:
        /*0004*/ 	.word	0x00000082


	//----- nvinfo : EIATTR_KPARAM_INFO
	.align		4
.L_191:
        /*0008*/ 	.byte	0x04, 0x17
        /*000a*/ 	.short	(.L_193 - .L_192)
.L_192:
        /*000c*/ 	.word	0x00000000
        /*0010*/ 	.short	0x0000
        /*0012*/ 	.short	0x0070
        /*0014*/ 	.byte	0x00, 0xf0, 0x01, 0x28


	//----- nvinfo : EIATTR_SPARSE_MMA_MASK
	.align		4
.L_193:
        /*0018*/ 	.byte	0x03, 0x50
        /*001a*/ 	.short	0x0000


	//----- nvinfo : EIATTR_MAXREG_COUNT
	.align		4
        /*001c*/ 	.byte	0x03, 0x1b
        /*001e*/ 	.short	0x0080


	//----- nvinfo : EIATTR_NUM_BARRIERS
	.align		4
        /*0020*/ 	.byte	0x02, 0x4c
        /*0022*/ 	.byte	0x10
	.zero		1


	//----- nvinfo : EIATTR_EXTERNS
	.align		4
        /*0024*/ 	.byte	0x04, 0x0f
        /*0026*/ 	.short	(.L_195 - .L_194)


	//   ....[0]....
	.align		4
.L_194:
        /*0028*/ 	.word	index@(__assertfail)


	//----- nvinfo : EIATTR_ANNOTATIONS
	.align		4
.L_195:
        /*002c*/ 	.byte	0x04, 0x55
        /*002e*/ 	.short	(.L_197 - .L_196)


	//   ....[0]....
.L_196:
        /*0030*/ 	.word	0x00000001
        /*0034*/ 	.byte	0x70, 0x0d, 0x00, 0x00, 0x01, 0x00, 0x00, 0x00, 0x90, 0x0d, 0x00, 0x00, 0x01, 0x00, 0x00, 0x00
        /*0044*/ 	.byte	0xa0, 0x1a, 0x00, 0x00, 0x01, 0x00, 0x00, 0x00, 0x90, 0xcc, 0x00, 0x00, 0x01, 0x00, 0x00, 0x00
        /*0054*/ 	.byte	0x40, 0xd1, 0x00, 0x00, 0x01, 0x00, 0x00, 0x00, 0x40, 0xf3, 0x00, 0x00, 0x01, 0x00, 0x00, 0x00
        /*0064*/ 	.byte	0xd0, 0xfd, 0x00, 0x00


	//----- nvinfo : EIATTR_MERCURY_ISA_VERSION
	.align		4
.L_197:
        /*0068*/ 	.byte	0x03, 0x5f
        /*006a*/ 	.short	0x0101


	//----- nvinfo : EIATTR_UNUSED_LOAD_BYTE_OFFSET
	.align		4
        /*006c*/ 	.byte	0x04, 0x44
        /*006e*/ 	.short	(.L_199 - .L_198)


	//   ....[0]....
.L_198:
        /*0070*/ 	.word	0x00000a70
        /*0074*/ 	.word	0x0000fff0


	//   ....[1]....
        /*0078*/ 	.word	0x0000cc40
        /*007c*/ 	.word	0x0000fff0


	//----- nvinfo : EIATTR_INT_WARP_WIDE_INSTR_OFFSETS
	.align		4
.L_199:
        /*0080*/ 	.byte	0x04, 0x31
        /*0082*/ 	.short	(.L_201 - .L_200)


	//   ....[0]....
.L_200:
        /*0084*/ 	.word	0x00000160


	//   ....[1]....
        /*0088*/ 	.word	0x000001a0


	//   ....[2]....
        /*008c*/ 	.word	0x00000210


	//   ....[3]....
        /*0090*/ 	.word	0x0000f980


	//   ....[4]....
        /*0094*/ 	.word	0x0000fa10


	//   ....[5]....
        /*0098*/ 	.word	0x0000fec0


	//   ....[6]....
        /*009c*/ 	.word	0x0000ff00


	//   ....[7]....
        /*00a0*/ 	.word	0x000118a0


	//   ....[8]....
        /*00a4*/ 	.word	0x00011930


	//----- nvinfo : EIATTR_COOP_GROUP_MASK_REGIDS
	.align		4
.L_201:
        /*00a8*/ 	.byte	0x04, 0x29
        /*00aa*/ 	.short	(.L_203 - .L_202)


	//   ....[0]....
.L_202:
        /*00ac*/ 	.word	0xffffffff


	//   ....[1]....
        /*00b0*/ 	.word	0xffffffff


	//   ....[2]....
        /*00b4*/ 	.word	0xffffffff


	//   ....[3]....
        /*00b8*/ 	.word	0xffffffff


	//   ....[4]....
        /*00bc*/ 	.word	0xffffffff


	//   ....[5]....
        /*00c0*/ 	.word	0xffffffff


	//   ....[6]....
        /*00c4*/ 	.word	0xffffffff


	//   ....[7]....
        /*00c8*/ 	.word	0xffffffff


	//   ....[8]....
        /*00cc*/ 	.word	0xffffffff


	//   ....[9]....
        /*00d0*/ 	.word	0xffffffff


	//   ....[10]....
        /*00d4*/ 	.word	0xffffffff


	//   ....[11]....
        /*00d8*/ 	.word	0xffffffff


	//   ....[12]....
        /*00dc*/ 	.word	0xffffffff


	//   ....[13]....
        /*00e0*/ 	.word	0xffffffff


	//   ....[14]....
        /*00e4*/ 	.word	0xffffffff


	//   ....[15]....
        /*00e8*/ 	.word	0xffffffff


	//   ....[16]....
        /*00ec*/ 	.word	0xffffffff


	//   ....[17]....
        /*00f0*/ 	.word	0xffffffff


	//   ....[18]....
        /*00f4*/ 	.word	0xffffffff


	//   ....[19]....
        /*00f8*/ 	.word	0xffffffff


	//   ....[20]....
        /*00fc*/ 	.word	0xffffffff


	//   ....[21]....
        /*0100*/ 	.word	0xffffffff


	//   ....[22]....
        /*0104*/ 	.word	0xffffffff


	//   ....[23]....
        /*0108*/ 	.word	0xffffffff


	//   ....[24]....
        /*010c*/ 	.word	0xffffffff


	//   ....[25]....
        /*0110*/ 	.word	0xffffffff


	//   ....[26]....
        /*0114*/ 	.word	0xffffffff


	//   ....[27]....
        /*0118*/ 	.word	0xffffffff


	//   ....[28]....
        /*011c*/ 	.word	0xffffffff


	//   ....[29]....
        /*0120*/ 	.word	0xffffffff


	//   ....[30]....
        /*0124*/ 	.word	0xffffffff


	//   ....[31]....
        /*0128*/ 	.word	0xffffffff


	//   ....[32]....
        /*012c*/ 	.word	0xffffffff


	//   ....[33]....
        /*0130*/ 	.word	0xffffffff


	//   ....[34]....
        /*0134*/ 	.word	0xffffffff


	//   ....[35]....
        /*0138*/ 	.word	0xffffffff


	//   ....[36]....
        /*013c*/ 	.word	0xffffffff


	//   ....[37]....
        /*0140*/ 	.word	0xffffffff


	//   ....[38]....
        /*0144*/ 	.word	0xffffffff


	//   ....[39]....
        /*0148*/ 	.word	0xffffffff


	//   ....[40]....
        /*014c*/ 	.word	0xffffffff


	//   ....[41]....
        /*0150*/ 	.word	0xffffffff


	//   ....[42]....
        /*0154*/ 	.word	0xffffffff


	//   ....[43]....
        /*0158*/ 	.word	0xffffffff


	//   ....[44]....
        /*015c*/ 	.word	0xffffffff


	//   ....[45]....
        /*0160*/ 	.word	0xffffffff


	//   ....[46]....
        /*0164*/ 	.word	0xffffffff


	//   ....[47]....
        /*0168*/ 	.word	0xffffffff


	//   ....[48]....
        /*016c*/ 	.word	0xffffffff


	//   ....[49]....
        /*0170*/ 	.word	0xffffffff


	//   ....[50]....
        /*0174*/ 	.word	0xffffffff


	//   ....[51]....
        /*0178*/ 	.word	0xffffffff


	//   ....[52]....
        /*017c*/ 	.word	0xffffffff


	//   ....[53]....
        /*0180*/ 	.word	0xffffffff


	//   ....[54]....
        /*0184*/ 	.word	0xffffffff


	//   ....[55]....
        /*0188*/ 	.word	0xffffffff


	//   ....[56]....
        /*018c*/ 	.word	0xffffffff


	//   ....[57]....
        /*0190*/ 	.word	0xffffffff


	//   ....[58]....
        /*0194*/ 	.word	0xffffffff


	//   ....[59]....
        /*0198*/ 	.word	0xffffffff


	//   ....[60]....
        /*019c*/ 	.word	0xffffffff


	//   ....[61]....
        /*01a0*/ 	.word	0xffffffff


	//   ....[62]....
        /*01a4*/ 	.word	0x0500000f


	//   ....[63]....
        /*01a8*/ 	.word	0x0500000f


	//   ....[64]....
        /*01ac*/ 	.word	0x0500000f


	//   ....[65]....
        /*01b0*/ 	.word	0x0500000f


	//   ....[66]....
        /*01b4*/ 	.word	0x0500000f


	//   ....[67]....
        /*01b8*/ 	.word	0x0500000f


	//   ....[68]....
        /*01bc*/ 	.word	0x0500000f


	//   ....[69]....
        /*01c0*/ 	.word	0x0500000f


	//   ....[70]....
        /*01c4*/ 	.word	0x0500000f


	//   ....[71]....
        /*01c8*/ 	.word	0x0500000f


	//   ....[72]....
        /*01cc*/ 	.word	0x0500000f


	//   ....[73]....
        /*01d0*/ 	.word	0x0500000f


	//   ....[74]....
        /*01d4*/ 	.word	0x0500000f


	//   ....[75]....
        /*01d8*/ 	.word	0x0500000f


	//   ....[76]....
        /*01dc*/ 	.word	0x0500000f


	//   ....[77]....
        /*01e0*/ 	.word	0x0500000f


	//   ....[78]....
        /*01e4*/ 	.word	0x0500000f


	//   ....[79]....
        /*01e8*/ 	.word	0x0500000f


	//   ....[80]....
        /*01ec*/ 	.word	0x0500000f


	//----- nvinfo : EIATTR_COOP_GROUP_INSTR_OFFSETS
	.align		4
.L_203:
        /*01f0*/ 	.byte	0x04, 0x28
        /*01f2*/ 	.short	(.L_205 - .L_204)


	//   ....[0]....
.L_204:
        /*01f4*/ 	.word	0x00000070


	//   ....[1]....
        /*01f8*/ 	.word	0x00000170


	//   ....[2]....
        /*01fc*/ 	.word	0x000001c0


	//   ....[3]....
        /*0200*/ 	.word	0x000003f0


	//   ....[4]....
        /*0204*/ 	.word	0x00000550


	//   ....[5]....
        /*0208*/ 	.word	0x00000670


	//   ....[6]....
        /*020c*/ 	.word	0x000007d0


	//   ....[7]....
        /*0210*/ 	.word	0x00001750


	//   ....[8]....
        /*0214*/ 	.word	0x000031b0


	//   ....[9]....
        /*0218*/ 	.word	0x000032c0


	//   ....[10]....
        /*021c*/ 	.word	0x00003bb0


	//   ....[11]....
        /*0220*/ 	.word	0x00003c10


	//   ....[12]....
        /*0224*/ 	.word	0x00005f60


	//   ....[13]....
        /*0228*/ 	.word	0x00006000


	//   ....[14]....
        /*022c*/ 	.word	0x000068c0


	//   ....[15]....
        /*0230*/ 	.word	0x00006930


	//   ....[16]....
        /*0234*/ 	.word	0x00008090


	//   ....[17]....
        /*0238*/ 	.word	0x000080c0


	//   ....[18]....
        /*023c*/ 	.word	0x00008600


	//   ....[19]....
        /*0240*/ 	.word	0x00008680


	//   ....[20]....
        /*0244*/ 	.word	0x0000ac10


	//   ....[21]....
        /*0248*/ 	.word	0x0000ad10


	//   ....[22]....
        /*024c*/ 	.word	0x0000b550


	//   ....[23]....
        /*0250*/ 	.word	0x0000b5c0


	//   ....[24]....
        /*0254*/ 	.word	0x0000c500


	//   ....[25]....
        /*0258*/ 	.word	0x0000c540


	//   ....[26]....
        /*025c*/ 	.word	0x0000c630


	//   ....[27]....
        /*0260*/ 	.word	0x0000c640


	//   ....[28]....
        /*0264*/ 	.word	0x0000e580


	//   ....[29]....
        /*0268*/ 	.word	0x0000e700


	//   ....[30]....
        /*026c*/ 	.word	0x0000e730


	//   ....[31]....
        /*0270*/ 	.word	0x0000e770


	//   ....[32]....
        /*0274*/ 	.word	0x0000e7e0


	//   ....[33]....
        /*0278*/ 	.word	0x0000e840


	//   ....[34]....
        /*027c*/ 	.word	0x0000e880


	//   ....[35]....
        /*0280*/ 	.word	0x0000ea00


	//   ....[36]....
        /*0284*/ 	.word	0x0000ea60


	//   ....[37]....
        /*0288*/ 	.word	0x0000eaa0


	//   ....[38]....
        /*028c*/ 	.word	0x0000eae0


	//   ....[39]....
        /*0290*/ 	.word	0x0000eb10


	//   ....[40]....
        /*0294*/ 	.word	0x0000eb40


	//   ....[41]....
        /*0298*/ 	.word	0x0000ebe0


	//   ....[42]....
        /*029c*/ 	.word	0x0000ec40


	//   ....[43]....
        /*02a0*/ 	.word	0x0000ecd0


	//   ....[44]....
        /*02a4*/ 	.word	0x00011bf0


	//   ....[45]....
        /*02a8*/ 	.word	0x00011c00


	//   ....[46]....
        /*02ac*/ 	.word	0x00011cf0


	//   ....[47]....
        /*02b0*/ 	.word	0x00011d50


	//   ....[48]....
        /*02b4*/ 	.word	0x00011d90


	//   ....[49]....
        /*02b8*/ 	.word	0x00011dd0


	//   ....[50]....
        /*02bc*/ 	.word	0x00011e00


	//   ....[51]....
        /*02c0*/ 	.word	0x00011e30


	//   ....[52]....
        /*02c4*/ 	.word	0x00011fa0


	//   ....[53]....
        /*02c8*/ 	.word	0x00012000


	//   ....[54]....
        /*02cc*/ 	.word	0x00012040


	//   ....[55]....
        /*02d0*/ 	.word	0x00012080


	//   ....[56]....
        /*02d4*/ 	.word	0x000120b0


	//   ....[57]....
        /*02d8*/ 	.word	0x000120e0


	//   ....[58]....
        /*02dc*/ 	.word	0x000121a0


	//   ....[59]....
        /*02e0*/ 	.word	0x000121c0


	//   ....[60]....
        /*02e4*/ 	.word	0x00012230


	//   ....[61]....
        /*02e8*/ 	.word	0x00012880


	//   ....[62]....
        /*02ec*/ 	.word	0x00012ee0


	//   ....[63]....
        /*02f0*/ 	.word	0x000132d0


	//   ....[64]....
        /*02f4*/ 	.word	0x00013360


	//   ....[65]....
        /*02f8*/ 	.word	0x00013400


	//   ....[66]....
        /*02fc*/ 	.word	0x000134b0


	//   ....[67]....
        /*0300*/ 	.word	0x00013530


	//   ....[68]....
        /*0304*/ 	.word	0x000135b0


	//   ....[69]....
        /*0308*/ 	.word	0x00013630


	//   ....[70]....
        /*030c*/ 	.word	0x000136b0


	//   ....[71]....
        /*0310*/ 	.word	0x00013740


	//   ....[72]....
        /*0314*/ 	.word	0x000137f0


	//   ....[73]....
        /*0318*/ 	.word	0x00013870


	//   ....[74]....
        /*031c*/ 	.word	0x000138f0


	//   ....[75]....
        /*0320*/ 	.word	0x00013970


	//   ....[76]....
        /*0324*/ 	.word	0x000139f0


	//   ....[77]....
        /*0328*/ 	.word	0x00013a60


	//   ....[78]....
        /*032c*/ 	.word	0x00013b00


	//   ....[79]....
        /*0330*/ 	.word	0x00013b90


	//   ....[80]....
        /*0334*/ 	.word	0x00013cb0


	//----- nvinfo : EIATTR_REG_RECONFIG
	.align		4
.L_205:
        /*0338*/ 	.byte	0x01, 0x54
	.zero		2


	//----- nvinfo : EIATTR_SYSCALL_OFFSETS
	.align		4
        /*033c*/ 	.byte	0x04, 0x46
        /*033e*/ 	.short	(.L_207 - .L_206)


	//   ....[0]....
.L_206:
        /*0340*/ 	.word	0x00001900


	//   ....[1]....
        /*0344*/ 	.word	0x0000fb90


	//   ....[2]....
        /*0348*/ 	.word	0x0000fcc0


	//   ....[3]....
        /*034c*/ 	.word	0x0000fdc0


	//----- nvinfo : EIATTR_MBARRIER_INSTR_OFFSETS
	.align		4
.L_207:
        /*0350*/ 	.byte	0x04, 0x39
        /*0352*/ 	.short	(.L_209 - .L_208)


	//   ....[0]....
.L_208:
        /*0354*/ 	.word	0x000002a0
        /*0358*/ 	.word	0x000000ff
        /*035c*/ 	.word	0x00016800
        /*0360*/ 	.short	0x0100
        /*0362*/ 	.byte	0x08
	.zero		1


	//   ....[1]....
        /*0364*/ 	.word	0x000002b0
        /*0368*/ 	.word	0x000000ff
        /*036c*/ 	.word	0x00016820
        /*0370*/ 	.short	0x0100
        /*0372*/ 	.byte	0x08
	.zero		1


	//   ....[2]....
        /*0374*/ 	.word	0x000003a0
        /*0378*/ 	.word	0x000000ff
        /*037c*/ 	.word	0x00016830
        /*0380*/ 	.short	0x0100
        /*0382*/ 	.byte	0x08
	.zero		1


	//   ....[3]....
        /*0384*/ 	.word	0x000003b0
        /*0388*/ 	.word	0x000000ff
        /*038c*/ 	.word	0x00016840
        /*0390*/ 	.short	0x0100
        /*0392*/ 	.byte	0x08
	.zero		1


	//   ....[4]....
        /*0394*/ 	.word	0x000003c0
        /*0398*/ 	.word	0x000000ff
        /*039c*/ 	.word	0x00016838
        /*03a0*/ 	.short	0x0100
        /*03a2*/ 	.byte	0x08
	.zero		1


	//   ....[5]....
        /*03a4*/ 	.word	0x000003d0
        /*03a8*/ 	.word	0x000000ff
        /*03ac*/ 	.word	0x00016848
        /*03b0*/ 	.short	0x0100
        /*03b2*/ 	.byte	0x08
	.zero		1


	//   ....[6]....
        /*03b4*/ 	.word	0x00000500
        /*03b8*/ 	.word	0x000000ff
        /*03bc*/ 	.word	0x00016850
        /*03c0*/ 	.short	0x0100
        /*03c2*/ 	.byte	0x08
	.zero		1


	//   ....[7]....
        /*03c4*/ 	.word	0x00000510
        /*03c8*/ 	.word	0x000000ff
        /*03cc*/ 	.word	0x00016860
        /*03d0*/ 	.short	0x0100
        /*03d2*/ 	.byte	0x08
	.zero		1


	//   ....[8]....
        /*03d4*/ 	.word	0x00000520
        /*03d8*/ 	.word	0x000000ff
        /*03dc*/ 	.word	0x00016858
        /*03e0*/ 	.short	0x0100
        /*03e2*/ 	.byte	0x08
	.zero		1


	//   ....[9]....
        /*03e4*/ 	.word	0x00000530
        /*03e8*/ 	.word	0x000000ff
        /*03ec*/ 	.word	0x00016868
        /*03f0*/ 	.short	0x0100
        /*03f2*/ 	.byte	0x08
	.zero		1


	//   ....[10]....
        /*03f4*/ 	.word	0x00000620
        /*03f8*/ 	.word	0x000000ff
        /*03fc*/ 	.word	0x00016870
        /*0400*/ 	.short	0x0100
        /*0402*/ 	.byte	0x06
	.zero		1


	//   ....[11]....
        /*0404*/ 	.word	0x00000630
        /*0408*/ 	.word	0x000000ff
        /*040c*/ 	.word	0x00016880
        /*0410*/ 	.short	0x0100
        /*0412*/ 	.byte	0x06
	.zero		1


	//   ....[12]....
        /*0414*/ 	.word	0x00000640
        /*0418*/ 	.word	0x000000ff
        /*041c*/ 	.word	0x00016878
        /*0420*/ 	.short	0x0100
        /*0422*/ 	.byte	0x06
	.zero		1


	//   ....[13]....
        /*0424*/ 	.word	0x00000650
        /*0428*/ 	.word	0x000000ff
        /*042c*/ 	.word	0x00016888
        /*0430*/ 	.short	0x0100
        /*0432*/ 	.byte	0x06
	.zero		1


	//   ....[14]....
        /*0434*/ 	.word	0x00000780
        /*0438*/ 	.word	0x000000ff
        /*043c*/ 	.word	0x00016890
        /*0440*/ 	.short	0x0100
        /*0442*/ 	.byte	0x08
	.zero		1


	//   ....[15]....
        /*0444*/ 	.word	0x00000790
        /*0448*/ 	.word	0x000000ff
        /*044c*/ 	.word	0x000168a0
        /*0450*/ 	.short	0x0100
        /*0452*/ 	.byte	0x08
	.zero		1


	//   ....[16]....
        /*0454*/ 	.word	0x000007a0
        /*0458*/ 	.word	0x000000ff
        /*045c*/ 	.word	0x00016898
        /*0460*/ 	.short	0x0100
        /*0462*/ 	.byte	0x08
	.zero		1


	//   ....[17]....
        /*0464*/ 	.word	0x000007b0
        /*0468*/ 	.word	0x000000ff
        /*046c*/ 	.word	0x000168a8
        /*0470*/ 	.short	0x0100
        /*0472*/ 	.byte	0x08
	.zero		1


	//   ....[18]....
        /*0474*/ 	.word	0x000008e0
        /*0478*/ 	.word	0x000000ff
        /*047c*/ 	.word	0x000168b0
        /*0480*/ 	.short	0x0100
        /*0482*/ 	.byte	0x08
	.zero		1


	//   ....[19]....
        /*0484*/ 	.word	0x000008f0
        /*0488*/ 	.word	0x000000ff
        /*048c*/ 	.word	0x000168c0
        /*0490*/ 	.short	0x0100
        /*0492*/ 	.byte	0x08
	.zero		1


	//   ....[20]....
        /*0494*/ 	.word	0x00000900
        /*0498*/ 	.word	0x000000ff
        /*049c*/ 	.word	0x000168b8
        /*04a0*/ 	.short	0x0100
        /*04a2*/ 	.byte	0x08
	.zero		1


	//   ....[21]....
        /*04a4*/ 	.word	0x00000910
        /*04a8*/ 	.word	0x000000ff
        /*04ac*/ 	.word	0x000168c8
        /*04b0*/ 	.short	0x0100
        /*04b2*/ 	.byte	0x08
	.zero		1


	//   ....[22]....
        /*04b4*/ 	.word	0x00001980
        /*04b8*/ 	.word	0x000000ff
        /*04bc*/ 	.word	0x00016800
        /*04c0*/ 	.short	0x010a
        /*04c2*/ 	.byte	0x2d
	.zero		1


	//   ....[23]....
        /*04c4*/ 	.word	0x00001a00
        /*04c8*/ 	.word	0x00000005
        /*04cc*/ 	.word	0x00016830
        /*04d0*/ 	.short	0x010a
        /*04d2*/ 	.byte	0x3f
	.zero		1


	//   ....[24]....
        /*04d4*/ 	.word	0x00001a60
        /*04d8*/ 	.word	0x00000005
        /*04dc*/ 	.word	0x00016830
        /*04e0*/ 	.short	0x010a
        /*04e2*/ 	.byte	0x3f
	.zero		1


	//   ....[25]....
        /*04e4*/ 	.word	0x00001dc0
        /*04e8*/ 	.word	0x00000000
        /*04ec*/ 	.word	0x00000000
        /*04f0*/ 	.short	0x0101
        /*04f2*/ 	.byte	0x3f
	.zero		1


	//   ....[26]....
        /*04f4*/ 	.word	0x00004b70
        /*04f8*/ 	.word	0x000000ff
        /*04fc*/ 	.word	0x00016830
        /*0500*/ 	.short	0x010a
        /*0502*/ 	.byte	0x06
	.zero		1


	//   ....[27]....
        /*0504*/ 	.word	0x00004bb0
        /*0508*/ 	.word	0x000000ff
        /*050c*/ 	.word	0x00016830
        /*0510*/ 	.short	0x010a
        /*0512*/ 	.byte	0x06
	.zero		1


	//   ....[28]....
        /*0514*/ 	.word	0x00004db0
        /*0518*/ 	.word	0x000000ff
        /*051c*/ 	.word	0x00016850
        /*0520*/ 	.short	0x010a
        /*0522*/ 	.byte	0x06
	.zero		1


	//   ....[29]....
        /*0524*/ 	.word	0x00004df0
        /*0528*/ 	.word	0x000000ff
        /*052c*/ 	.word	0x00016850
        /*0530*/ 	.short	0x010a
        /*0532*/ 	.byte	0x06
	.zero		1


	//   ....[30]....
        /*0534*/ 	.word	0x000051e0
        /*0538*/ 	.word	0x0000000c
        /*053c*/ 	.word	0x00000000
        /*0540*/ 	.short	0x0101
        /*0542*/ 	.byte	0x3f
	.zero		1


	//   ....[31]....
        /*0544*/ 	.word	0x00007040
        /*0548*/ 	.word	0x0000001d
        /*054c*/ 	.word	0x00000000
        /*0550*/ 	.short	0x0101
        /*0552*/ 	.byte	0x3f
	.zero		1


	//   ....[32]....
        /*0554*/ 	.word	0x00007ac0
        /*0558*/ 	.word	0x000000ff
        /*055c*/ 	.word	0x00016830
        /*0560*/ 	.short	0x010a
        /*0562*/ 	.byte	0x06
	.zero		1


	//   ....[33]....
        /*0564*/ 	.word	0x00007b00
        /*0568*/ 	.word	0x000000ff
        /*056c*/ 	.word	0x00016830
        /*0570*/ 	.short	0x010a
        /*0572*/ 	.byte	0x06
	.zero		1


	//   ....[34]....
        /*0574*/ 	.word	0x00007d00
        /*0578*/ 	.word	0x000000ff
        /*057c*/ 	.word	0x00016850
        /*0580*/ 	.short	0x010a
        /*0582*/ 	.byte	0x06
	.zero		1


	//   ....[35]....
        /*0584*/ 	.word	0x00007d40
        /*0588*/ 	.word	0x000000ff
        /*058c*/ 	.word	0x00016850
        /*0590*/ 	.short	0x010a
        /*0592*/ 	.byte	0x06
	.zero		1


	//   ....[36]....
        /*0594*/ 	.word	0x00008fa0
        /*0598*/ 	.word	0x0000001b
        /*059c*/ 	.word	0x00000000
        /*05a0*/ 	.short	0x0101
        /*05a2*/ 	.byte	0x3f
	.zero		1


	//   ....[37]....
        /*05a4*/ 	.word	0x00009050
        /*05a8*/ 	.word	0x0000001f
        /*05ac*/ 	.word	0x00000000
        /*05b0*/ 	.short	0x0101
        /*05b2*/ 	.byte	0x3f
	.zero		1


	//   ....[38]....
        /*05b4*/ 	.word	0x00009840
        /*05b8*/ 	.word	0x000000ff
        /*05bc*/ 	.word	0x00016830
        /*05c0*/ 	.short	0x010a
        /*05c2*/ 	.byte	0x06
	.zero		1


	//   ....[39]....
        /*05c4*/ 	.word	0x00009880
        /*05c8*/ 	.word	0x000000ff
        /*05cc*/ 	.word	0x00016830
        /*05d0*/ 	.short	0x010a
        /*05d2*/ 	.byte	0x06
	.zero		1


	//   ....[40]....
        /*05d4*/ 	.word	0x00009a80
        /*05d8*/ 	.word	0x000000ff
        /*05dc*/ 	.word	0x00016850
        /*05e0*/ 	.short	0x010a
        /*05e2*/ 	.byte	0x06
	.zero		1


	//   ....[41]....
        /*05e4*/ 	.word	0x00009ac0
        /*05e8*/ 	.word	0x000000ff
        /*05ec*/ 	.word	0x00016850
        /*05f0*/ 	.short	0x010a
        /*05f2*/ 	.byte	0x06
	.zero		1


	//   ....[42]....
        /*05f4*/ 	.word	0x00009eb0
        /*05f8*/ 	.word	0x0000000a
        /*05fc*/ 	.word	0x00000000
        /*0600*/ 	.short	0x0101
        /*0602*/ 	.byte	0x3f
	.zero		1


	//   ....[43]....
        /*0604*/ 	.word	0x0000bc50
        /*0608*/ 	.word	0x0000001b
        /*060c*/ 	.word	0x00000000
        /*0610*/ 	.short	0x0101
        /*0612*/ 	.byte	0x3f
	.zero		1


	//   ....[44]....
        /*0614*/ 	.word	0x0000c470
        /*0618*/ 	.word	0x000000ff
        /*061c*/ 	.word	0x00016850
        /*0620*/ 	.short	0x010a
        /*0622*/ 	.byte	0x05
	.zero		1


	//   ....[45]....
        /*0624*/ 	.word	0x0000c4b0
        /*0628*/ 	.word	0x000000ff
        /*062c*/ 	.word	0x00016850
        /*0630*/ 	.short	0x010a
        /*0632*/ 	.byte	0x05
	.zero		1


	//   ....[46]....
        /*0634*/ 	.word	0x0000c9e0
        /*0638*/ 	.word	0x00000008
        /*063c*/ 	.word	0x00000000
        /*0640*/ 	.short	0x0101
        /*0642*/ 	.byte	0x3f
	.zero		1


	//   ....[47]....
        /*0644*/ 	.word	0x0000d790
        /*0648*/ 	.word	0x00000000
        /*064c*/ 	.word	0x00000000
        /*0650*/ 	.short	0x0101
        /*0652*/ 	.byte	0x3f
	.zero		1


	//   ....[48]....
        /*0654*/ 	.word	0x00010250
        /*0658*/ 	.word	0x00000005
        /*065c*/ 	.word	0x00016840
        /*0660*/ 	.short	0x010a
        /*0662*/ 	.byte	0x3f
	.zero		1


	//   ....[49]....
        /*0664*/ 	.word	0x00010580
        /*0668*/ 	.word	0x00000019
        /*066c*/ 	.word	0x00016820
        /*0670*/ 	.short	0x010a
        /*0672*/ 	.byte	0x3f
	.zero		1


	//   ....[50]....
        /*0674*/ 	.word	0x00010860
        /*0678*/ 	.word	0x00000003
        /*067c*/ 	.word	0x00016840
        /*0680*/ 	.short	0x010a
        /*0682*/ 	.byte	0x3f
	.zero		1


	//   ....[51]....
        /*0684*/ 	.word	0x00010a40
        /*0688*/ 	.word	0x00000002
        /*068c*/ 	.word	0x00000060
        /*0690*/ 	.short	0x010a
        /*0692*/ 	.byte	0x3f
	.zero		1


	//   ....[52]....
        /*0694*/ 	.word	0x00010ec0
        /*0698*/ 	.word	0x00000003
        /*069c*/ 	.word	0x00016840
        /*06a0*/ 	.short	0x010a
        /*06a2*/ 	.byte	0x3f
	.zero		1


	//   ....[53]....
        /*06a4*/ 	.word	0x000110a0
        /*06a8*/ 	.word	0x00000003
        /*06ac*/ 	.word	0x00000060
        /*06b0*/ 	.short	0x010a
        /*06b2*/ 	.byte	0x3f
	.zero		1


	//   ....[54]....
        /*06b4*/ 	.word	0x00011470
        /*06b8*/ 	.word	0x00000002
        /*06bc*/ 	.word	0x00016840
        /*06c0*/ 	.short	0x010a
        /*06c2*/ 	.byte	0x3f
	.zero		1


	//   ....[55]....
        /*06c4*/ 	.word	0x00011660
        /*06c8*/ 	.word	0x00000002
        /*06cc*/ 	.word	0x00000060
        /*06d0*/ 	.short	0x010a
        /*06d2*/ 	.byte	0x3f
	.zero		1


	//   ....[56]....
        /*06d4*/ 	.word	0x000119a0
        /*06d8*/ 	.word	0x00000003
        /*06dc*/ 	.word	0x00016860
        /*06e0*/ 	.short	0x010a
        /*06e2*/ 	.byte	0x3f
	.zero		1


	//   ....[57]....
        /*06e4*/ 	.word	0x00012800
        /*06e8*/ 	.word	0x00000009
        /*06ec*/ 	.word	0x00016820
        /*06f0*/ 	.short	0x010a
        /*06f2*/ 	.byte	0x3f
	.zero		1


	//   ....[58]....
        /*06f4*/ 	.word	0x000129a0
        /*06f8*/ 	.word	0x00000007
        /*06fc*/ 	.word	0x00000000
        /*0700*/ 	.short	0x010a
        /*0702*/ 	.byte	0x3f
	.zero		1


	//   ....[59]....
        /*0704*/ 	.word	0x00012a10
        /*0708*/ 	.word	0x00000003
        /*070c*/ 	.word	0x00000000
        /*0710*/ 	.short	0x010a
        /*0712*/ 	.byte	0x3f
	.zero		1


	//   ....[60]....
        /*0714*/ 	.word	0x00012a70
        /*0718*/ 	.word	0x00000005
        /*071c*/ 	.word	0x00000000
        /*0720*/ 	.short	0x010a
        /*0722*/ 	.byte	0x3f
	.zero		1


	//   ....[61]....
        /*0724*/ 	.word	0x00012aa0
        /*0728*/ 	.word	0x00000003
        /*072c*/ 	.word	0x00000000
        /*0730*/ 	.short	0x010a
        /*0732*/ 	.byte	0x3f
	.zero		1


	//   ....[62]....
        /*0734*/ 	.word	0x00012b10
        /*0738*/ 	.word	0x00000003
        /*073c*/ 	.word	0x00016800
        /*0740*/ 	.short	0x010a
        /*0742*/ 	.byte	0x3f
	.zero		1


	//   ....[63]....
        /*0744*/ 	.word	0x00012b60
        /*0748*/ 	.word	0x00000005
        /*074c*/ 	.word	0x00016830
        /*0750*/ 	.short	0x010a
        /*0752*/ 	.byte	0x3f
	.zero		1


	//   ....[64]....
        /*0754*/ 	.word	0x00012bc0
        /*0758*/ 	.word	0x0000000f
        /*075c*/ 	.word	0x00016830
        /*0760*/ 	.short	0x010a
        /*0762*/ 	.byte	0x3f
	.zero		1


	//   ....[65]....
        /*0764*/ 	.word	0x00012c20
        /*0768*/ 	.word	0x0000000f
        /*076c*/ 	.word	0x00016850
        /*0770*/ 	.short	0x010a
        /*0772*/ 	.byte	0x3f
	.zero		1


	//   ....[66]....
        /*0774*/ 	.word	0x00012c80
        /*0778*/ 	.word	0x0000000b
        /*077c*/ 	.word	0x00016830
        /*0780*/ 	.short	0x010a
        /*0782*/ 	.byte	0x3f
	.zero		1


	//   ....[67]....
        /*0784*/ 	.word	0x00012ce0
        /*0788*/ 	.word	0x0000000b
        /*078c*/ 	.word	0x00016850
        /*0790*/ 	.short	0x010a
        /*0792*/ 	.byte	0x3f
	.zero		1


	//   ....[68]....
        /*0794*/ 	.word	0x00012d40
        /*0798*/ 	.word	0x00000015
        /*079c*/ 	.word	0x00016830
        /*07a0*/ 	.short	0x010a
        /*07a2*/ 	.byte	0x3f
	.zero		1


	//   ....[69]....
        /*07a4*/ 	.word	0x00012da0
        /*07a8*/ 	.word	0x00000015
        /*07ac*/ 	.word	0x00016850
        /*07b0*/ 	.short	0x010a
        /*07b2*/ 	.byte	0x3f
	.zero		1


	//   ....[70]....
        /*07b4*/ 	.word	0x00012e00
        /*07b8*/ 	.word	0x00000004
        /*07bc*/ 	.word	0x00016850
        /*07c0*/ 	.short	0x010a
        /*07c2*/ 	.byte	0x3f
	.zero		1


	//   ....[71]....
        /*07c4*/ 	.word	0x00012fa0
        /*07c8*/ 	.word	0x00000005
        /*07cc*/ 	.word	0x00016840
        /*07d0*/ 	.short	0x010a
        /*07d2*/ 	.byte	0x3f
	.zero		1


	//   ....[72]....
        /*07d4*/ 	.word	0x00012ff0
        /*07d8*/ 	.word	0x00000019
        /*07dc*/ 	.word	0x00016820
        /*07e0*/ 	.short	0x010a
        /*07e2*/ 	.byte	0x3f
	.zero		1


	//   ....[73]....
        /*07e4*/ 	.word	0x00013040
        /*07e8*/ 	.word	0x00000003
        /*07ec*/ 	.word	0x00016840
        /*07f0*/ 	.short	0x010a
        /*07f2*/ 	.byte	0x3f
	.zero		1


	//   ....[74]....
        /*07f4*/ 	.word	0x00013090
        /*07f8*/ 	.word	0x00000002
        /*07fc*/ 	.word	0x00000060
        /*0800*/ 	.short	0x010a
        /*0802*/ 	.byte	0x3f
	.zero		1


	//   ....[75]....
        /*0804*/ 	.word	0x000130e0
        /*0808*/ 	.word	0x00000003
        /*080c*/ 	.word	0x00016840
        /*0810*/ 	.short	0x010a
        /*0812*/ 	.byte	0x3f
	.zero		1


	//   ....[76]....
        /*0814*/ 	.word	0x00013130
        /*0818*/ 	.word	0x00000003
        /*081c*/ 	.word	0x00000060
        /*0820*/ 	.short	0x010a
        /*0822*/ 	.byte	0x3f
	.zero		1


	//   ....[77]....
        /*0824*/ 	.word	0x00013180
        /*0828*/ 	.word	0x00000002
        /*082c*/ 	.word	0x00016840
        /*0830*/ 	.short	0x010a
        /*0832*/ 	.byte	0x3f
	.zero		1


	//   ....[78]....
        /*0834*/ 	.word	0x000131d0
        /*0838*/ 	.word	0x00000002
        /*083c*/ 	.word	0x00000060
        /*0840*/ 	.short	0x010a
        /*0842*/ 	.byte	0x3f
	.zero		1


	//   ....[79]....
        /*0844*/ 	.word	0x00013220
        /*0848*/ 	.word	0x00000003
        /*084c*/ 	.word	0x00016860
        /*0850*/ 	.short	0x010a
        /*0852*/ 	.byte	0x3f
	.zero		1


	//   ....[80]....
        /*0854*/ 	.word	0x00013bd0
        /*0858*/ 	.word	0x00000009
        /*085c*/ 	.word	0x00016820
        /*0860*/ 	.short	0x010a
        /*0862*/ 	.byte	0x3f
	.zero		1


	//   ....[81]....
        /*0864*/ 	.word	0x00013d70
        /*0868*/ 	.word	0x00000007
        /*086c*/ 	.word	0x00000000
        /*0870*/ 	.short	0x010a
        /*0872*/ 	.byte	0x3f
	.zero		1


	//   ....[82]....
        /*0874*/ 	.word	0x00013dc0
        /*0878*/ 	.word	0x00000003
        /*087c*/ 	.word	0x00000000
        /*0880*/ 	.short	0x010a
        /*0882*/ 	.byte	0x3f
	.zero		1


	//   ....[83]....
        /*0884*/ 	.word	0x00013e10
        /*0888*/ 	.word	0x00000005
        /*088c*/ 	.word	0x00000000
        /*0890*/ 	.short	0x010a
        /*0892*/ 	.byte	0x3f
	.zero		1


	//----- nvinfo : EIATTR_NUM_MBARRIERS
	.align		4
.L_209:
        /*0894*/ 	.byte	0x03, 0x38
        /*0896*/ 	.short	0x0016


	//----- nvinfo : EIATTR_EXIT_INSTR_OFFSETS
	.align		4
        /*0898*/ 	.byte	0x04, 0x1c
        /*089a*/ 	.short	(.L_211 - .L_210)


	//   ....[0]....
.L_210:
        /*089c*/ 	.word	0x00000ab0


	//   ....[1]....
        /*08a0*/ 	.word	0x0000e540


	//   ....[2]....
        /*08a4*/ 	.word	0x0000e5a0


	//   ....[3]....
        /*08a8*/ 	.word	0x00012af0


	//----- nvinfo : EIATTR_MAX_THREADS
	.align		4
.L_211:
        /*08ac*/ 	.byte	0x04, 0x05
        /*08ae*/ 	.short	(.L_213 - .L_212)
.L_212:
        /*08b0*/ 	.word	0x00000200
        /*08b4*/ 	.word	0x00000001
        /*08b8*/ 	.word	0x00000001


	//----- nvinfo : EIATTR_CRS_STACK_SIZE
	.align		4
.L_213:
        /*08bc*/ 	.byte	0x04, 0x1e
        /*08be*/ 	.short	(.L_215 - .L_214)
.L_214:
        /*08c0*/ 	.word	0x00000000


	//----- nvinfo : EIATTR_CBANK_PARAM_SIZE
	.align		4
.L_215:
        /*08c4*/ 	.byte	0x03, 0x19
        /*08c6*/ 	.short	0x0a70


	//----- nvinfo : EIATTR_PARAM_CBANK
	.align		4
        /*08c8*/ 	.byte	0x04, 0x0a
        /*08ca*/ 	.short	(.L_217 - .L_216)
	.align		4
.L_216:
        /*08cc*/ 	.word	index@(.nv.constant0._ZN7cutlass13device_kernelIN5flash11enable_sm90INS1_16FlashAttnFwdSm90INS1_25CollectiveMainloopFwdSm90ILi2EN4cute5tupleIJNS5_1CILi1EEES8_S8_EEENS6_IJNS7_ILi192EEENS7_ILi128EEENS7_ILi64EEEEEELi64ENS_6half_tEfNS_4arch4Sm90ELb0ELb1ELb0ELb1ELb0ELb0ELb0ELb1ELb1ELb0ELb0ELb0EEENS1_21CollectiveEpilogueFwdINS6_IJSA_SC_SB_EEES9_SE_SG_Li384ELb1ELb0ELb0ELb0EEENS1_36VarlenDynamicPersistentTileSchedulerILi192ELi128ELi384ELi32ELb0ELb0ELb1ELb1ELb0ELb1EEEEEEEEEvNT_6ParamsE)
        /*08d0*/ 	.short	0x0210
        /*08d2*/ 	.short	0x0a70


	//----- nvinfo : EIATTR_SW_WAR
	.align		4
.L_217:
        /*08d4*/ 	.byte	0x04, 0x36
        /*08d6*/ 	.short	(.L_219 - .L_218)
.L_218:
        /*08d8*/ 	.word	0x00000008
.L_219:


//--------------------- .nv.info._ZN7cutlass13device_kernelIN5flash11enable_sm90INS1_16FlashAttnFwdSm90INS1_25CollectiveMainloopFwdSm90ILi2EN4cute5tupleIJNS5_1CILi1EEES8_S8_EEENS6_IJNS7_ILi192EEENS7_ILi128EEENS7_ILi64EEEEEELi64ENS_6half_tEfNS_4arch4Sm90ELb0ELb1ELb0ELb1ELb0ELb1ELb0ELb1ELb1ELb0ELb0ELb0EEENS1_21CollectiveEpilogueFwdINS6_IJSA_SC_SB_EEES9_SE_SG_Li384ELb1ELb0ELb0ELb0EEENS1_36VarlenDynamicPersistentTileSchedulerILi192ELi128ELi384ELi32ELb0ELb0ELb1ELb1ELb0ELb1EEEEEEEEEvNT_6ParamsE --------------------------
	.section	.nv.info._ZN7cutlass13device_kernelIN5flash11enable_sm90INS1_16FlashAttnFwdSm90INS1_25CollectiveMainloopFwdSm90ILi2EN4cute5tupleIJNS5_1CILi1EEES8_S8_EEENS6_IJNS7_ILi192EEENS7_ILi128EEENS7_ILi64EEEEEELi64ENS_6half_tEfNS_4arch4Sm90ELb0ELb1ELb0ELb1ELb0ELb1ELb0ELb1ELb1ELb0ELb0ELb0EEENS1_21CollectiveEpilogueFwdINS6_IJSA_SC_SB_EEES9_SE_SG_Li384ELb1ELb0ELb0ELb0EEENS1_36VarlenDynamicPersistentTileSchedulerILi192ELi128ELi384ELi32ELb0ELb0ELb1ELb1ELb0ELb1EEEEEEEEEvNT_6ParamsE,"",@"SHT_CUDA_INFO"
	.sectionflags	@""
	.align	4


	//----- nvinfo : EIATTR_CUDA_API_VERSION
	.align		4
        /*0000*/ 	.byte	0x04, 0x37
        /*0002*/ 	.short	(.L_221 - .L_220)
.L_220:
        /*0004*/ 	.word	0x00000082


	//----- nvinfo : EIATTR_KPARAM_INFO
	.align		4
.L_221:
        /*0008*/ 	.byte	0x04, 0x17
        /*000a*/ 	.short	(.L_223 - .L_222)
.L_222:
        /*000c*/ 	.word	0x00000000
        /*0010*/ 	.short	0x0000
        /*0012*/ 	.short	0x0070
        /*0014*/ 	.byte	0x00, 0xf0, 0x01, 0x28


	//----- nvinfo : EIATTR_SPARSE_MMA_MASK
	.align		4
.L_223:
        /*0018*/ 	.byte	0x03, 0x50
        /*001a*/ 	.short	0x0000


	//----- nvinfo : EIATTR_MAXREG_COUNT
	.align		4
        /*001c*/ 	.byte	0x03, 0x1b
        /*001e*/ 	.short	0x0080


	//----- nvinfo : EIATTR_NUM_BARRIERS
	.align		4
        /*0020*/ 	.byte	0x02, 0x4c
        /*0022*/ 	.byte	0x10
	.zero		1


	//----- nvinfo : EIATTR_EXTERNS
	.align		4
        /*0024*/ 	.byte	0x04, 0x0f
        /*0026*/ 	.short	(.L_225 - .L_224)


	//   ....[0]....
	.align		4
.L_224:
        /*0028*/ 	.word	index@(__assertfail)


	//----- nvinfo : EIATTR_ANNOTATIONS
	.align		4
.L_225:
        /*002c*/ 	.byte	0x04, 0x55
        /*002e*/ 	.short	(.L_227 - .L_226)


	//   ....[0]....
.L_226:
        /* <DEDUP_REMOVED lines=48> */
        /*0324*/ 	.byte	0x90, 0xbe, 0x01, 0x00


	//----- nvinfo : EIATTR_MERCURY_ISA_VERSION
	.align		4
.L_227:
        /*0328*/ 	.byte	0x03, 0x5f
        /*032a*/ 	.short	0x0101


	//----- nvinfo : EIATTR_UNUSED_LOAD_BYTE_OFFSET
	.align		4
        /*032c*/ 	.byte	0x04, 0x44
        /*032e*/ 	.short	(.L_229 - .L_228)


	//   ....[0]....
.L_228:
        /*0330*/ 	.word	0x00000b20
        /*0334*/ 	.word	0x0000fff0


	//   ....[1]....
        /*0338*/ 	.word	0x00014d80
        /*033c*/ 	.word	0x0000fff0


	//----- nvinfo : EIATTR_INT_WARP_WIDE_INSTR_OFFSETS
	.align		4
.L_229:
        /*0340*/ 	.byte	0x04, 0x31
        /*0342*/ 	.short	(.L_231 - .L_230)


	//   ....[0]....
.L_230:
        /*0344*/ 	.word	0x000001c0


	//   ....[1]....
        /*0348*/ 	.word	0x00000200


	//   ....[2]....
        /*034c*/ 	.word	0x00000270


	//   ....[3]....
        /*0350*/ 	.word	0x00018ae0


	//   ....[4]....
        /*0354*/ 	.word	0x00018b70


	//   ....[5]....
        /*0358*/ 	.word	0x00019020


	//   ....[6]....
        /*035c*/ 	.word	0x00019060


	//   ....[7]....
        /*0360*/ 	.word	0x0001aa50


	//   ....[8]....
        /*0364*/ 	.word	0x0001aae0


	//----- nvinfo : EIATTR_COOP_GROUP_MASK_REGIDS
	.align		4
.L_231:
        /*0368*/ 	.byte	0x04, 0x29
        /*036a*/ 	.short	(.L_233 - .L_232)


	//   ....[0]....
.L_232:
        /*036c*/ 	.word	0xffffffff


	//   ....[1]....
        /*0370*/ 	.word	0xffffffff


	//   ....[2]....
        /*0374*/ 	.word	0xffffffff


	//   ....[3]....
        /*0378*/ 	.word	0xffffffff


	//   ....[4]....
        /*037c*/ 	.word	0xffffffff


	//   ....[5]....
        /*0380*/ 	.word	0xffffffff


	//   ....[6]....
        /*0384*/ 	.word	0xffffffff


	//   ....[7]....
        /*0388*/ 	.word	0xffffffff


	//   ....[8]....
        /*038c*/ 	.word	0xffffffff


	//   ....[9]....
        /*0390*/ 	.word	0xffffffff


	//   ....[10]....
        /*0394*/ 	.word	0xffffffff


	//   ....[11]....
        /*0398*/ 	.word	0xffffffff


	//   ....[12]....
        /*039c*/ 	.word	0xffffffff


	//   ....[13]....
        /*03a0*/ 	.word	0xffffffff


	//   ....[14]....
        /*03a4*/ 	.word	0xffffffff


	//   ....[15]....
        /*03a8*/ 	.word	0xffffffff


	//   ....[16]....
        /*03ac*/ 	.word	0xffffffff


	//   ....[17]....
        /*03b0*/ 	.word	0xffffffff


	//   ....[18]....
        /*03b4*/ 	.word	0xffffffff


	//   ....[19]....
        /*03b8*/ 	.word	0xffffffff


	//   ....[20]....
        /*03bc*/ 	.word	0xffffffff


	//   ....[21]....
        /*03c0*/ 	.word	0xffffffff


	//   ....[22]....
        /*03c4*/ 	.word	0xffffffff


	//   ....[23]....
        /*03c8*/ 	.word	0xffffffff


	//   ....[24]....
        /*03cc*/ 	.word	0xffffffff


	//   ....[25]....
        /*03d0*/ 	.word	0xffffffff


	//   ....[26]....
        /*03d4*/ 	.word	0xffffffff


	//   ....[27]....
        /*03d8*/ 	.word	0xffffffff


	//   ....[28]....
        /*03dc*/ 	.word	0xffffffff


	//   ....[29]....
        /*03e0*/ 	.word	0xffffffff


	//   ....[30]....
        /*03e4*/ 	.word	0xffffffff


	//   ....[31]....
        /*03e8*/ 	.word	0xffffffff


	//   ....[32]....
        /*03ec*/ 	.word	0xffffffff


	//   ....[33]....
        /*03f0*/ 	.word	0xffffffff


	//   ....[34]....
        /*03f4*/ 	.word	0xffffffff


	//   ....[35]....
        /*03f8*/ 	.word	0xffffffff


	//   ....[36]....
        /*03fc*/ 	.word	0xffffffff


	//   ....[37]....
        /*0400*/ 	.word	0xffffffff


	//   ....[38]....
        /*0404*/ 	.word	0xffffffff


	//   ....[39]....
        /*0408*/ 	.word	0xffffffff


	//   ....[40]....
        /*040c*/ 	.word	0xffffffff


	//   ....[41]....
        /*0410*/ 	.word	0xffffffff


	//   ....[42]....
        /*0414*/ 	.word	0xffffffff


	//   ....[43]....
        /*0418*/ 	.word	0xffffffff


	//   ....[44]....
        /*041c*/ 	.word	0xffffffff


	//   ....[45]....
        /*0420*/ 	.word	0xffffffff


	//   ....[46]....
        /*0424*/ 	.word	0xffffffff


	//   ....[47]....
        /*0428*/ 	.word	0xffffffff


	//   ....[48]....
        /*042c*/ 	.word	0xffffffff


	//   ....[49]....
        /*0430*/ 	.word	0xffffffff


	//   ....[50]....
        /*0434*/ 	.word	0xffffffff


	//   ....[51]....
        /*0438*/ 	.word	0xffffffff


	//   ....[52]....
        /*043c*/ 	.word	0xffffffff


	//   ....[53]....
        /*0440*/ 	.word	0xffffffff


	//   ....[54]....
        /*0444*/ 	.word	0xffffffff


	//   ....[55]....
        /*0448*/ 	.word	0xffffffff


	//   ....[56]....
        /*044c*/ 	.word	0xffffffff


	//   ....[57]....
        /*0450*/ 	.word	0xffffffff


	//   ....[58]....
        /*0454*/ 	.word	0xffffffff


	//   ....[59]....
        /*0458*/ 	.word	0xffffffff


	//   ....[60]....
        /*045c*/ 	.word	0xffffffff


	//   ....[61]....
        /*0460*/ 	.word	0xffffffff


	//   ....[62]....
        /*0464*/ 	.word	0x0500000f


	//   ....[63]....
        /*0468*/ 	.word	0x0500000f


	//   ....[64]....
        /*046c*/ 	.word	0x0500000f


	//   ....[65]....
        /*0470*/ 	.word	0x0500000f


	//   ....[66]....
        /*0474*/ 	.word	0x0500000f


	//   ....[67]....
        /*0478*/ 	.word	0x0500000f


	//   ....[68]....
        /*047c*/ 	.word	0x0500000f


	//   ....[69]....
        /*0480*/ 	.word	0x0500000f


	//   ....[70]....
        /*0484*/ 	.word	0x0500000f


	//   ....[71]....
        /*0488*/ 	.word	0x0500000f


	//   ....[72]....
        /*048c*/ 	.word	0x0500000f


	//   ....[73]....
        /*0490*/ 	.word	0x0500000f


	//   ....[74]....
        /*0494*/ 	.word	0x0500000f


	//   ....[75]....
        /*0498*/ 	.word	0x0500000f


	//   ....[76]....
        /*049c*/ 	.word	0x0500000f


	//   ....[77]....
        /*04a0*/ 	.word	0x0500000f


	//   ....[78]....
        /*04a4*/ 	.word	0x0500000f


	//   ....[79]....
        /*04a8*/ 	.word	0x0500000f


	//   ....[80]....
        /*04ac*/ 	.word	0x0500000f


	//   ....[81]....
        /*04b0*/ 	.word	0x0500000f


	//   ....[82]....
        /*04b4*/ 	.word	0x0500000f


	//   ....[83]....
        /*04b8*/ 	.word	0x0500000f


	//   ....[84]....
        /*04bc*/ 	.word	0x0500000f


	//   ....[85]....
        /*04c0*/ 	.word	0x0500000f


	//   ....[86]....
        /*04c4*/ 	.word	0x0500000f


	//   ....[87]....
        /*04c8*/ 	.word	0x0500000f


	//   ....[88]....
        /*04cc*/ 	.word	0x0500000f


	//   ....[89]....
        /*04d0*/ 	.word	0x0500000f


	//   ....[90]....
        /*04d4*/ 	.word	0x0500000f


	//   ....[91]....
        /*04d8*/ 	.word	0x0500000f


	//   ....[92]....
        /*04dc*/ 	.word	0x0500000f


	//   ....[93]....
        /*04e0*/ 	.word	0x0500000f


	//   ....[94]....
        /*04e4*/ 	.word	0x0500000f


	//   ....[95]....
        /*04e8*/ 	.word	0x0500000f


	//   ....[96]....
        /*04ec*/ 	.word	0x0500000f


	//   ....[97]....
        /*04f0*/ 	.word	0x0500000f


	//   ....[98]....
        /*04f4*/ 	.word	0x0500000f


	//----- nvinfo : EIATTR_COOP_GROUP_INSTR_OFFSETS
	.align		4
.L_233:
        /*04f8*/ 	.byte	0x04, 0x28
        /*04fa*/ 	.short	(.L_235 - .L_234)


	//   ....[0]....
.L_234:
        /*04fc*/ 	.word	0x00000070


	//   ....[1]....
        /*0500*/ 	.word	0x000001d0


	//   ....[2]....
        /*0504*/ 	.word	0x00000220


	//   ....[3]....
        /*0508*/ 	.word	0x00000450


	//   ....[4]....
        /*050c*/ 	.word	0x000005b0


	//   ....[5]....
        /*0510*/ 	.word	0x000006d0


	//   ....[6]....
        /*0514*/ 	.word	0x00000830


	//   ....[7]....
        /*0518*/ 	.word	0x00005c10


	//   ....[8]....
        /*051c*/ 	.word	0x0000aa30


	//   ....[9]....
        /*0520*/ 	.word	0x0000ab40


	//   ....[10]....
        /*0524*/ 	.word	0x0000b420


	//   ....[11]....
        /*0528*/ 	.word	0x0000b490


	//   ....[12]....
        /*052c*/ 	.word	0x0000daf0


	//   ....[13]....
        /*0530*/ 	.word	0x0000dbf0


	//   ....[14]....
        /*0534*/ 	.word	0x0000e360


	//   ....[15]....
        /*0538*/ 	.word	0x0000e3a0


	//   ....[16]....
        /*053c*/ 	.word	0x0000fdf0


	//   ....[17]....
        /*0540*/ 	.word	0x0000fe10


	//   ....[18]....
        /*0544*/ 	.word	0x00010390


	//   ....[19]....
        /*0548*/ 	.word	0x00010400


	//   ....[20]....
        /*054c*/ 	.word	0x00012d00


	//   ....[21]....
        /*0550*/ 	.word	0x00012e60


	//   ....[22]....
        /*0554*/ 	.word	0x00013530


	//   ....[23]....
        /*0558*/ 	.word	0x00013590


	//   ....[24]....
        /*055c*/ 	.word	0x000145a0


	//   ....[25]....
        /*0560*/ 	.word	0x000148f0


	//   ....[26]....
        /*0564*/ 	.word	0x00014970


	//   ....[27]....
        /*0568*/ 	.word	0x00014980


	//   ....[28]....
        /*056c*/ 	.word	0x000167d0


	//   ....[29]....
        /*0570*/ 	.word	0x00016960


	//   ....[30]....
        /*0574*/ 	.word	0x00016990


	//   ....[31]....
        /*0578*/ 	.word	0x000169d0


	//   ....[32]....
        /*057c*/ 	.word	0x00016a30


	//   ....[33]....
        /*0580*/ 	.word	0x00016a90


	//   ....[34]....
        /*0584*/ 	.word	0x00016ad0


	//   ....[35]....
        /*0588*/ 	.word	0x00016c60


	//   ....[36]....
        /*058c*/ 	.word	0x00016cc0


	//   ....[37]....
        /*0590*/ 	.word	0x00016d00


	//   ....[38]....
        /*0594*/ 	.word	0x00016d40


	//   ....[39]....
        /*0598*/ 	.word	0x00016d70


	//   ....[40]....
        /*059c*/ 	.word	0x00016da0


	//   ....[41]....
        /*05a0*/ 	.word	0x00016e40


	//   ....[42]....
        /*05a4*/ 	.word	0x00016ea0


	//   ....[43]....
        /*05a8*/ 	.word	0x00016f30


	//   ....[44]....
        /*05ac*/ 	.word	0x0001ada0


	//   ....[45]....
        /*05b0*/ 	.word	0x0001adb0


	//   ....[46]....
        /*05b4*/ 	.word	0x0001aea0


	//   ....[47]....
        /*05b8*/ 	.word	0x0001af00


	//   ....[48]....
        /*05bc*/ 	.word	0x0001af40


	//   ....[49]....
        /*05c0*/ 	.word	0x0001af80


	//   ....[50]....
        /*05c4*/ 	.word	0x0001afb0


	//   ....[51]....
        /*05c8*/ 	.word	0x0001afe0


	//   ....[52]....
        /*05cc*/ 	.word	0x0001b150


	//   ....[53]....
        /*05d0*/ 	.word	0x0001b1b0


	//   ....[54]....
        /*05d4*/ 	.word	0x0001b1f0


	//   ....[55]....
        /*05d8*/ 	.word	0x0001b230


	//   ....[56]....
        /*05dc*/ 	.word	0x0001b260


	//   ....[57]....
        /*05e0*/ 	.word	0x0001b290


	//   ....[58]....
        /*05e4*/ 	.word	0x0001b350


	//   ....[59]....
        /*05e8*/ 	.word	0x0001b370


	//   ....[60]....
        /*05ec*/ 	.word	0x0001b3e0


	//   ....[61]....
        /*05f0*/ 	.word	0x0001ba50


	//   ....[62]....
        /*05f4*/ 	.word	0x0001be60


	//   ....[63]....
        /*05f8*/ 	.word	0x0001bf10


	//   ....[64]....
        /*05fc*/ 	.word	0x0001bfb0


	//   ....[65]....
        /*0600*/ 	.word	0x0001c050


	//   ....[66]....
        /*0604*/ 	.word	0x0001c0f0


	//   ....[67]....
        /*0608*/ 	.word	0x0001c190


	//   ....[68]....
        /*060c*/ 	.word	0x0001c230


	//   ....[69]....
        /*0610*/ 	.word	0x0001c2d0


	//   ....[70]....
        /*0614*/ 	.word	0x0001c370


	//   ....[71]....
        /*0618*/ 	.word	0x0001c460


	//   ....[72]....
        /*061c*/ 	.word	0x0001c500


	//   ....[73]....
        /*0620*/ 	.word	0x0001c5a0


	//   ....[74]....
        /*0624*/ 	.word	0x0001c640


	//   ....[75]....
        /*0628*/ 	.word	0x0001c6e0


	//   ....[76]....
        /*062c*/ 	.word	0x0001c780


	//   ....[77]....
        /*0630*/ 	.word	0x0001c820


	//   ....[78]....
        /*0634*/ 	.word	0x0001c8c0


	//   ....[79]....
        /*0638*/ 	.word	0x0001cc50


	//   ....[80]....
        /*063c*/ 	.word	0x0001cf30


	//   ....[81]....
        /*0640*/ 	.word	0x0001d320


	//   ....[82]....
        /*0644*/ 	.word	0x0001d3b0


	//   ....[83]....
        /*0648*/ 	.word	0x0001d450


	//   ....[84]....
        /*064c*/ 	.word	0x0001d500


	//   ....[85]....
        /*0650*/ 	.word	0x0001d580


	//   ....[86]....
        /*0654*/ 	.word	0x0001d600


	//   ....[87]....
        /*0658*/ 	.word	0x0001d680


	//   ....[88]....
        /*065c*/ 	.word	0x0001d700


	//   ....[89]....
        /*0660*/ 	.word	0x0001d790


	//   ....[90]....
        /*0664*/ 	.word	0x0001d840


	//   ....[91]....
        /*0668*/ 	.word	0x0001d8c0


	//   ....[92]....
        /*066c*/ 	.word	0x0001d940


	//   ....[93]....
        /*0670*/ 	.word	0x0001d9c0


	//   ....[94]....
        /*0674*/ 	.word	0x0001da40


	//   ....[95]....
        /*0678*/ 	.word	0x0001dab0


	//   ....[96]....
        /*067c*/ 	.word	0x0001db50


	//   ....[97]....
        /*0680*/ 	.word	0x0001dbe0


	//   ....[98]....
        /*0684*/ 	.word	0x0001dd00


	//----- nvinfo : EIATTR_REG_RECONFIG
	.align		4
.L_235:
        /*0688*/ 	.byte	0x01, 0x54
	.zero		2


	//----- nvinfo : EIATTR_SYSCALL_OFFSETS
	.align		4
        /*068c*/ 	.byte	0x04, 0x46
        /*068e*/ 	.short	(.L_237 - .L_236)


	//   ....[0]....
.L_236:
        /*0690*/ 	.word	0x00001910


	//   ....[1]....
        /*0694*/ 	.word	0x00001a60


	//   ....[2]....
        /*0698*/ 	.word	0x00005df0


	//   ....[3]....
        /*069c*/ 	.word	0x000062c0


	//   ....[4]....
        /*06a0*/ 	.word	0x00018cf0


	//   ....[5]....
        /*06a4*/ 	.word	0x00018e20


	//   ....[6]....
        /*06a8*/ 	.word	0x00018f20


	//----- nvinfo : EIATTR_MBARRIER_INSTR_OFFSETS
	.align		4
.L_237:
        /*06ac*/ 	.byte	0x04, 0x39
        /*06ae*/ 	.short	(.L_239 - .L_238)


	//   ....[0]....
.L_238:
        /*06b0*/ 	.word	0x00000300
        /*06b4*/ 	.word	0x000000ff
        /*06b8*/ 	.word	0x00016800
        /*06bc*/ 	.short	0x0100
        /*06be*/ 	.byte	0x08
	.zero		1


	//   ....[1]....
        /*06c0*/ 	.word	0x00000310
        /*06c4*/ 	.word	0x000000ff
        /*06c8*/ 	.word	0x00016820
        /*06cc*/ 	.short	0x0100
        /*06ce*/ 	.byte	0x08
	.zero		1


	//   ....[2]....
        /*06d0*/ 	.word	0x00000400
        /*06d4*/ 	.word	0x000000ff
        /*06d8*/ 	.word	0x00016830
        /*06dc*/ 	.short	0x0100
        /*06de*/ 	.byte	0x08
	.zero		1


	//   ....[3]....
        /*06e0*/ 	.word	0x00000410
        /*06e4*/ 	.word	0x000000ff
        /*06e8*/ 	.word	0x00016840
        /*06ec*/ 	.short	0x0100
        /*06ee*/ 	.byte	0x08
	.zero		1


	//   ....[4]....
        /*06f0*/ 	.word	0x00000420
        /*06f4*/ 	.word	0x000000ff
        /*06f8*/ 	.word	0x00016838
        /*06fc*/ 	.short	0x0100
        /*06fe*/ 	.byte	0x08
	.zero		1


	//   ....[5]....
        /*0700*/ 	.word	0x00000430
        /*0704*/ 	.word	0x000000ff
        /*0708*/ 	.word	0x00016848
        /*070c*/ 	.short	0x0100
        /*070e*/ 	.byte	0x08
	.zero		1


	//   ....[6]....
        /*0710*/ 	.word	0x00000560
        /*0714*/ 	.word	0x000000ff
        /*0718*/ 	.word	0x00016850
        /*071c*/ 	.short	0x0100
        /*071e*/ 	.byte	0x08
	.zero		1


	//   ....[7]....
        /*0720*/ 	.word	0x00000570
        /*0724*/ 	.word	0x000000ff
        /*0728*/ 	.word	0x00016860
        /*072c*/ 	.short	0x0100
        /*072e*/ 	.byte	0x08
	.zero		1


	//   ....[8]....
        /*0730*/ 	.word	0x00000580
        /*0734*/ 	.word	0x000000ff
        /*0738*/ 	.word	0x00016858
        /*073c*/ 	.short	0x0100
        /*073e*/ 	.byte	0x08
	.zero		1


	//   ....[9]....
        /*0740*/ 	.word	0x00000590
        /*0744*/ 	.word	0x000000ff
        /*0748*/ 	.word	0x00016868
        /*074c*/ 	.short	0x0100
        /*074e*/ 	.byte	0x08
	.zero		1


	//   ....[10]....
        /*0750*/ 	.word	0x00000680
        /*0754*/ 	.word	0x000000ff
        /*0758*/ 	.word	0x00016870
        /*075c*/ 	.short	0x0100
        /*075e*/ 	.byte	0x06
	.zero		1


	//   ....[11]....
        /*0760*/ 	.word	0x00000690
        /*0764*/ 	.word	0x000000ff
        /*0768*/ 	.word	0x00016880
        /*076c*/ 	.short	0x0100
        /*076e*/ 	.byte	0x06
	.zero		1


	//   ....[12]....
        /*0770*/ 	.word	0x000006a0
        /*0774*/ 	.word	0x000000ff
        /*0778*/ 	.word	0x00016878
        /*077c*/ 	.short	0x0100
        /*077e*/ 	.byte	0x06
	.zero		1


	//   ....[13]....
        /*0780*/ 	.word	0x000006b0
        /*0784*/ 	.word	0x000000ff
        /*0788*/ 	.word	0x00016888
        /*078c*/ 	.short	0x0100
        /*078e*/ 	.byte	0x06
	.zero		1


	//   ....[14]....
        /*0790*/ 	.word	0x000007e0
        /*0794*/ 	.word	0x000000ff
        /*0798*/ 	.word	0x00016890
        /*079c*/ 	.short	0x0100
        /*079e*/ 	.byte	0x08
	.zero		1


	//   ....[15]....
        /*07a0*/ 	.word	0x000007f0
        /*07a4*/ 	.word	0x000000ff
        /*07a8*/ 	.word	0x000168a0
        /*07ac*/ 	.short	0x0100
        /*07ae*/ 	.byte	0x08
	.zero		1


	//   ....[16]....
        /*07b0*/ 	.word	0x00000800
        /*07b4*/ 	.word	0x000000ff
        /*07b8*/ 	.word	0x00016898
        /*07bc*/ 	.short	0x0100
        /*07be*/ 	.byte	0x08
	.zero		1


	//   ....[17]....
        /*07c0*/ 	.word	0x00000810
        /*07c4*/ 	.word	0x000000ff
        /*07c8*/ 	.word	0x000168a8
        /*07cc*/ 	.short	0x0100
        /*07ce*/ 	.byte	0x08
	.zero		1


	//   ....[18]....
        /*07d0*/ 	.word	0x00000940
        /*07d4*/ 	.word	0x000000ff
        /*07d8*/ 	.word	0x000168b0
        /*07dc*/ 	.short	0x0100
        /*07de*/ 	.byte	0x08
	.zero		1


	//   ....[19]....
        /*07e0*/ 	.word	0x00000950
        /*07e4*/ 	.word	0x000000ff
        /*07e8*/ 	.word	0x000168c0
        /*07ec*/ 	.short	0x0100
        /*07ee*/ 	.byte	0x08
	.zero		1


	//   ....[20]....
        /*07f0*/ 	.word	0x00000960
        /*07f4*/ 	.word	0x000000ff
        /*07f8*/ 	.word	0x000168b8
        /*07fc*/ 	.short	0x0100
        /*07fe*/ 	.byte	0x08
	.zero		1


	//   ....[21]....
        /*0800*/ 	.word	0x00000970
        /*0804*/ 	.word	0x000000ff
        /*0808*/ 	.word	0x000168c8
        /*080c*/ 	.short	0x0100
        /*080e*/ 	.byte	0x08
	.zero		1


	//   ....[22]....
        /*0810*/ 	.word	0x00002cf0
        /*0814*/ 	.word	0x00000055
        /*0818*/ 	.word	0x00016890
        /*081c*/ 	.short	0x010a
        /*081e*/ 	.byte	0x3f
	.zero		1


	//   ....[23]....
        /*0820*/ 	.word	0x00003f60
        /*0824*/ 	.word	0x00000055
        /*0828*/ 	.word	0x00016890
        /*082c*/ 	.short	0x010a
        /*082e*/ 	.byte	0x3f
	.zero		1


	//   ....[24]....
        /*0830*/ 	.word	0x00004ff0
        /*0834*/ 	.word	0x00000055
        /*0838*/ 	.word	0x00016890
        /*083c*/ 	.short	0x010a
        /*083e*/ 	.byte	0x3f
	.zero		1


	//   ....[25]....
        /*0840*/ 	.word	0x00005200
        /*0844*/ 	.word	0x00000020
        /*0848*/ 	.word	0x00000000
        /*084c*/ 	.short	0x0101
        /*084e*/ 	.byte	0x3f
	.zero		1


	//   ....[26]....
        /*0850*/ 	.word	0x00005240
        /*0854*/ 	.word	0x00000055
        /*0858*/ 	.word	0x000168b0
        /*085c*/ 	.short	0x010a
        /*085e*/ 	.byte	0x3f
	.zero		1


	//   ....[27]....
        /*0860*/ 	.word	0x00005620
        /*0864*/ 	.word	0x00000055
        /*0868*/ 	.word	0x00000000
        /*086c*/ 	.short	0x0101
        /*086e*/ 	.byte	0x3f
	.zero		1


	//   ....[28]....
        /*0870*/ 	.word	0x00005e90
        /*0874*/ 	.word	0x00000002
        /*0878*/ 	.word	0x00016800
        /*087c*/ 	.short	0x010a
        /*087e*/ 	.byte	0x3f
	.zero		1


	//   ....[29]....
        /*0880*/ 	.word	0x00005ee0
        /*0884*/ 	.word	0x00000002
        /*0888*/ 	.word	0x00016800
        /*088c*/ 	.short	0x010a
        /*088e*/ 	.byte	0x3f
	.zero		1


	//   ....[30]....
        /*0890*/ 	.word	0x00006c20
        /*0894*/ 	.word	0x00000002
        /*0898*/ 	.word	0x00016800
        /*089c*/ 	.short	0x010a
        /*089e*/ 	.byte	0x3f
	.zero		1


	//   ....[31]....
        /*08a0*/ 	.word	0x000080a0
        /*08a4*/ 	.word	0x00000002
        /*08a8*/ 	.word	0x00016800
        /*08ac*/ 	.short	0x010a
        /*08ae*/ 	.byte	0x3f
	.zero		1


	//   ....[32]....
        /*08b0*/ 	.word	0x00009010
        /*08b4*/ 	.word	0x00000007
        /*08b8*/ 	.word	0x00016830
        /*08bc*/ 	.short	0x010a
        /*08be*/ 	.byte	0x3f
	.zero		1


	//   ....[33]....
        /*08c0*/ 	.word	0x00009190
        /*08c4*/ 	.word	0x00000007
        /*08c8*/ 	.word	0x00016830
        /*08cc*/ 	.short	0x010a
        /*08ce*/ 	.byte	0x3f
	.zero		1


	//   ....[34]....
        /*08d0*/ 	.word	0x000095f0
        /*08d4*/ 	.word	0x00000000
        /*08d8*/ 	.word	0x00000000
        /*08dc*/ 	.short	0x0101
        /*08de*/ 	.byte	0x3f
	.zero		1


	//   ....[35]....
        /*08e0*/ 	.word	0x0000c4a0
        /*08e4*/ 	.word	0x0000000d
        /*08e8*/ 	.word	0x00016830
        /*08ec*/ 	.short	0x010a
        /*08ee*/ 	.byte	0x3f
	.zero		1


	//   ....[36]....
        /*08f0*/ 	.word	0x0000c4f0
        /*08f4*/ 	.word	0x0000000d
        /*08f8*/ 	.word	0x00016830
        /*08fc*/ 	.short	0x010a
        /*08fe*/ 	.byte	0x3f
	.zero		1


	//   ....[37]....
        /*0900*/ 	.word	0x0000c800
        /*0904*/ 	.word	0x0000000d
        /*0908*/ 	.word	0x00016850
        /*090c*/ 	.short	0x010a
        /*090e*/ 	.byte	0x3f
	.zero		1


	//   ....[38]....
        /*0910*/ 	.word	0x0000c840
        /*0914*/ 	.word	0x0000000d
        /*0918*/ 	.word	0x00016850
        /*091c*/ 	.short	0x010a
        /*091e*/ 	.byte	0x3f
	.zero		1


	//   ....[39]....
        /*0920*/ 	.word	0x0000cd20
        /*0924*/ 	.word	0x00000013
        /*0928*/ 	.word	0x00000000
        /*092c*/ 	.short	0x0101
        /*092e*/ 	.byte	0x3f
	.zero		1


	//   ....[40]....
        /*0930*/ 	.word	0x0000e870
        /*0934*/ 	.word	0x00000023
        /*0938*/ 	.word	0x00000000
        /*093c*/ 	.short	0x0101
        /*093e*/ 	.byte	0x3f
	.zero		1


	//   ....[41]....
        /*0940*/ 	.word	0x0000f670
        /*0944*/ 	.word	0x00000000
        /*0948*/ 	.word	0x00016830
        /*094c*/ 	.short	0x010a
        /*094e*/ 	.byte	0x3f
	.zero		1


	//   ....[42]....
        /*0950*/ 	.word	0x0000f6c0
        /*0954*/ 	.word	0x00000000
        /*0958*/ 	.word	0x00016830
        /*095c*/ 	.short	0x010a
        /*095e*/ 	.byte	0x3f
	.zero		1


	//   ....[43]....
        /*0960*/ 	.word	0x0000f9d0
        /*0964*/ 	.word	0x00000003
        /*0968*/ 	.word	0x00016850
        /*096c*/ 	.short	0x010a
        /*096e*/ 	.byte	0x3f
	.zero		1


	//   ....[44]....
        /*0970*/ 	.word	0x0000fa10
        /*0974*/ 	.word	0x00000003
        /*0978*/ 	.word	0x00016850
        /*097c*/ 	.short	0x010a
        /*097e*/ 	.byte	0x3f
	.zero		1


	//   ....[45]....
        /*0980*/ 	.word	0x00010bf0
        /*0984*/ 	.word	0x0000002b
        /*0988*/ 	.word	0x00000000
        /*098c*/ 	.short	0x0101
        /*098e*/ 	.byte	0x3f
	.zero		1


	//   ....[46]....
        /*0990*/ 	.word	0x00010c80
        /*0994*/ 	.word	0x00000017
        /*0998*/ 	.word	0x00000000
        /*099c*/ 	.short	0x0101
        /*099e*/ 	.byte	0x3f
	.zero		1


	//   ....[47]....
        /*09a0*/ 	.word	0x00011610
        /*09a4*/ 	.word	0x00000000
        /*09a8*/ 	.word	0x00016830
        /*09ac*/ 	.short	0x010a
        /*09ae*/ 	.byte	0x3f
	.zero		1


	//   ....[48]....
        /*09b0*/ 	.word	0x00011660
        /*09b4*/ 	.word	0x00000000
        /*09b8*/ 	.word	0x00016830
        /*09bc*/ 	.short	0x010a
        /*09be*/ 	.byte	0x3f
	.zero		1


	//   ....[49]....
        /*09c0*/ 	.word	0x00011970
        /*09c4*/ 	.word	0x00000003
        /*09c8*/ 	.word	0x00016850
        /*09cc*/ 	.short	0x010a
        /*09ce*/ 	.byte	0x3f
	.zero		1


	//   ....[50]....
        /*09d0*/ 	.word	0x000119b0
        /*09d4*/ 	.word	0x00000003
        /*09d8*/ 	.word	0x00016850
        /*09dc*/ 	.short	0x010a
        /*09de*/ 	.byte	0x3f
	.zero		1


	//   ....[51]....
        /*09e0*/ 	.word	0x00011ea0
        /*09e4*/ 	.word	0x00000078
        /*09e8*/ 	.word	0x00000000
        /*09ec*/ 	.short	0x0101
        /*09ee*/ 	.byte	0x3f
	.zero		1


	//   ....[52]....
        /*09f0*/ 	.word	0x00013980
        /*09f4*/ 	.word	0x0000002f
        /*09f8*/ 	.word	0x00000000
        /*09fc*/ 	.short	0x0101
        /*09fe*/ 	.byte	0x3f
	.zero		1


	//   ....[53]....
        /*0a00*/ 	.word	0x00014490
        /*0a04*/ 	.word	0x0000000b
        /*0a08*/ 	.word	0x00016850
        /*0a0c*/ 	.short	0x010a
        /*0a0e*/ 	.byte	0x3f
	.zero		1


	//   ....[54]....
        /*0a10*/ 	.word	0x00014500
        /*0a14*/ 	.word	0x0000000b
        /*0a18*/ 	.word	0x00016850
        /*0a1c*/ 	.short	0x010a
        /*0a1e*/ 	.byte	0x3f
	.zero		1


	//   ....[55]....
        /*0a20*/ 	.word	0x00014af0
        /*0a24*/ 	.word	0x00000008
        /*0a28*/ 	.word	0x00000000
        /*0a2c*/ 	.short	0x0101
        /*0a2e*/ 	.byte	0x3f
	.zero		1


	//   ....[56]....
        /*0a30*/ 	.word	0x00015a40
        /*0a34*/ 	.word	0x00000000
        /*0a38*/ 	.word	0x00000000
        /*0a3c*/ 	.short	0x0101
        /*0a3e*/ 	.byte	0x3f
	.zero		1


	//   ....[57]....
        /*0a40*/ 	.word	0x00017ee0
        /*0a44*/ 	.word	0x00000008
        /*0a48*/ 	.word	0x00016820
        /*0a4c*/ 	.short	0x010a
        /*0a4e*/ 	.byte	0x3f
	.zero		1


	//   ....[58]....
        /*0a50*/ 	.word	0x00017f50
        /*0a54*/ 	.word	0x00000009
        /*0a58*/ 	.word	0x000168a0
        /*0a5c*/ 	.short	0x010a
        /*0a5e*/ 	.byte	0x3f
	.zero		1


	//   ....[59]....
        /*0a60*/ 	.word	0x00018100
        /*0a64*/ 	.word	0x00000009
        /*0a68*/ 	.word	0x000168c0
        /*0a6c*/ 	.short	0x010a
        /*0a6e*/ 	.byte	0x3f
	.zero		1


	//   ....[60]....
        /*0a70*/ 	.word	0x00018370
        /*0a74*/ 	.word	0x0000000c
        /*0a78*/ 	.word	0x000168a0
        /*0a7c*/ 	.short	0x010a
        /*0a7e*/ 	.byte	0x3f
	.zero		1


	//   ....[61]....
        /*0a80*/ 	.word	0x00018510
        /*0a84*/ 	.word	0x0000000c
        /*0a88*/ 	.word	0x000168c0
        /*0a8c*/ 	.short	0x010a
        /*0a8e*/ 	.byte	0x3f
	.zero		1


	//   ....[62]....
        /*0a90*/ 	.word	0x000193b0
        /*0a94*/ 	.word	0x00000005
        /*0a98*/ 	.word	0x00016840
        /*0a9c*/ 	.short	0x010a
        /*0a9e*/ 	.byte	0x3f
	.zero		1


	//   ....[63]....
        /*0aa0*/ 	.word	0x00019700
        /*0aa4*/ 	.word	0x0000001b
        /*0aa8*/ 	.word	0x00016820
        /*0aac*/ 	.short	0x010a
        /*0aae*/ 	.byte	0x3f
	.zero		1


	//   ....[64]....
        /*0ab0*/ 	.word	0x000199f0
        /*0ab4*/ 	.word	0x00000003
        /*0ab8*/ 	.word	0x00016840
        /*0abc*/ 	.short	0x010a
        /*0abe*/ 	.byte	0x3f
	.zero		1


	//   ....[65]....
        /*0ac0*/ 	.word	0x00019bd0
        /*0ac4*/ 	.word	0x00000002
        /*0ac8*/ 	.word	0x00000060
        /*0acc*/ 	.short	0x010a
        /*0ace*/ 	.byte	0x3f
	.zero		1


	//   ....[66]....
        /*0ad0*/ 	.word	0x0001a070
        /*0ad4*/ 	.word	0x00000003
        /*0ad8*/ 	.word	0x00016840
        /*0adc*/ 	.short	0x010a
        /*0ade*/ 	.byte	0x3f
	.zero		1


	//   ....[67]....
        /*0ae0*/ 	.word	0x0001a250
        /*0ae4*/ 	.word	0x00000003
        /*0ae8*/ 	.word	0x00000060
        /*0aec*/ 	.short	0x010a
        /*0aee*/ 	.byte	0x3f
	.zero		1


	//   ....[68]....
        /*0af0*/ 	.word	0x0001a620
        /*0af4*/ 	.word	0x00000002
        /*0af8*/ 	.word	0x00016840
        /*0afc*/ 	.short	0x010a
        /*0afe*/ 	.byte	0x3f
	.zero		1


	//   ....[69]....
        /*0b00*/ 	.word	0x0001a810
        /*0b04*/ 	.word	0x00000002
        /*0b08*/ 	.word	0x00000060
        /*0b0c*/ 	.short	0x010a
        /*0b0e*/ 	.byte	0x3f
	.zero		1


	//   ....[70]....
        /*0b10*/ 	.word	0x0001ab50
        /*0b14*/ 	.word	0x00000003
        /*0b18*/ 	.word	0x00016860
        /*0b1c*/ 	.short	0x010a
        /*0b1e*/ 	.byte	0x3f
	.zero		1


	//   ....[71]....
        /*0b20*/ 	.word	0x0001b9d0
        /*0b24*/ 	.word	0x00000009
        /*0b28*/ 	.word	0x00016820
        /*0b2c*/ 	.short	0x010a
        /*0b2e*/ 	.byte	0x3f
	.zero		1


	//   ....[72]....
        /*0b30*/ 	.word	0x0001bb60
        /*0b34*/ 	.word	0x00000007
        /*0b38*/ 	.word	0x00000000
        /*0b3c*/ 	.short	0x010a
        /*0b3e*/ 	.byte	0x3f
	.zero		1


	//   ....[73]....
        /*0b40*/ 	.word	0x0001bbd0
        /*0b44*/ 	.word	0x00000003
        /*0b48*/ 	.word	0x00000000
        /*0b4c*/ 	.short	0x010a
        /*0b4e*/ 	.byte	0x3f
	.zero		1


	//   ....[74]....
        /*0b50*/ 	.word	0x0001bc30
        /*0b54*/ 	.word	0x00000005
        /*0b58*/ 	.word	0x00000000
        /*0b5c*/ 	.short	0x010a
        /*0b5e*/ 	.byte	0x3f
	.zero		1


	//   ....[75]....
        /*0b60*/ 	.word	0x0001bc60
        /*0b64*/ 	.word	0x00000003
        /*0b68*/ 	.word	0x00000000
        /*0b6c*/ 	.short	0x010a
        /*0b6e*/ 	.byte	0x3f
	.zero		1


	//   ....[76]....
        /*0b70*/ 	.word	0x0001bcc0
        /*0b74*/ 	.word	0x00000055
        /*0b78*/ 	.word	0x00016890
        /*0b7c*/ 	.short	0x010a
        /*0b7e*/ 	.byte	0x3f
	.zero		1


	//   ....[77]....
        /*0b80*/ 	.word	0x0001bd10
        /*0b84*/ 	.word	0x00000055
        /*0b88*/ 	.word	0x00016890
        /*0b8c*/ 	.short	0x010a
        /*0b8e*/ 	.byte	0x3f
	.zero		1


	//   ....[78]....
        /*0b90*/ 	.word	0x0001bd60
        /*0b94*/ 	.word	0x00000055
        /*0b98*/ 	.word	0x00016890
        /*0b9c*/ 	.short	0x010a
        /*0b9e*/ 	.byte	0x3f
	.zero		1


	//   ....[79]....
        /*0ba0*/ 	.word	0x0001bdb0
        /*0ba4*/ 	.word	0x00000055
        /*0ba8*/ 	.word	0x000168b0
        /*0bac*/ 	.short	0x010a
        /*0bae*/ 	.byte	0x3f
	.zero		1


	//   ....[80]....
        /*0bb0*/ 	.word	0x0001c3b0
        /*0bb4*/ 	.word	0x00000002
        /*0bb8*/ 	.word	0x00016800
        /*0bbc*/ 	.short	0x010a
        /*0bbe*/ 	.byte	0x3f
	.zero		1


	//   ....[81]....
        /*0bc0*/ 	.word	0x0001c900
        /*0bc4*/ 	.word	0x00000002
        /*0bc8*/ 	.word	0x00016800
        /*0bcc*/ 	.short	0x010a
        /*0bce*/ 	.byte	0x3f
	.zero		1


	//   ....[82]....
        /*0bd0*/ 	.word	0x0001c950
        /*0bd4*/ 	.word	0x00000007
        /*0bd8*/ 	.word	0x00016830
        /*0bdc*/ 	.short	0x010a
        /*0bde*/ 	.byte	0x3f
	.zero		1


	//   ....[83]....
        /*0be0*/ 	.word	0x0001c9a0
        /*0be4*/ 	.word	0x0000000d
        /*0be8*/ 	.word	0x00016830
        /*0bec*/ 	.short	0x010a
        /*0bee*/ 	.byte	0x3f
	.zero		1


	//   ....[84]....
        /*0bf0*/ 	.word	0x0001c9f0
        /*0bf4*/ 	.word	0x0000000d
        /*0bf8*/ 	.word	0x00016850
        /*0bfc*/ 	.short	0x010a
        /*0bfe*/ 	.byte	0x3f
	.zero		1


	//   ....[85]....
        /*0c00*/ 	.word	0x0001ca40
        /*0c04*/ 	.word	0x00000000
        /*0c08*/ 	.word	0x00016830
        /*0c0c*/ 	.short	0x010a
        /*0c0e*/ 	.byte	0x3f
	.zero		1


	//   ....[86]....
        /*0c10*/ 	.word	0x0001ca90
        /*0c14*/ 	.word	0x00000003
        /*0c18*/ 	.word	0x00016850
        /*0c1c*/ 	.short	0x010a
        /*0c1e*/ 	.byte	0x3f
	.zero		1


	//   ....[87]....
        /*0c20*/ 	.word	0x0001cae0
        /*0c24*/ 	.word	0x00000000
        /*0c28*/ 	.word	0x00016830
        /*0c2c*/ 	.short	0x010a
        /*0c2e*/ 	.byte	0x3f
	.zero		1


	//   ....[88]....
        /*0c30*/ 	.word	0x0001cb30
        /*0c34*/ 	.word	0x00000003
        /*0c38*/ 	.word	0x00016850
        /*0c3c*/ 	.short	0x010a
        /*0c3e*/ 	.byte	0x3f
	.zero		1


	//   ....[89]....
        /*0c40*/ 	.word	0x0001cb80
        /*0c44*/ 	.word	0x0000000b
        /*0c48*/ 	.word	0x00016850
        /*0c4c*/ 	.short	0x010a
        /*0c4e*/ 	.byte	0x3f
	.zero		1


	//   ....[90]....
        /*0c50*/ 	.word	0x0001cd10
        /*0c54*/ 	.word	0x00000008
        /*0c58*/ 	.word	0x00016820
        /*0c5c*/ 	.short	0x010a
        /*0c5e*/ 	.byte	0x3f
	.zero		1


	//   ....[91]....
        /*0c60*/ 	.word	0x0001cd60
        /*0c64*/ 	.word	0x00000009
        /*0c68*/ 	.word	0x000168a0
        /*0c6c*/ 	.short	0x010a
        /*0c6e*/ 	.byte	0x3f
	.zero		1


	//   ....[92]....
        /*0c70*/ 	.word	0x0001cdb0
        /*0c74*/ 	.word	0x00000009
        /*0c78*/ 	.word	0x000168c0
        /*0c7c*/ 	.short	0x010a
        /*0c7e*/ 	.byte	0x3f
	.zero		1


	//   ....[93]....
        /*0c80*/ 	.word	0x0001ce00
        /*0c84*/ 	.word	0x0000000c
        /*0c88*/ 	.word	0x000168a0
        /*0c8c*/ 	.short	0x010a
        /*0c8e*/ 	.byte	0x3f
	.zero		1


	//   ....[94]....
        /*0c90*/ 	.word	0x0001ce50
        /*0c94*/ 	.word	0x0000000c
        /*0c98*/ 	.word	0x000168c0
        /*0c9c*/ 	.short	0x010a
        /*0c9e*/ 	.byte	0x3f
	.zero		1


	//   ....[95]....
        /*0ca0*/ 	.word	0x0001cff0
        /*0ca4*/ 	.word	0x00000005
        /*0ca8*/ 	.word	0x00016840
        /*0cac*/ 	.short	0x010a
        /*0cae*/ 	.byte	0x3f
	.zero		1


	//   ....[96]....
        /*0cb0*/ 	.word	0x0001d040
        /*0cb4*/ 	.word	0x0000001b
        /*0cb8*/ 	.word	0x00016820
        /*0cbc*/ 	.short	0x010a
        /*0cbe*/ 	.byte	0x3f
	.zero		1


	//   ....[97]....
        /*0cc0*/ 	.word	0x0001d090
        /*0cc4*/ 	.word	0x00000003
        /*0cc8*/ 	.word	0x00016840
        /*0ccc*/ 	.short	0x010a
        /*0cce*/ 	.byte	0x3f
	.zero		1


	//   ....[98]....
        /*0cd0*/ 	.word	0x0001d0e0
        /*0cd4*/ 	.word	0x00000002
        /*0cd8*/ 	.word	0x00000060
        /*0cdc*/ 	.short	0x010a
        /*0cde*/ 	.byte	0x3f
	.zero		1


	//   ....[99]....
        /*0ce0*/ 	.word	0x0001d130
        /*0ce4*/ 	.word	0x00000003
        /*0ce8*/ 	.word	0x00016840
        /*0cec*/ 	.short	0x010a
        /*0cee*/ 	.byte	0x3f
	.zero		1


	//   ....[100]....
        /*0cf0*/ 	.word	0x0001d180
        /*0cf4*/ 	.word	0x00000003
        /*0cf8*/ 	.word	0x00000060
        /*0cfc*/ 	.short	0x010a
        /*0cfe*/ 	.byte	0x3f
	.zero		1


	//   ....[101]....
        /*0d00*/ 	.word	0x0001d1d0
        /*0d04*/ 	.word	0x00000002
        /*0d08*/ 	.word	0x00016840
        /*0d0c*/ 	.short	0x010a
        /*0d0e*/ 	.byte	0x3f
	.zero		1


	//   ....[102]....
        /*0d10*/ 	.word	0x0001d220
        /*0d14*/ 	.word	0x00000002
        /*0d18*/ 	.word	0x00000060
        /*0d1c*/ 	.short	0x010a
        /*0d1e*/ 	.byte	0x3f
	.zero		1


	//   ....[103]....
        /*0d20*/ 	.word	0x0001d270
        /*0d24*/ 	.word	0x00000003
        /*0d28*/ 	.word	0x00016860
        /*0d2c*/ 	.short	0x010a
        /*0d2e*/ 	.byte	0x3f
	.zero		1


	//   ....[104]....
        /*0d30*/ 	.word	0x0001dc20
        /*0d34*/ 	.word	0x00000009
        /*0d38*/ 	.word	0x00016820
        /*0d3c*/ 	.short	0x010a
        /*0d3e*/ 	.byte	0x3f
	.zero		1


	//   ....[105]....
        /*0d40*/ 	.word	0x0001ddc0
        /*0d44*/ 	.word	0x00000007
        /*0d48*/ 	.word	0x00000000
        /*0d4c*/ 	.short	0x010a
        /*0d4e*/ 	.byte	0x3f
	.zero		1


	//   ....[106]....
        /*0d50*/ 	.word	0x0001de10
        /*0d54*/ 	.word	0x00000003
        /*0d58*/ 	.word	0x00000000
        /*0d5c*/ 	.short	0x010a
        /*0d5e*/ 	.byte	0x3f
	.zero		1


	//   ....[107]....
        /*0d60*/ 	.word	0x0001de60
        /*0d64*/ 	.word	0x00000005
        /*0d68*/ 	.word	0x00000000
        /*0d6c*/ 	.short	0x010a
        /*0d6e*/ 	.byte	0x3f
	.zero		1


	//----- nvinfo : EIATTR_NUM_MBARRIERS
	.align		4
.L_239:
        /*0d70*/ 	.byte	0x03, 0x38
        /*0d72*/ 	.short	0x0016


	//----- nvinfo : EIATTR_EXIT_INSTR_OFFSETS
	.align		4
        /*0d74*/ 	.byte	0x04, 0x1c
        /*0d76*/ 	.short	(.L_241 - .L_240)


	//   ....[0]....
.L_240:
        /*0d78*/ 	.word	0x0001bcb0


	//----- nvinfo : EIATTR_MAX_THREADS
	.align		4
.L_241:
        /*0d7c*/ 	.byte	0x04, 0x05
        /*0d7e*/ 	.short	(.L_243 - .L_242)
.L_242:
        /*0d80*/ 	.word	0x00000200
        /*0d84*/ 	.word	0x00000001
        /*0d88*/ 	.word	0x00000001


	//----- nvinfo : EIATTR_CRS_STACK_SIZE
	.align		4
.L_243:
        /*0d8c*/ 	.byte	0x04, 0x1e
        /*0d8e*/ 	.short	(.L_245 - .L_244)
.L_244:
        /*0d90*/ 	.word	0x00000000


	//----- nvinfo : EIATTR_CBANK_PARAM_SIZE
	.align		4
.L_245:
        /*0d94*/ 	.byte	0x03, 0x19
        /*0d96*/ 	.short	0x0a70


	//----- nvinfo : EIATTR_PARAM_CBANK
	.align		4
        /*0d98*/ 	.byte	0x04, 0x0a
        /*0d9a*/ 	.short	(.L_247 - .L_246)
	.align		4
.L_246:
        /*0d9c*/ 	.word	index@(.nv.constant0._ZN7cutlass13device_kernelIN5flash11enable_sm90INS1_16FlashAttnFwdSm90INS1_25CollectiveMainloopFwdSm90ILi2EN4cute5tupleIJNS5_1CILi1EEES8_S8_EEENS6_IJNS7_ILi192EEENS7_ILi128EEENS7_ILi64EEEEEELi64ENS_6half_tEfNS_4arch4Sm90ELb0ELb1ELb0ELb1ELb0ELb1ELb0ELb1ELb1ELb0ELb0ELb0EEENS1_21CollectiveEpilogueFwdINS6_IJSA_SC_SB_EEES9_SE_SG_Li384ELb1ELb0ELb0ELb0EEENS1_36VarlenDynamicPersistentTileSchedulerILi192ELi128ELi384ELi32ELb0ELb0ELb1ELb1ELb0ELb1EEEEEEEEEvNT_6ParamsE)
        /*0da0*/ 	.short	0x0210
        /*0da2*/ 	.short	0x0a70


	//----- nvinfo : EIATTR_SW_WAR
	.align		4
.L_247:
        /*0da4*/ 	.byte	0x04, 0x36
        /*0da6*/ 	.short	(.L_249 - .L_248)
.L_248:
        /*0da8*/ 	.word	0x00000008
.L_249:


//--------------------- .nv.info._ZN7cutlass13device_kernelIN5flash11enable_sm90INS1_16FlashAttnFwdSm90INS1_25CollectiveMainloopFwdSm90ILi2EN4cute5tupleIJNS5_1CILi1EEES8_S8_EEENS6_IJNS7_ILi192EEENS7_ILi128EEENS7_ILi64EEEEEELi64ENS_6half_tEfNS_4arch4Sm90ELb1ELb0ELb0ELb0ELb0ELb0ELb0ELb1ELb1ELb0ELb0ELb0EEENS1_21CollectiveEpilogueFwdINS6_IJSA_SC_SB_EEES9_SE_SG_Li384ELb0ELb0ELb0ELb0EEENS1_30DynamicPersistentTileSchedulerILi384ELi32ELb0ELb0ELb1EEEEEEEEEvNT_6ParamsE --------------------------
	.section	.nv.info._ZN7cutlass13device_kernelIN5flash11enable_sm90INS1_16FlashAttnFwdSm90INS1_25CollectiveMainloopFwdSm90ILi2EN4cute5tupleIJNS5_1CILi1EEES8_S8_EEENS6_IJNS7_ILi192EEENS7_ILi128EEENS7_ILi64EEEEEELi64ENS_6half_tEfNS_4arch4Sm90ELb1ELb0ELb0ELb0ELb0ELb0ELb0ELb1ELb1ELb0ELb0ELb0EEENS1_21CollectiveEpilogueFwdINS6_IJSA_SC_SB_EEES9_SE_SG_Li384ELb0ELb0ELb0ELb0EEENS1_30DynamicPersistentTileSchedulerILi384ELi32ELb0ELb0ELb1EEEEEEEEEvNT_6ParamsE,"",@"SHT_CUDA_INFO"
	.sectionflags	@""
	.align	4


	//----- nvinfo : EIATTR_CUDA_API_VERSION
	.align		4
        /*0000*/ 	.byte	0x04, 0x37
        /*0002*/ 	.short	(.L_251 - .L_250)
.L_250:
        /*0004*/ 	.word	0x00000082


	//----- nvinfo : EIATTR_KPARAM_INFO
	.align		4
.L_251:
        /*0008*/ 	.byte	0x04, 0x17
        /*000a*/ 	.short	(.L_253 - .L_252)
.L_252:
        /*000c*/ 	.word	0x00000000
        /*0010*/ 	.short	0x0000
        /*0012*/ 	.short	0x0070
        /*0014*/ 	.byte	0x00, 0xf0, 0x01, 0x2e


	//----- nvinfo : EIATTR_SPARSE_MMA_MASK
	.align		4
.L_253:
        /*0018*/ 	.byte	0x03, 0x50
        /*001a*/ 	.short	0x0000


	//----- nvinfo : EIATTR_MAXREG_COUNT
	.align		4
        /*001c*/ 	.byte	0x03, 0x1b
        /*001e*/ 	.short	0x0080


	//----- nvinfo : EIATTR_NUM_BARRIERS
	.align		4
        /*0020*/ 	.byte	0x02, 0x4c
        /*0022*/ 	.byte	0x10
	.zero		1


	//----- nvinfo : EIATTR_EXTERNS
	.align		4
        /*0024*/ 	.byte	0x04, 0x0f
        /*0026*/ 	.short	(.L_255 - .L_254)


	//   ....[0]....
	.align		4
.L_254:
        /*0028*/ 	.word	index@(__assertfail)


	//----- nvinfo : EIATTR_MERCURY_ISA_VERSION
	.align		4
.L_255:
        /*002c*/ 	.byte	0x03, 0x5f
        /*002e*/ 	.short	0x0101


	//----- nvinfo : EIATTR_INT_WARP_WIDE_INSTR_OFFSETS
	.align		4
        /*0030*/ 	.byte	0x04, 0x31
        /*0032*/ 	.short	(.L_257 - .L_256)


	//   ....[0]....
.L_256:
        /*0034*/ 	.word	0x00000180


	//   ....[1]....
        /*0038*/ 	.word	0x000001b0


	//   ....[2]....
        /*003c*/ 	.word	0x000001c0


	//   ....[3]....
        /*0040*/ 	.word	0x000096c0


	//   ....[4]....
        /*0044*/ 	.word	0x00009750


	//   ....[5]....
        /*0048*/ 	.word	0x00009c00


	//   ....[6]....
        /*004c*/ 	.word	0x0000b320


	//   ....[7]....
        /*0050*/ 	.word	0x0000b3b0


	//----- nvinfo : EIATTR_COOP_GROUP_MASK_REGIDS
	.align		4
.L_257:
        /*0054*/ 	.byte	0x04, 0x29
        /*0056*/ 	.short	(.L_259 - .L_258)


	//   ....[0]....
.L_258:
        /*0058*/ 	.word	0xffffffff


	//   ....[1]....
        /*005c*/ 	.word	0xffffffff


	//   ....[2]....
        /*0060*/ 	.word	0xffffffff


	//   ....[3]....
        /*0064*/ 	.word	0xffffffff


	//   ....[4]....
        /*0068*/ 	.word	0xffffffff


	//   ....[5]....
        /*006c*/ 	.word	0xffffffff


	//   ....[6]....
        /*0070*/ 	.word	0xffffffff


	//   ....[7]....
        /*0074*/ 	.word	0xffffffff


	//   ....[8]....
        /*0078*/ 	.word	0xffffffff


	//   ....[9]....
        /*007c*/ 	.word	0xffffffff


	//   ....[10]....
        /*0080*/ 	.word	0xffffffff


	//   ....[11]....
        /*0084*/ 	.word	0xffffffff


	//   ....[12]....
        /*0088*/ 	.word	0xffffffff


	//   ....[13]....
        /*008c*/ 	.word	0xffffffff


	//   ....[14]....
        /*0090*/ 	.word	0xffffffff


	//   ....[15]....
        /*0094*/ 	.word	0xffffffff


	//   ....[16]....
        /*0098*/ 	.word	0xffffffff


	//   ....[17]....
        /*009c*/ 	.word	0xffffffff


	//   ....[18]....
        /*00a0*/ 	.word	0xffffffff


	//   ....[19]....
        /*00a4*/ 	.word	0xffffffff


	//   ....[20]....
        /*00a8*/ 	.word	0xffffffff


	//   ....[21]....
        /*00ac*/ 	.word	0xffffffff


	//   ....[22]....
        /*00b0*/ 	.word	0xffffffff


	//   ....[23]....
        /*00b4*/ 	.word	0xffffffff


	//   ....[24]....
        /*00b8*/ 	.word	0xffffffff


	//   ....[25]....
        /*00bc*/ 	.word	0xffffffff


	//   ....[26]....
        /*00c0*/ 	.word	0xffffffff


	//   ....[27]....
        /*00c4*/ 	.word	0xffffffff


	//   ....[28]....
        /*00c8*/ 	.word	0x0500000f


	//   ....[29]....
        /*00cc*/ 	.word	0x0500000f


	//----- nvinfo : EIATTR_COOP_GROUP_INSTR_OFFSETS
	.align		4
.L_259:
        /*00d0*/ 	.byte	0x04, 0x28
        /*00d2*/ 	.short	(.L_261 - .L_260)


	//   ....[0]....
.L_260:
        /*00d4*/ 	.word	0x00000060


	//   ....[1]....
        /*00d8*/ 	.word	0x00000190


	//   ....[2]....
        /*00dc*/ 	.word	0x000001e0


	//   ....[3]....
        /*00e0*/ 	.word	0x000003d0


	//   ....[4]....
        /*00e4*/ 	.word	0x00000530


	//   ....[5]....
        /*00e8*/ 	.word	0x00000650


	//   ....[6]....
        /*00ec*/ 	.word	0x000007b0


	//   ....[7]....
        /*00f0*/ 	.word	0x00001300


	//   ....[8]....
        /*00f4*/ 	.word	0x000020b0


	//   ....[9]....
        /*00f8*/ 	.word	0x000020f0


	//   ....[10]....
        /*00fc*/ 	.word	0x00002b80


	//   ....[11]....
        /*0100*/ 	.word	0x00002bf0


	//   ....[12]....
        /*0104*/ 	.word	0x00004430


	//   ....[13]....
        /*0108*/ 	.word	0x00004500


	//   ....[14]....
        /*010c*/ 	.word	0x00004e40


	//   ....[15]....
        /*0110*/ 	.word	0x00004eb0


	//   ....[16]....
        /*0114*/ 	.word	0x00006490


	//   ....[17]....
        /*0118*/ 	.word	0x000064c0


	//   ....[18]....
        /*011c*/ 	.word	0x00006a40


	//   ....[19]....
        /*0120*/ 	.word	0x00006aa0


	//   ....[20]....
        /*0124*/ 	.word	0x00007b80


	//   ....[21]....
        /*0128*/ 	.word	0x00007bc0


	//   ....[22]....
        /*012c*/ 	.word	0x00007cb0


	//   ....[23]....
        /*0130*/ 	.word	0x00007cc0


	//   ....[24]....
        /*0134*/ 	.word	0x000087d0


	//   ....[25]....
        /*0138*/ 	.word	0x00009160


	//   ....[26]....
        /*013c*/ 	.word	0x0000b650


	//   ....[27]....
        /*0140*/ 	.word	0x0000b7d0


	//   ....[28]....
        /*0144*/ 	.word	0x0000bd10


	//   ....[29]....
        /*0148*/ 	.word	0x0000c100


	//----- nvinfo : EIATTR_REG_RECONFIG
	.align		4
.L_261:
        /*014c*/ 	.byte	0x01, 0x54
	.zero		2


	//----- nvinfo : EIATTR_SYSCALL_OFFSETS
	.align		4
        /*0150*/ 	.byte	0x04, 0x46
        /*0152*/ 	.short	(.L_263 - .L_262)


	//   ....[0]....
.L_262:
        /*0154*/ 	.word	0x000014b0


	//   ....[1]....
        /*0158*/ 	.word	0x000098e0


	//   ....[2]....
        /*015c*/ 	.word	0x00009a20


	//   ....[3]....
        /*0160*/ 	.word	0x00009b10


	//----- nvinfo : EIATTR_MBARRIER_INSTR_OFFSETS
	.align		4
.L_263:
        /*0164*/ 	.byte	0x04, 0x39
        /*0166*/ 	.short	(.L_265 - .L_264)


	//   ....[0]....
.L_264:
        /*0168*/ 	.word	0x00000280
        /*016c*/ 	.word	0x000000ff
        /*0170*/ 	.word	0x00016800
        /*0174*/ 	.short	0x0100
        /*0176*/ 	.byte	0x06
	.zero		1


	//   ....[1]....
        /*0178*/ 	.word	0x00000290
        /*017c*/ 	.word	0x000000ff
        /*0180*/ 	.word	0x00016820
        /*0184*/ 	.short	0x0100
        /*0186*/ 	.byte	0x06
	.zero		1


	//   ....[2]....
        /*0188*/ 	.word	0x00000380
        /*018c*/ 	.word	0x000000ff
        /*0190*/ 	.word	0x00016830
        /*0194*/ 	.short	0x0100
        /*0196*/ 	.byte	0x08
	.zero		1


	//   ....[3]....
        /*0198*/ 	.word	0x00000390
        /*019c*/ 	.word	0x000000ff
        /*01a0*/ 	.word	0x00016840
        /*01a4*/ 	.short	0x0100
        /*01a6*/ 	.byte	0x08
	.zero		1


	//   ....[4]....
        /*01a8*/ 	.word	0x000003a0
        /*01ac*/ 	.word	0x000000ff
        /*01b0*/ 	.word	0x00016838
        /*01b4*/ 	.short	0x0100
        /*01b6*/ 	.byte	0x08
	.zero		1


	//   ....[5]....
        /*01b8*/ 	.word	0x000003b0
        /*01bc*/ 	.word	0x000000ff
        /*01c0*/ 	.word	0x00016848
        /*01c4*/ 	.short	0x0100
        /*01c6*/ 	.byte	0x08
	.zero		1


	//   ....[6]....
        /*01c8*/ 	.word	0x000004e0
        /*01cc*/ 	.word	0x000000ff
        /*01d0*/ 	.word	0x00016850
        /*01d4*/ 	.short	0x0100
        /*01d6*/ 	.byte	0x08
	.zero		1


	//   ....[7]....
        /*01d8*/ 	.word	0x000004f0
        /*01dc*/ 	.word	0x000000ff
        /*01e0*/ 	.word	0x00016860
        /*01e4*/ 	.short	0x0100
        /*01e6*/ 	.byte	0x08
	.zero		1


	//   ....[8]....
        /*01e8*/ 	.word	0x00000500
        /*01ec*/ 	.word	0x000000ff
        /*01f0*/ 	.word	0x00016858
        /*01f4*/ 	.short	0x0100
        /*01f6*/ 	.byte	0x08
	.zero		1


	//   ....[9]....
        /*01f8*/ 	.word	0x00000510
        /*01fc*/ 	.word	0x000000ff
        /*0200*/ 	.word	0x00016868
        /*0204*/ 	.short	0x0100
        /*0206*/ 	.byte	0x08
	.zero		1


	//   ....[10]....
        /*0208*/ 	.word	0x00000600
        /*020c*/ 	.word	0x000000ff
        /*0210*/ 	.word	0x00016870
        /*0214*/ 	.short	0x0100
        /*0216*/ 	.byte	0x06
	.zero		1


	//   ....[11]....
        /*0218*/ 	.word	0x00000610
        /*021c*/ 	.word	0x000000ff
        /*0220*/ 	.word	0x00016880
        /*0224*/ 	.short	0x0100
        /*0226*/ 	.byte	0x06
	.zero		1


	//   ....[12]....
        /*0228*/ 	.word	0x00000620
        /*022c*/ 	.word	0x000000ff
        /*0230*/ 	.word	0x00016878
        /*0234*/ 	.short	0x0100
        /*0236*/ 	.byte	0x06
	.zero		1


	//   ....[13]....
        /*0238*/ 	.word	0x00000630
        /*023c*/ 	.word	0x000000ff
        /*0240*/ 	.word	0x00016888
        /*0244*/ 	.short	0x0100
        /*0246*/ 	.byte	0x06
	.zero		1


	//   ....[14]....
        /*0248*/ 	.word	0x00000760
        /*024c*/ 	.word	0x000000ff
        /*0250*/ 	.word	0x00016890
        /*0254*/ 	.short	0x0100
        /*0256*/ 	.byte	0x08
	.zero		1


	//   ....[15]....
        /*0258*/ 	.word	0x00000770
        /*025c*/ 	.word	0x000000ff
        /*0260*/ 	.word	0x000168a0
        /*0264*/ 	.short	0x0100
        /*0266*/ 	.byte	0x08
	.zero		1


	//   ....[16]....
        /*0268*/ 	.word	0x00000780
        /*026c*/ 	.word	0x000000ff
        /*0270*/ 	.word	0x00016898
        /*0274*/ 	.short	0x0100
        /*0276*/ 	.byte	0x08
	.zero		1


	//   ....[17]....
        /*0278*/ 	.word	0x00000790
        /*027c*/ 	.word	0x000000ff
        /*0280*/ 	.word	0x000168a8
        /*0284*/ 	.short	0x0100
        /*0286*/ 	.byte	0x08
	.zero		1


	//   ....[18]....
        /*0288*/ 	.word	0x000008c0
        /*028c*/ 	.word	0x000000ff
        /*0290*/ 	.word	0x000168b0
        /*0294*/ 	.short	0x0100
        /*0296*/ 	.byte	0x08
	.zero		1


	//   ....[19]....
        /*0298*/ 	.word	0x000008d0
        /*029c*/ 	.word	0x000000ff
        /*02a0*/ 	.word	0x000168c0
        /*02a4*/ 	.short	0x0100
        /*02a6*/ 	.byte	0x08
	.zero		1


	//   ....[20]....
        /*02a8*/ 	.word	0x000008e0
        /*02ac*/ 	.word	0x000000ff
        /*02b0*/ 	.word	0x000168b8
        /*02b4*/ 	.short	0x0100
        /*02b6*/ 	.byte	0x08
	.zero		1


	//   ....[21]....
        /*02b8*/ 	.word	0x000008f0
        /*02bc*/ 	.word	0x000000ff
        /*02c0*/ 	.word	0x000168c8
        /*02c4*/ 	.short	0x0100
        /*02c6*/ 	.byte	0x08
	.zero		1


	//   ....[22]....
        /*02c8*/ 	.word	0x00001530
        /*02cc*/ 	.word	0x000000ff
        /*02d0*/ 	.word	0x00016800
        /*02d4*/ 	.short	0x010a
        /*02d6*/ 	.byte	0x28
	.zero		1


	//   ....[23]....
        /*02d8*/ 	.word	0x000015b0
        /*02dc*/ 	.word	0x00000003
        /*02e0*/ 	.word	0x00016830
        /*02e4*/ 	.short	0x010a
        /*02e6*/ 	.byte	0x3f
	.zero		1


	//   ....[24]....
        /*02e8*/ 	.word	0x00001610
        /*02ec*/ 	.word	0x00000003
        /*02f0*/ 	.word	0x00016830
        /*02f4*/ 	.short	0x010a
        /*02f6*/ 	.byte	0x3f
	.zero		1


	//   ....[25]....
        /*02f8*/ 	.word	0x00001af0
        /*02fc*/ 	.word	0x00000003
        /*0300*/ 	.word	0x00000000
        /*0304*/ 	.short	0x0101
        /*0306*/ 	.byte	0x3f
	.zero		1


	//   ....[26]....
        /*0308*/ 	.word	0x000038f0
        /*030c*/ 	.word	0x000000ff
        /*0310*/ 	.word	0x00016830
        /*0314*/ 	.short	0x010a
        /*0316*/ 	.byte	0x06
	.zero		1


	//   ....[27]....
        /*0318*/ 	.word	0x00003930
        /*031c*/ 	.word	0x000000ff
        /*0320*/ 	.word	0x00016830
        /*0324*/ 	.short	0x010a
        /*0326*/ 	.byte	0x06
	.zero		1


	//   ....[28]....
        /*0328*/ 	.word	0x00003b10
        /*032c*/ 	.word	0x000000ff
        /*0330*/ 	.word	0x00016850
        /*0334*/ 	.short	0x010a
        /*0336*/ 	.byte	0x06
	.zero		1


	//   ....[29]....
        /*0338*/ 	.word	0x00003b50
        /*033c*/ 	.word	0x000000ff
        /*0340*/ 	.word	0x00016850
        /*0344*/ 	.short	0x010a
        /*0346*/ 	.byte	0x06
	.zero		1


	//   ....[30]....
        /*0348*/ 	.word	0x00005460
        /*034c*/ 	.word	0x00000025
        /*0350*/ 	.word	0x00000000
        /*0354*/ 	.short	0x0101
        /*0356*/ 	.byte	0x3f
	.zero		1


	//   ....[31]....
        /*0358*/ 	.word	0x000055b0
        /*035c*/ 	.word	0x00000004
        /*0360*/ 	.word	0x00000000
        /*0364*/ 	.short	0x0101
        /*0366*/ 	.byte	0x3f
	.zero		1


	//   ....[32]....
        /*0368*/ 	.word	0x00005ee0
        /*036c*/ 	.word	0x000000ff
        /*0370*/ 	.word	0x00016830
        /*0374*/ 	.short	0x010a
        /*0376*/ 	.byte	0x06
	.zero		1


	//   ....[33]....
        /*0378*/ 	.word	0x00005f20
        /*037c*/ 	.word	0x000000ff
        /*0380*/ 	.word	0x00016830
        /*0384*/ 	.short	0x010a
        /*0386*/ 	.byte	0x06
	.zero		1


	//   ....[34]....
        /*0388*/ 	.word	0x00006100
        /*038c*/ 	.word	0x000000ff
        /*0390*/ 	.word	0x00016850
        /*0394*/ 	.short	0x010a
        /*0396*/ 	.byte	0x06
	.zero		1


	//   ....[35]....
        /*0398*/ 	.word	0x00006140
        /*039c*/ 	.word	0x000000ff
        /*03a0*/ 	.word	0x00016850
        /*03a4*/ 	.short	0x010a
        /*03a6*/ 	.byte	0x06
	.zero		1


	//   ....[36]....
        /*03a8*/ 	.word	0x000076d0
        /*03ac*/ 	.word	0x00000023
        /*03b0*/ 	.word	0x00000000
        /*03b4*/ 	.short	0x0101
        /*03b6*/ 	.byte	0x3f
	.zero		1


	//   ....[37]....
        /*03b8*/ 	.word	0x000078a0
        /*03bc*/ 	.word	0x0000001f
        /*03c0*/ 	.word	0x00000000
        /*03c4*/ 	.short	0x0101
        /*03c6*/ 	.byte	0x3f
	.zero		1


	//   ....[38]....
        /*03c8*/ 	.word	0x00007af0
        /*03cc*/ 	.word	0x000000ff
        /*03d0*/ 	.word	0x00016850
        /*03d4*/ 	.short	0x010a
        /*03d6*/ 	.byte	0x05
	.zero		1


	//   ....[39]....
        /*03d8*/ 	.word	0x00007b30
        /*03dc*/ 	.word	0x000000ff
        /*03e0*/ 	.word	0x00016850
        /*03e4*/ 	.short	0x010a
        /*03e6*/ 	.byte	0x05
	.zero		1


	//   ....[40]....
        /*03e8*/ 	.word	0x00008130
        /*03ec*/ 	.word	0x00000000
        /*03f0*/ 	.word	0x00000000
        /*03f4*/ 	.short	0x0101
        /*03f6*/ 	.byte	0x3f
	.zero		1


	//   ....[41]....
        /*03f8*/ 	.word	0x00008930
        /*03fc*/ 	.word	0x000000ff
        /*0400*/ 	.word	0x00000000
        /*0404*/ 	.short	0x0101
        /*0406*/ 	.byte	0x05
	.zero		1


	//   ....[42]....
        /*0408*/ 	.word	0x00009ea0
        /*040c*/ 	.word	0x0000000d
        /*0410*/ 	.word	0x00016840
        /*0414*/ 	.short	0x010a
        /*0416*/ 	.byte	0x3f
	.zero		1


	//   ....[43]....
        /*0418*/ 	.word	0x0000a190
        /*041c*/ 	.word	0x000000ff
        /*0420*/ 	.word	0x00016820
        /*0424*/ 	.short	0x010a
        /*0426*/ 	.byte	0x27
	.zero		1


	//   ....[44]....
        /*0428*/ 	.word	0x0000a460
        /*042c*/ 	.word	0x00000003
        /*0430*/ 	.word	0x00016840
        /*0434*/ 	.short	0x010a
        /*0436*/ 	.byte	0x3f
	.zero		1


	//   ....[45]....
        /*0438*/ 	.word	0x0000a600
        /*043c*/ 	.word	0x00000002
        /*0440*/ 	.word	0x00000060
        /*0444*/ 	.short	0x010a
        /*0446*/ 	.byte	0x3f
	.zero		1


	//   ....[46]....
        /*0448*/ 	.word	0x0000aa30
        /*044c*/ 	.word	0x00000004
        /*0450*/ 	.word	0x00016840
        /*0454*/ 	.short	0x010a
        /*0456*/ 	.byte	0x3f
	.zero		1


	//   ....[47]....
        /*0458*/ 	.word	0x0000abd0
        /*045c*/ 	.word	0x00000004
        /*0460*/ 	.word	0x00000060
        /*0464*/ 	.short	0x010a
        /*0466*/ 	.byte	0x3f
	.zero		1


	//   ....[48]....
        /*0468*/ 	.word	0x0000af60
        /*046c*/ 	.word	0x00000003
        /*0470*/ 	.word	0x00016840
        /*0474*/ 	.short	0x010a
        /*0476*/ 	.byte	0x3f
	.zero		1


	//   ....[49]....
        /*0478*/ 	.word	0x0000b100
        /*047c*/ 	.word	0x00000003
        /*0480*/ 	.word	0x00000060
        /*0484*/ 	.short	0x010a
        /*0486*/ 	.byte	0x3f
	.zero		1


	//   ....[50]....
        /*0488*/ 	.word	0x0000b430
        /*048c*/ 	.word	0x00000003
        /*0490*/ 	.word	0x00016860
        /*0494*/ 	.short	0x010a
        /*0496*/ 	.byte	0x3f
	.zero		1


	//   ....[51]....
        /*0498*/ 	.word	0x0000b7b0
        /*049c*/ 	.word	0x00000007
        /*04a0*/ 	.word	0x00016820
        /*04a4*/ 	.short	0x010a
        /*04a6*/ 	.byte	0x3f
	.zero		1


	//   ....[52]....
        /*04a8*/ 	.word	0x0000b8d0
        /*04ac*/ 	.word	0x00000005
        /*04b0*/ 	.word	0x00000000
        /*04b4*/ 	.short	0x010a
        /*04b6*/ 	.byte	0x3f
	.zero		1


	//   ....[53]....
        /*04b8*/ 	.word	0x0000b940
        /*04bc*/ 	.word	0x00000003
        /*04c0*/ 	.word	0x00000000
        /*04c4*/ 	.short	0x010a
        /*04c6*/ 	.byte	0x3f
	.zero		1


	//   ....[54]....
        /*04c8*/ 	.word	0x0000b9a0
        /*04cc*/ 	.word	0x00000005
        /*04d0*/ 	.word	0x00000000
        /*04d4*/ 	.short	0x010a
        /*04d6*/ 	.byte	0x3f
	.zero		1


	//   ....[55]....
        /*04d8*/ 	.word	0x0000b9d0
        /*04dc*/ 	.word	0x00000003
        /*04e0*/ 	.word	0x00000000
        /*04e4*/ 	.short	0x010a
        /*04e6*/ 	.byte	0x3f
	.zero		1


	//   ....[56]....
        /*04e8*/ 	.word	0x0000ba40
        /*04ec*/ 	.word	0x00000003
        /*04f0*/ 	.word	0x00016800
        /*04f4*/ 	.short	0x010a
        /*04f6*/ 	.byte	0x3f
	.zero		1


	//   ....[57]....
        /*04f8*/ 	.word	0x0000ba90
        /*04fc*/ 	.word	0x00000003
        /*0500*/ 	.word	0x00016830
        /*0504*/ 	.short	0x010a
        /*0506*/ 	.byte	0x3f
	.zero		1


	//   ....[58]....
        /*0508*/ 	.word	0x0000baf0
        /*050c*/ 	.word	0x00000005
        /*0510*/ 	.word	0x00016830
        /*0514*/ 	.short	0x010a
        /*0516*/ 	.byte	0x3f
	.zero		1


	//   ....[59]....
        /*0518*/ 	.word	0x0000bb50
        /*051c*/ 	.word	0x00000005
        /*0520*/ 	.word	0x00016850
        /*0524*/ 	.short	0x010a
        /*0526*/ 	.byte	0x3f
	.zero		1


	//   ....[60]....
        /*0528*/ 	.word	0x0000bbb0
        /*052c*/ 	.word	0x00000005
        /*0530*/ 	.word	0x00016830
        /*0534*/ 	.short	0x010a
        /*0536*/ 	.byte	0x3f
	.zero		1


	//   ....[61]....
        /*0538*/ 	.word	0x0000bc10
        /*053c*/ 	.word	0x00000005
        /*0540*/ 	.word	0x00016850
        /*0544*/ 	.short	0x010a
        /*0546*/ 	.byte	0x3f
	.zero		1


	//   ....[62]....
        /*0548*/ 	.word	0x0000bc70
        /*054c*/ 	.word	0x00000007
        /*0550*/ 	.word	0x00016850
        /*0554*/ 	.short	0x010a
        /*0556*/ 	.byte	0x3f
	.zero		1


	//   ....[63]....
        /*0558*/ 	.word	0x0000bdd0
        /*055c*/ 	.word	0x0000000d
        /*0560*/ 	.word	0x00016840
        /*0564*/ 	.short	0x010a
        /*0566*/ 	.byte	0x3f
	.zero		1


	//   ....[64]....
        /*0568*/ 	.word	0x0000be30
        /*056c*/ 	.word	0x00000005
        /*0570*/ 	.word	0x00016820
        /*0574*/ 	.short	0x010a
        /*0576*/ 	.byte	0x3f
	.zero		1


	//   ....[65]....
        /*0578*/ 	.word	0x0000be80
        /*057c*/ 	.word	0x00000003
        /*0580*/ 	.word	0x00016840
        /*0584*/ 	.short	0x010a
        /*0586*/ 	.byte	0x3f
	.zero		1


	//   ....[66]....
        /*0588*/ 	.word	0x0000bed0
        /*058c*/ 	.word	0x00000002
        /*0590*/ 	.word	0x00000060
        /*0594*/ 	.short	0x010a
        /*0596*/ 	.byte	0x3f
	.zero		1


	//   ....[67]....
        /*0598*/ 	.word	0x0000bf20
        /*059c*/ 	.word	0x00000004
        /*05a0*/ 	.word	0x00016840
        /*05a4*/ 	.short	0x010a
        /*05a6*/ 	.byte	0x3f
	.zero		1


	//   ....[68]....
        /*05a8*/ 	.word	0x0000bf70
        /*05ac*/ 	.word	0x00000004
        /*05b0*/ 	.word	0x00000060
        /*05b4*/ 	.short	0x010a
        /*05b6*/ 	.byte	0x3f
	.zero		1


	//   ....[69]....
        /*05b8*/ 	.word	0x0000bfc0
        /*05bc*/ 	.word	0x00000003
        /*05c0*/ 	.word	0x00016840
        /*05c4*/ 	.short	0x010a
        /*05c6*/ 	.byte	0x3f
	.zero		1


	//   ....[70]....
        /*05c8*/ 	.word	0x0000c010
        /*05cc*/ 	.word	0x00000003
        /*05d0*/ 	.word	0x00000060
        /*05d4*/ 	.short	0x010a
        /*05d6*/ 	.byte	0x3f
	.zero		1


	//   ....[71]....
        /*05d8*/ 	.word	0x0000c060
        /*05dc*/ 	.word	0x00000003
        /*05e0*/ 	.word	0x00016860
        /*05e4*/ 	.short	0x010a
        /*05e6*/ 	.byte	0x3f
	.zero		1


	//   ....[72]....
        /*05e8*/ 	.word	0x0000c140
        /*05ec*/ 	.word	0x00000007
        /*05f0*/ 	.word	0x00016820
        /*05f4*/ 	.short	0x010a
        /*05f6*/ 	.byte	0x3f
	.zero		1


	//   ....[73]....
        /*05f8*/ 	.word	0x0000c190
        /*05fc*/ 	.word	0x00000005
        /*0600*/ 	.word	0x00000000
        /*0604*/ 	.short	0x010a
        /*0606*/ 	.byte	0x3f
	.zero		1


	//   ....[74]....
        /*0608*/ 	.word	0x0000c1e0
        /*060c*/ 	.word	0x00000003
        /*0610*/ 	.word	0x00000000
        /*0614*/ 	.short	0x010a
        /*0616*/ 	.byte	0x3f
	.zero		1


	//   ....[75]....
        /*0618*/ 	.word	0x0000c230
        /*061c*/ 	.word	0x00000005
        /*0620*/ 	.word	0x00000000
        /*0624*/ 	.short	0x010a
        /*0626*/ 	.byte	0x3f
	.zero		1


	//----- nvinfo : EIATTR_NUM_MBARRIERS
	.align		4
.L_265:
        /*0628*/ 	.byte	0x03, 0x38
        /*062a*/ 	.short	0x0016


	//----- nvinfo : EIATTR_EXIT_INSTR_OFFSETS
	.align		4
        /*062c*/ 	.byte	0x04, 0x1c
        /*062e*/ 	.short	(.L_267 - .L_266)


	//   ....[0]....
.L_266:
        /*0630*/ 	.word	0x00000a50


	//   ....[1]....
        /*0634*/ 	.word	0x00009120


	//   ....[2]....
        /*0638*/ 	.word	0x00009180


	//   ....[3]....
        /*063c*/ 	.word	0x0000b7f0


	//   ....[4]....
        /*0640*/ 	.word	0x0000ba20


	//----- nvinfo : EIATTR_MAX_THREADS
	.align		4
.L_267:
        /*0644*/ 	.byte	0x04, 0x05
        /*0646*/ 	.short	(.L_269 - .L_268)
.L_268:
        /*0648*/ 	.word	0x00000200
        /*064c*/ 	.word	0x00000001
        /*0650*/ 	.word	0x00000001


	//----- nvinfo : EIATTR_CRS_STACK_SIZE
	.align		4
.L_269:
        /*0654*/ 	.byte	0x04, 0x1e
        /*0656*/ 	.short	(.L_271 - .L_270)
.L_270:
        /*0658*/ 	.word	0x00000000


	//----- nvinfo : EIATTR_CBANK_PARAM_SIZE
	.align		4
.L_271:
        /*065c*/ 	.byte	0x03, 0x19
        /*065e*/ 	.short	0x0bf0


	//----- nvinfo : EIATTR_PARAM_CBANK
	.align		4
        /*0660*/ 	.byte	0x04, 0x0a
        /*0662*/ 	.short	(.L_273 - .L_272)
	.align		4
.L_272:
        /*0664*/ 	.word	index@(.nv.constant0._ZN7cutlass13device_kernelIN5flash11enable_sm90INS1_16FlashAttnFwdSm90INS1_25CollectiveMainloopFwdSm90ILi2EN4cute5tupleIJNS5_1CILi1EEES8_S8_EEENS6_IJNS7_ILi192EEENS7_ILi128EEENS7_ILi64EEEEEELi64ENS_6half_tEfNS_4arch4Sm90ELb1ELb0ELb0ELb0ELb0ELb0ELb0ELb1ELb1ELb0ELb0ELb0EEENS1_21CollectiveEpilogueFwdINS6_IJSA_SC_SB_EEES9_SE_SG_Li384ELb0ELb0ELb0ELb0EEENS1_30DynamicPersistentTileSchedulerILi384ELi32ELb0ELb0ELb1EEEEEEEEEvNT_6ParamsE)
        /*0668*/ 	.short	0x0210
        /*066a*/ 	.short	0x0bf0


	//----- nvinfo : EIATTR_SW_WAR
	.align		4
.L_273:
        /*066c*/ 	.byte	0x04, 0x36
        /*066e*/ 	.short	(.L_275 - .L_274)
.L_274:
        /*0670*/ 	.word	0x00000008
.L_275:


//--------------------- .nv.info._ZN7cutlass13device_kernelIN5flash11enable_sm90INS1_16FlashAttnFwdSm90INS1_25CollectiveMainloopFwdSm90ILi2EN4cute5tupleIJNS5_1CILi1EEES8_S8_EEENS6_IJNS7_ILi192EEENS7_ILi128EEENS7_ILi64EEEEEELi64ENS_6half_tEfNS_4arch4Sm90ELb1ELb0ELb0ELb1ELb0ELb0ELb0ELb1ELb1ELb0ELb0ELb0EEENS1_21CollectiveEpilogueFwdINS6_IJSA_SC_SB_EEES9_SE_SG_Li384ELb1ELb0ELb0ELb0EEENS1_36VarlenDynamicPersistentTileSchedulerILi192ELi128ELi384ELi32ELb0ELb0ELb1ELb1ELb1ELb1EEEEEEEEEvNT_6ParamsE --------------------------
	.section	.nv.info._ZN7cutlass13device_kernelIN5flash11enable_sm90INS1_16FlashAttnFwdSm90INS1_25CollectiveMainloopFwdSm90ILi2EN4cute5tupleIJNS5_1CILi1EEES8_S8_EEENS6_IJNS7_ILi192EEENS7_ILi128EEENS7_ILi64EEEEEELi64ENS_6half_tEfNS_4arch4Sm90ELb1ELb0ELb0ELb1ELb0ELb0ELb0ELb1ELb1ELb0ELb0ELb0EEENS1_21CollectiveEpilogueFwdINS6_IJSA_SC_SB_EEES9_SE_SG_Li384ELb1ELb0ELb0ELb0EEENS1_36VarlenDynamicPersistentTileSchedulerILi192ELi128ELi384ELi32ELb0ELb0ELb1ELb1ELb1ELb1EEEEEEEEEvNT_6ParamsE,"",@"SHT_CUDA_INFO"
	.sectionflags	@""
	.align	4


	//----- nvinfo : EIATTR_CUDA_API_VERSION
	.align		4
        /*0000*/ 	.byte	0x04, 0x37
        /*0002*/ 	.short	(.L_277 - .L_276)
.L_276:
        /*0004*/ 	.word	0x00000082


	//----- nvinfo : EIATTR_KPARAM_INFO
	.align		4
.L_277:
        /*0008*/ 	.byte	0x04, 0x17
        /*000a*/ 	.short	(.L_279 - .L_278)
.L_278:
        /*000c*/ 	.word	0x00000000
        /*0010*/ 	.short	0x0000
        /*0012*/ 	.short	0x0070
        /*0014*/ 	.byte	0x00, 0xf0, 0x01, 0x28


	//----- nvinfo : EIATTR_SPARSE_MMA_MASK
	.align		4
.L_279:
        /*0018*/ 	.byte	0x03, 0x50
        /*001a*/ 	.short	0x0000


	//----- nvinfo : EIATTR_MAXREG_COUNT
	.align		4
        /*001c*/ 	.byte	0x03, 0x1b
        /*001e*/ 	.short	0x0080


	//----- nvinfo : EIATTR_NUM_BARRIERS
	.align		4
        /*0020*/ 	.byte	0x02, 0x4c
        /*0022*/ 	.byte	0x10
	.zero		1


	//----- nvinfo : EIATTR_EXTERNS
	.align		4
        /*0024*/ 	.byte	0x04, 0x0f
        /*0026*/ 	.short	(.L_281 - .L_280)


	//   ....[0]....
	.align		4
.L_280:
        /*0028*/ 	.word	index@(__assertfail)


	//----- nvinfo : EIATTR_ANNOTATIONS
	.align		4
.L_281:
        /*002c*/ 	.byte	0x04, 0x55
        /*002e*/ 	.short	(.L_283 - .L_282)


	//   ....[0]....
.L_282:
        /*0030*/ 	.word	0x00000001
        /*0034*/ 	.byte	0x90, 0xa8, 0x00, 0x00, 0x01, 0x00, 0x00, 0x00, 0x30, 0xa9, 0x00, 0x00, 0x01, 0x00, 0x00, 0x00
        /*0044*/ 	.byte	0xb0, 0xaa, 0x00, 0x00, 0x01, 0x00, 0x00, 0x00, 0x80, 0xab, 0x00, 0x00, 0x01, 0x00, 0x00, 0x00
        /*0054*/ 	.byte	0xf0, 0xb2, 0x00, 0x00, 0x01, 0x00, 0x00, 0x00, 0x20, 0xb3, 0x00, 0x00, 0x01, 0x00, 0x00, 0x00
        /*0064*/ 	.byte	0x40, 0xb9, 0x00, 0x00, 0x01, 0x00, 0x00, 0x00, 0x90, 0xba, 0x00, 0x00, 0x01, 0x00, 0x00, 0x00
        /*0074*/ 	.byte	0x80, 0xdc, 0x00, 0x00


	//----- nvinfo : EIATTR_MERCURY_ISA_VERSION
	.align		4
.L_283:
        /*0078*/ 	.byte	0x03, 0x5f
        /*007a*/ 	.short	0x0101


	//----- nvinfo : EIATTR_UNUSED_LOAD_BYTE_OFFSET
	.align		4
        /*007c*/ 	.byte	0x04, 0x44
        /*007e*/ 	.short	(.L_285 - .L_284)


	//   ....[0]....
.L_284:
        /*0080*/ 	.word	0x00000a70
        /*0084*/ 	.word	0x0000fff0


	//   ....[1]....
        /*0088*/ 	.word	0x000083e0
        /*008c*/ 	.word	0x0000fff0


	//----- nvinfo : EIATTR_INT_WARP_WIDE_INSTR_OFFSETS
	.align		4
.L_285:
        /*0090*/ 	.byte	0x04, 0x31
        /*0092*/ 	.short	(.L_287 - .L_286)


	//   ....[0]....
.L_286:
        /*0094*/ 	.word	0x00000160


	//   ....[1]....
        /*0098*/ 	.word	0x000001a0


	//   ....[2]....
        /*009c*/ 	.word	0x00000210


	//   ....[3]....
        /*00a0*/ 	.word	0x0000aea0


	//   ....[4]....
        /*00a4*/ 	.word	0x0000af30


	//   ....[5]....
        /*00a8*/ 	.word	0x0000b380


	//   ....[6]....
        /*00ac*/ 	.word	0x0000b3b0


	//   ....[7]....
        /*00b0*/ 	.word	0x0000cdb0


	//   ....[8]....
        /*00b4*/ 	.word	0x0000ce40


	//----- nvinfo : EIATTR_COOP_GROUP_MASK_REGIDS
	.align		4
.L_287:
        /*00b8*/ 	.byte	0x04, 0x29
        /*00ba*/ 	.short	(.L_289 - .L_288)


	//   ....[0]....
.L_288:
        /*00bc*/ 	.word	0xffffffff


	//   ....[1]....
        /*00c0*/ 	.word	0xffffffff


	//   ....[2]....
        /*00c4*/ 	.word	0xffffffff


	//   ....[3]....
        /*00c8*/ 	.word	0xffffffff


	//   ....[4]....
        /*00cc*/ 	.word	0xffffffff


	//   ....[5]....
        /*00d0*/ 	.word	0xffffffff


	//   ....[6]....
        /*00d4*/ 	.word	0xffffffff


	//   ....[7]....
        /*00d8*/ 	.word	0xffffffff


	//   ....[8]....
        /*00dc*/ 	.word	0xffffffff


	//   ....[9]....
        /*00e0*/ 	.word	0xffffffff


	//   ....[10]....
        /*00e4*/ 	.word	0xffffffff


	//   ....[11]....
        /*00e8*/ 	.word	0xffffffff


	//   ....[12]....
        /*00ec*/ 	.word	0xffffffff


	//   ....[13]....
        /*00f0*/ 	.word	0xffffffff


	//   ....[14]....
        /*00f4*/ 	.word	0xffffffff


	//   ....[15]....
        /*00f8*/ 	.word	0xffffffff


	//   ....[16]....
        /*00fc*/ 	.word	0xffffffff


	//   ....[17]....
        /*0100*/ 	.word	0xffffffff


	//   ....[18]....
        /*0104*/ 	.word	0xffffffff


	//   ....[19]....
        /*0108*/ 	.word	0xffffffff


	//   ....[20]....
        /*010c*/ 	.word	0xffffffff


	//   ....[21]....
        /*0110*/ 	.word	0xffffffff


	//   ....[22]....
        /*0114*/ 	.word	0xffffffff


	//   ....[23]....
        /*0118*/ 	.word	0xffffffff


	//   ....[24]....
        /*011c*/ 	.word	0xffffffff


	//   ....[25]....
        /*0120*/ 	.word	0xffffffff


	//   ....[26]....
        /*0124*/ 	.word	0xffffffff


	//   ....[27]....
        /*0128*/ 	.word	0xffffffff


	//   ....[28]....
        /*012c*/ 	.word	0xffffffff


	//   ....[29]....
        /*0130*/ 	.word	0xffffffff


	//   ....[30]....
        /*0134*/ 	.word	0xffffffff


	//   ....[31]....
        /*0138*/ 	.word	0xffffffff


	//   ....[32]....
        /*013c*/ 	.word	0xffffffff


	//   ....[33]....
        /*0140*/ 	.word	0xffffffff


	//   ....[34]....
        /*0144*/ 	.word	0xffffffff


	//   ....[35]....
        /*0148*/ 	.word	0xffffffff


	//   ....[36]....
        /*014c*/ 	.word	0xffffffff


	//   ....[37]....
        /*0150*/ 	.word	0xffffffff


	//   ....[38]....
        /*0154*/ 	.word	0xffffffff


	//   ....[39]....
        /*0158*/ 	.word	0xffffffff


	//   ....[40]....
        /*015c*/ 	.word	0xffffffff


	//   ....[41]....
        /*0160*/ 	.word	0xffffffff


	//   ....[42]....
        /*0164*/ 	.word	0xffffffff


	//   ....[43]....
        /*0168*/ 	.word	0xffffffff


	//   ....[44]....
        /*016c*/ 	.word	0xffffffff


	//   ....[45]....
        /*0170*/ 	.word	0xffffffff


	//   ....[46]....
        /*0174*/ 	.word	0xffffffff


	//   ....[47]....
        /*0178*/ 	.word	0xffffffff


	//   ....[48]....
        /*017c*/ 	.word	0xffffffff


	//   ....[49]....
        /*0180*/ 	.word	0xffffffff


	//   ....[50]....
        /*0184*/ 	.word	0xffffffff


	//   ....[51]....
        /*0188*/ 	.word	0xffffffff


	//   ....[52]....
        /*018c*/ 	.word	0xffffffff


	//   ....[53]....
        /*0190*/ 	.word	0xffffffff


	//   ....[54]....
        /*0194*/ 	.word	0xffffffff


	//   ....[55]....
        /*0198*/ 	.word	0xffffffff


	//   ....[56]....
        /*019c*/ 	.word	0xffffffff


	//   ....[57]....
        /*01a0*/ 	.word	0xffffffff


	//   ....[58]....
        /*01a4*/ 	.word	0x0500000f


	//   ....[59]....
        /*01a8*/ 	.word	0x0500000f


	//   ....[60]....
        /*01ac*/ 	.word	0x0500000f


	//   ....[61]....
        /*01b0*/ 	.word	0x0500000f


	//   ....[62]....
        /*01b4*/ 	.word	0x0500000f


	//   ....[63]....
        /*01b8*/ 	.word	0x0500000f


	//   ....[64]....
        /*01bc*/ 	.word	0x0500000f


	//   ....[65]....
        /*01c0*/ 	.word	0x0500000f


	//   ....[66]....
        /*01c4*/ 	.word	0x0500000f


	//   ....[67]....
        /*01c8*/ 	.word	0x0500000f


	//   ....[68]....
        /*01cc*/ 	.word	0x0500000f


	//   ....[69]....
        /*01d0*/ 	.word	0x0500000f


	//   ....[70]....
        /*01d4*/ 	.word	0x0500000f


	//   ....[71]....
        /*01d8*/ 	.word	0x0500000f


	//   ....[72]....
        /*01dc*/ 	.word	0x0500000f


	//   ....[73]....
        /*01e0*/ 	.word	0x0500000f


	//   ....[74]....
        /*01e4*/ 	.word	0x0500000f


	//   ....[75]....
        /*01e8*/ 	.word	0x0500000f


	//   ....[76]....
        /*01ec*/ 	.word	0x0500000f


	//----- nvinfo : EIATTR_COOP_GROUP_INSTR_OFFSETS
	.align		4
.L_289:
        /*01f0*/ 	.byte	0x04, 0x28
        /*01f2*/ 	.short	(.L_291 - .L_290)


	//   ....[0]....
.L_290:
        /*01f4*/ 	.word	0x00000070


	//   ....[1]....
        /*01f8*/ 	.word	0x00000170


	//   ....[2]....
        /*01fc*/ 	.word	0x000001c0


	//   ....[3]....
        /*0200*/ 	.word	0x000003f0


	//   ....[4]....
        /*0204*/ 	.word	0x00000550


	//   ....[5]....
        /*0208*/ 	.word	0x00000670


	//   ....[6]....
        /*020c*/ 	.word	0x000007d0


	//   ....[7]....
        /*0210*/ 	.word	0x00001460


	//   ....[8]....
        /*0214*/ 	.word	0x00002300


	//   ....[9]....
        /*0218*/ 	.word	0x00002360


	//   ....[10]....
        /*021c*/ 	.word	0x00002cd0


	//   ....[11]....
        /*0220*/ 	.word	0x00002d40


	//   ....[12]....
        /*0224*/ 	.word	0x000044e0


	//   ....[13]....
        /*0228*/ 	.word	0x000045f0


	//   ....[14]....
        /*022c*/ 	.word	0x00004ee0


	//   ....[15]....
        /*0230*/ 	.word	0x00004f50


	//   ....[16]....
        /*0234*/ 	.word	0x00006580


	//   ....[17]....
        /*0238*/ 	.word	0x000065a0


	//   ....[18]....
        /*023c*/ 	.word	0x00006b70


	//   ....[19]....
        /*0240*/ 	.word	0x00006c00


	//   ....[20]....
        /*0244*/ 	.word	0x00007ca0


	//   ....[21]....
        /*0248*/ 	.word	0x00007ce0


	//   ....[22]....
        /*024c*/ 	.word	0x00007dc0


	//   ....[23]....
        /*0250*/ 	.word	0x00007de0


	//   ....[24]....
        /*0254*/ 	.word	0x00009d40


	//   ....[25]....
        /*0258*/ 	.word	0x00009ed0


	//   ....[26]....
        /*025c*/ 	.word	0x00009f00


	//   ....[27]....
        /*0260*/ 	.word	0x00009f40


	//   ....[28]....
        /*0264*/ 	.word	0x00009fa0


	//   ....[29]....
        /*0268*/ 	.word	0x0000a000


	//   ....[30]....
        /*026c*/ 	.word	0x0000a040


	//   ....[31]....
        /*0270*/ 	.word	0x0000a1d0


	//   ....[32]....
        /*0274*/ 	.word	0x0000a230


	//   ....[33]....
        /*0278*/ 	.word	0x0000a270


	//   ....[34]....
        /*027c*/ 	.word	0x0000a2b0


	//   ....[35]....
        /*0280*/ 	.word	0x0000a2e0


	//   ....[36]....
        /*0284*/ 	.word	0x0000a310


	//   ....[37]....
        /*0288*/ 	.word	0x0000a3a0


	//   ....[38]....
        /*028c*/ 	.word	0x0000a400


	//   ....[39]....
        /*0290*/ 	.word	0x0000a490


	//   ....[40]....
        /*0294*/ 	.word	0x0000d100


	//   ....[41]....
        /*0298*/ 	.word	0x0000d110


	//   ....[42]....
        /*029c*/ 	.word	0x0000d200


	//   ....[43]....
        /*02a0*/ 	.word	0x0000d260


	//   ....[44]....
        /*02a4*/ 	.word	0x0000d2a0


	//   ....[45]....
        /*02a8*/ 	.word	0x0000d2e0


	//   ....[46]....
        /*02ac*/ 	.word	0x0000d310


	//   ....[47]....
        /*02b0*/ 	.word	0x0000d340


	//   ....[48]....
        /*02b4*/ 	.word	0x0000d4b0


	//   ....[49]....
        /*02b8*/ 	.word	0x0000d510


	//   ....[50]....
        /*02bc*/ 	.word	0x0000d550


	//   ....[51]....
        /*02c0*/ 	.word	0x0000d590


	//   ....[52]....
        /*02c4*/ 	.word	0x0000d5c0


	//   ....[53]....
        /*02c8*/ 	.word	0x0000d5f0


	//   ....[54]....
        /*02cc*/ 	.word	0x0000d6b0


	//   ....[55]....
        /*02d0*/ 	.word	0x0000d6d0


	//   ....[56]....
        /*02d4*/ 	.word	0x0000d740


	//   ....[57]....
        /*02d8*/ 	.word	0x0000dda0


	//   ....[58]....
        /*02dc*/ 	.word	0x0000e340


	//   ....[59]....
        /*02e0*/ 	.word	0x0000e730


	//   ....[60]....
        /*02e4*/ 	.word	0x0000e7c0


	//   ....[61]....
        /*02e8*/ 	.word	0x0000e860


	//   ....[62]....
        /*02ec*/ 	.word	0x0000e910


	//   ....[63]....
        /*02f0*/ 	.word	0x0000e990


	//   ....[64]....
        /*02f4*/ 	.word	0x0000ea10


	//   ....[65]....
        /*02f8*/ 	.word	0x0000ea90


	//   ....[66]....
        /*02fc*/ 	.word	0x0000eb10


	//   ....[67]....
        /*0300*/ 	.word	0x0000eba0


	//   ....[68]....
        /*0304*/ 	.word	0x0000ec50


	//   ....[69]....
        /*0308*/ 	.word	0x0000ecd0


	//   ....[70]....
        /*030c*/ 	.word	0x0000ed50


	//   ....[71]....
        /*0310*/ 	.word	0x0000edd0


	//   ....[72]....
        /*0314*/ 	.word	0x0000ee50


	//   ....[73]....
        /*0318*/ 	.word	0x0000eec0


	//   ....[74]....
        /*031c*/ 	.word	0x0000ef60


	//   ....[75]....
        /*0320*/ 	.word	0x0000eff0


	//   ....[76]....
        /*0324*/ 	.word	0x0000f110


	//----- nvinfo : EIATTR_REG_RECONFIG
	.align		4
.L_291:
        /*0328*/ 	.byte	0x01, 0x54
	.zero		2


	//----- nvinfo : EIATTR_SYSCALL_OFFSETS
	.align		4
        /*032c*/ 	.byte	0x04, 0x46
        /*032e*/ 	.short	(.L_293 - .L_292)


	//   ....[0]....
.L_292:
        /*0330*/ 	.word	0x00001640


	//   ....[1]....
        /*0334*/ 	.word	0x0000b0b0


	//   ....[2]....
        /*0338*/ 	.word	0x0000b1e0


	//   ....[3]....
        /*033c*/ 	.word	0x0000b2e0


	//----- nvinfo : EIATTR_MBARRIER_INSTR_OFFSETS
	.align		4
.L_293:
        /*0340*/ 	.byte	0x04, 0x39
        /*0342*/ 	.short	(.L_295 - .L_294)


	//   ....[0]....
.L_294:
        /*0344*/ 	.word	0x000002a0
        /*0348*/ 	.word	0x000000ff
        /*034c*/ 	.word	0x00016800
        /*0350*/ 	.short	0x0100
        /*0352*/ 	.byte	0x08
	.zero		1


	//   ....[1]....
        /*0354*/ 	.word	0x000002b0
        /*0358*/ 	.word	0x000000ff
        /*035c*/ 	.word	0x00016820
        /*0360*/ 	.short	0x0100
        /*0362*/ 	.byte	0x08
	.zero		1


	//   ....[2]....
        /*0364*/ 	.word	0x000003a0
        /*0368*/ 	.word	0x000000ff
        /*036c*/ 	.word	0x00016830
        /*0370*/ 	.short	0x0100
        /*0372*/ 	.byte	0x08
	.zero		1


	//   ....[3]....
        /*0374*/ 	.word	0x000003b0
        /*0378*/ 	.word	0x000000ff
        /*037c*/ 	.word	0x00016840
        /*0380*/ 	.short	0x0100
        /*0382*/ 	.byte	0x08
	.zero		1


	//   ....[4]....
        /*0384*/ 	.word	0x000003c0
        /*0388*/ 	.word	0x000000ff
        /*038c*/ 	.word	0x00016838
        /*0390*/ 	.short	0x0100
        /*0392*/ 	.byte	0x08
	.zero		1


	//   ....[5]....
        /*0394*/ 	.word	0x000003d0
        /*0398*/ 	.word	0x000000ff
        /*039c*/ 	.word	0x00016848
        /*03a0*/ 	.short	0x0100
        /*03a2*/ 	.byte	0x08
	.zero		1


	//   ....[6]....
        /*03a4*/ 	.word	0x00000500
        /*03a8*/ 	.word	0x000000ff
        /*03ac*/ 	.word	0x00016850
        /*03b0*/ 	.short	0x0100
        /*03b2*/ 	.byte	0x08
	.zero		1


	//   ....[7]....
        /*03b4*/ 	.word	0x00000510
        /*03b8*/ 	.word	0x000000ff
        /*03bc*/ 	.word	0x00016860
        /*03c0*/ 	.short	0x0100
        /*03c2*/ 	.byte	0x08
	.zero		1


	//   ....[8]....
        /*03c4*/ 	.word	0x00000520
        /*03c8*/ 	.word	0x000000ff
        /*03cc*/ 	.word	0x00016858
        /*03d0*/ 	.short	0x0100
        /*03d2*/ 	.byte	0x08
	.zero		1


	//   ....[9]....
        /*03d4*/ 	.word	0x00000530
        /*03d8*/ 	.word	0x000000ff
        /*03dc*/ 	.word	0x00016868
        /*03e0*/ 	.short	0x0100
        /*03e2*/ 	.byte	0x08
	.zero		1


	//   ....[10]....
        /*03e4*/ 	.word	0x00000620
        /*03e8*/ 	.word	0x000000ff
        /*03ec*/ 	.word	0x00016870
        /*03f0*/ 	.short	0x0100
        /*03f2*/ 	.byte	0x06
	.zero		1


	//   ....[11]....
        /*03f4*/ 	.word	0x00000630
        /*03f8*/ 	.word	0x000000ff
        /*03fc*/ 	.word	0x00016880
        /*0400*/ 	.short	0x0100
        /*0402*/ 	.byte	0x06
	.zero		1


	//   ....[12]....
        /*0404*/ 	.word	0x00000640
        /*0408*/ 	.word	0x000000ff
        /*040c*/ 	.word	0x00016878
        /*0410*/ 	.short	0x0100
        /*0412*/ 	.byte	0x06
	.zero		1


	//   ....[13]....
        /*0414*/ 	.word	0x00000650
        /*0418*/ 	.word	0x000000ff
        /*041c*/ 	.word	0x00016888
        /*0420*/ 	.short	0x0100
        /*0422*/ 	.byte	0x06
	.zero		1


	//   ....[14]....
        /*0424*/ 	.word	0x00000780
        /*0428*/ 	.word	0x000000ff
        /*042c*/ 	.word	0x00016890
        /*0430*/ 	.short	0x0100
        /*0432*/ 	.byte	0x08
	.zero		1


	//   ....[15]....
        /*0434*/ 	.word	0x00000790
        /*0438*/ 	.word	0x000000ff
        /*043c*/ 	.word	0x000168a0
        /*0440*/ 	.short	0x0100
        /*0442*/ 	.byte	0x08
	.zero		1


	//   ....[16]....
        /*0444*/ 	.word	0x000007a0
        /*0448*/ 	.word	0x000000ff
        /*044c*/ 	.word	0x00016898
        /*0450*/ 	.short	0x0100
        /*0452*/ 	.byte	0x08
	.zero		1


	//   ....[17]....
        /*0454*/ 	.word	0x000007b0
        /*0458*/ 	.word	0x000000ff
        /*045c*/ 	.word	0x000168a8
        /*0460*/ 	.short	0x0100
        /*0462*/ 	.byte	0x08
	.zero		1


	//   ....[18]....
        /*0464*/ 	.word	0x000008e0
        /*0468*/ 	.word	0x000000ff
        /*046c*/ 	.word	0x000168b0
        /*0470*/ 	.short	0x0100
        /*0472*/ 	.byte	0x08
	.zero		1


	//   ....[19]....
        /*0474*/ 	.word	0x000008f0
        /*0478*/ 	.word	0x000000ff
        /*047c*/ 	.word	0x000168c0
        /*0480*/ 	.short	0x0100
        /*0482*/ 	.byte	0x08
	.zero		1


	//   ....[20]....
        /*0484*/ 	.word	0x00000900
        /*0488*/ 	.word	0x000000ff
        /*048c*/ 	.word	0x000168b8
        /*0490*/ 	.short	0x0100
        /*0492*/ 	.byte	0x08
	.zero		1


	//   ....[21]....
        /*0494*/ 	.word	0x00000910
        /*0498*/ 	.word	0x000000ff
        /*049c*/ 	.word	0x000168c8
        /*04a0*/ 	.short	0x0100
        /*04a2*/ 	.byte	0x08
	.zero		1


	//   ....[22]....
        /*04a4*/ 	.word	0x000016c0
        /*04a8*/ 	.word	0x000000ff
        /*04ac*/ 	.word	0x00016800
        /*04b0*/ 	.short	0x010a
        /*04b2*/ 	.byte	0x29
	.zero		1


	//   ....[23]....
        /*04b4*/ 	.word	0x00001740
        /*04b8*/ 	.word	0x00000002
        /*04bc*/ 	.word	0x00016830
        /*04c0*/ 	.short	0x010a
        /*04c2*/ 	.byte	0x3f
	.zero		1


	//   ....[24]....
        /*04c4*/ 	.word	0x000017b0
        /*04c8*/ 	.word	0x00000002
        /*04cc*/ 	.word	0x00016830
        /*04d0*/ 	.short	0x010a
        /*04d2*/ 	.byte	0x3f
	.zero		1


	//   ....[25]....
        /*04d4*/ 	.word	0x00001d10
        /*04d8*/ 	.word	0x00000002
        /*04dc*/ 	.word	0x00000000
        /*04e0*/ 	.short	0x0101
        /*04e2*/ 	.byte	0x3f
	.zero		1


	//   ....[26]....
        /*04e4*/ 	.word	0x00003a40
        /*04e8*/ 	.word	0x000000ff
        /*04ec*/ 	.word	0x00016830
        /*04f0*/ 	.short	0x010a
        /*04f2*/ 	.byte	0x06
	.zero		1


	//   ....[27]....
        /*04f4*/ 	.word	0x00003a80
        /*04f8*/ 	.word	0x000000ff
        /*04fc*/ 	.word	0x00016830
        /*0500*/ 	.short	0x010a
        /*0502*/ 	.byte	0x06
	.zero		1


	//   ....[28]....
        /*0504*/ 	.word	0x00003c60
        /*0508*/ 	.word	0x000000ff
        /*050c*/ 	.word	0x00016850
        /*0510*/ 	.short	0x010a
        /*0512*/ 	.byte	0x06
	.zero		1


	//   ....[29]....
        /*0514*/ 	.word	0x00003ca0
        /*0518*/ 	.word	0x000000ff
        /*051c*/ 	.word	0x00016850
        /*0520*/ 	.short	0x010a
        /*0522*/ 	.byte	0x06
	.zero		1


	//   ....[30]....
        /*0524*/ 	.word	0x00005630
        /*0528*/ 	.word	0x00000005
        /*052c*/ 	.word	0x00000000
        /*0530*/ 	.short	0x0101
        /*0532*/ 	.byte	0x3f
	.zero		1


	//   ....[31]....
        /*0534*/ 	.word	0x000056e0
        /*0538*/ 	.word	0x0000001b
        /*053c*/ 	.word	0x00000000
        /*0540*/ 	.short	0x0101
        /*0542*/ 	.byte	0x3f
	.zero		1


	//   ....[32]....
        /*0544*/ 	.word	0x00006000
        /*0548*/ 	.word	0x000000ff
        /*054c*/ 	.word	0x00016830
        /*0550*/ 	.short	0x010a
        /*0552*/ 	.byte	0x06
	.zero		1


	//   ....[33]....
        /*0554*/ 	.word	0x00006040
        /*0558*/ 	.word	0x000000ff
        /*055c*/ 	.word	0x00016830
        /*0560*/ 	.short	0x010a
        /*0562*/ 	.byte	0x06
	.zero		1


	//   ....[34]....
        /*0564*/ 	.word	0x00006220
        /*0568*/ 	.word	0x000000ff
        /*056c*/ 	.word	0x00016850
        /*0570*/ 	.short	0x010a
        /*0572*/ 	.byte	0x06
	.zero		1


	//   ....[35]....
        /*0574*/ 	.word	0x00006260
        /*0578*/ 	.word	0x000000ff
        /*057c*/ 	.word	0x00016850
        /*0580*/ 	.short	0x010a
        /*0582*/ 	.byte	0x06
	.zero		1


	//   ....[36]....
        /*0584*/ 	.word	0x00007540
        /*0588*/ 	.word	0x0000001f
        /*058c*/ 	.word	0x00000000
        /*0590*/ 	.short	0x0101
        /*0592*/ 	.byte	0x3f
	.zero		1


	//   ....[37]....
        /*0594*/ 	.word	0x000076f0
        /*0598*/ 	.word	0x0000001f
        /*059c*/ 	.word	0x00000000
        /*05a0*/ 	.short	0x0101
        /*05a2*/ 	.byte	0x3f
	.zero		1


	//   ....[38]....
        /*05a4*/ 	.word	0x00007c10
        /*05a8*/ 	.word	0x000000ff
        /*05ac*/ 	.word	0x00016850
        /*05b0*/ 	.short	0x010a
        /*05b2*/ 	.byte	0x05
	.zero		1


	//   ....[39]....
        /*05b4*/ 	.word	0x00007c50
        /*05b8*/ 	.word	0x000000ff
        /*05bc*/ 	.word	0x00016850
        /*05c0*/ 	.short	0x010a
        /*05c2*/ 	.byte	0x05
	.zero		1


	//   ....[40]....
        /*05c4*/ 	.word	0x00008270
        /*05c8*/ 	.word	0x00000007
        /*05cc*/ 	.word	0x00000000
        /*05d0*/ 	.short	0x0101
        /*05d2*/ 	.byte	0x3f
	.zero		1


	//   ....[41]....
        /*05d4*/ 	.word	0x00008ef0
        /*05d8*/ 	.word	0x00000000
        /*05dc*/ 	.word	0x00000000
        /*05e0*/ 	.short	0x0101
        /*05e2*/ 	.byte	0x3f
	.zero		1


	//   ....[42]....
        /*05e4*/ 	.word	0x0000b780
        /*05e8*/ 	.word	0x00000005
        /*05ec*/ 	.word	0x00016840
        /*05f0*/ 	.short	0x010a
        /*05f2*/ 	.byte	0x3f
	.zero		1


	//   ....[43]....
        /*05f4*/ 	.word	0x0000bad0
        /*05f8*/ 	.word	0x00000019
        /*05fc*/ 	.word	0x00016820
        /*0600*/ 	.short	0x010a
        /*0602*/ 	.byte	0x3f
	.zero		1


	//   ....[44]....
        /*0604*/ 	.word	0x0000bd90
        /*0608*/ 	.word	0x00000003
        /*060c*/ 	.word	0x00016840
        /*0610*/ 	.short	0x010a
        /*0612*/ 	.byte	0x3f
	.zero		1


	//   ....[45]....
        /*0614*/ 	.word	0x0000bf70
        /*0618*/ 	.word	0x00000002
        /*061c*/ 	.word	0x00000060
        /*0620*/ 	.short	0x010a
        /*0622*/ 	.byte	0x3f
	.zero		1


	//   ....[46]....
        /*0624*/ 	.word	0x0000c3d0
        /*0628*/ 	.word	0x00000003
        /*062c*/ 	.word	0x00016840
        /*0630*/ 	.short	0x010a
        /*0632*/ 	.byte	0x3f
	.zero		1


	//   ....[47]....
        /*0634*/ 	.word	0x0000c5b0
        /*0638*/ 	.word	0x00000003
        /*063c*/ 	.word	0x00000060
        /*0640*/ 	.short	0x010a
        /*0642*/ 	.byte	0x3f
	.zero		1


	//   ....[48]....
        /*0644*/ 	.word	0x0000c970
        /*0648*/ 	.word	0x00000002
        /*064c*/ 	.word	0x00016840
        /*0650*/ 	.short	0x010a
        /*0652*/ 	.byte	0x3f
	.zero		1


	//   ....[49]....
        /*0654*/ 	.word	0x0000cb60
        /*0658*/ 	.word	0x00000002
        /*065c*/ 	.word	0x00000060
        /*0660*/ 	.short	0x010a
        /*0662*/ 	.byte	0x3f
	.zero		1


	//   ....[50]....
        /*0664*/ 	.word	0x0000ceb0
        /*0668*/ 	.word	0x00000003
        /*066c*/ 	.word	0x00016860
        /*0670*/ 	.short	0x010a
        /*0672*/ 	.byte	0x3f
	.zero		1


	//   ....[51]....
        /*0674*/ 	.word	0x0000dd20
        /*0678*/ 	.word	0x00000009
        /*067c*/ 	.word	0x00016820
        /*0680*/ 	.short	0x010a
        /*0682*/ 	.byte	0x3f
	.zero		1


	//   ....[52]....
        /*0684*/ 	.word	0x0000dec0
        /*0688*/ 	.word	0x00000007
        /*068c*/ 	.word	0x00000000
        /*0690*/ 	.short	0x010a
        /*0692*/ 	.byte	0x3f
	.zero		1


	//   ....[53]....
        /*0694*/ 	.word	0x0000df30
        /*0698*/ 	.word	0x00000003
        /*069c*/ 	.word	0x00000000
        /*06a0*/ 	.short	0x010a
        /*06a2*/ 	.byte	0x3f
	.zero		1


	//   ....[54]....
        /*06a4*/ 	.word	0x0000df90
        /*06a8*/ 	.word	0x00000005
        /*06ac*/ 	.word	0x00000000
        /*06b0*/ 	.short	0x010a
        /*06b2*/ 	.byte	0x3f
	.zero		1


	//   ....[55]....
        /*06b4*/ 	.word	0x0000dfc0
        /*06b8*/ 	.word	0x00000003
        /*06bc*/ 	.word	0x00000000
        /*06c0*/ 	.short	0x010a
        /*06c2*/ 	.byte	0x3f
	.zero		1


	//   ....[56]....
        /*06c4*/ 	.word	0x0000e030
        /*06c8*/ 	.word	0x00000003
        /*06cc*/ 	.word	0x00016800
        /*06d0*/ 	.short	0x010a
        /*06d2*/ 	.byte	0x3f
	.zero		1


	//   ....[57]....
        /*06d4*/ 	.word	0x0000e080
        /*06d8*/ 	.word	0x00000002
        /*06dc*/ 	.word	0x00016830
        /*06e0*/ 	.short	0x010a
        /*06e2*/ 	.byte	0x3f
	.zero		1


	//   ....[58]....
        /*06e4*/ 	.word	0x0000e0e0
        /*06e8*/ 	.word	0x00000007
        /*06ec*/ 	.word	0x00016830
        /*06f0*/ 	.short	0x010a
        /*06f2*/ 	.byte	0x3f
	.zero		1


	//   ....[59]....
        /*06f4*/ 	.word	0x0000e140
        /*06f8*/ 	.word	0x00000007
        /*06fc*/ 	.word	0x00016850
        /*0700*/ 	.short	0x010a
        /*0702*/ 	.byte	0x3f
	.zero		1


	//   ....[60]....
        /*0704*/ 	.word	0x0000e1a0
        /*0708*/ 	.word	0x00000009
        /*070c*/ 	.word	0x00016830
        /*0710*/ 	.short	0x010a
        /*0712*/ 	.byte	0x3f
	.zero		1


	//   ....[61]....
        /*0714*/ 	.word	0x0000e200
        /*0718*/ 	.word	0x00000009
        /*071c*/ 	.word	0x00016850
        /*0720*/ 	.short	0x010a
        /*0722*/ 	.byte	0x3f
	.zero		1


	//   ....[62]....
        /*0724*/ 	.word	0x0000e260
        /*0728*/ 	.word	0x00000005
        /*072c*/ 	.word	0x00016850
        /*0730*/ 	.short	0x010a
        /*0732*/ 	.byte	0x3f
	.zero		1


	//   ....[63]....
        /*0734*/ 	.word	0x0000e400
        /*0738*/ 	.word	0x00000005
        /*073c*/ 	.word	0x00016840
        /*0740*/ 	.short	0x010a
        /*0742*/ 	.byte	0x3f
	.zero		1


	//   ....[64]....
        /*0744*/ 	.word	0x0000e450
        /*0748*/ 	.word	0x00000019
        /*074c*/ 	.word	0x00016820
        /*0750*/ 	.short	0x010a
        /*0752*/ 	.byte	0x3f
	.zero		1


	//   ....[65]....
        /*0754*/ 	.word	0x0000e4a0
        /*0758*/ 	.word	0x00000003
        /*075c*/ 	.word	0x00016840
        /*0760*/ 	.short	0x010a
        /*0762*/ 	.byte	0x3f
	.zero		1


	//   ....[66]....
        /*0764*/ 	.word	0x0000e4f0
        /*0768*/ 	.word	0x00000002
        /*076c*/ 	.word	0x00000060
        /*0770*/ 	.short	0x010a
        /*0772*/ 	.byte	0x3f
	.zero		1


	//   ....[67]....
        /*0774*/ 	.word	0x0000e540
        /*0778*/ 	.word	0x00000003
        /*077c*/ 	.word	0x00016840
        /*0780*/ 	.short	0x010a
        /*0782*/ 	.byte	0x3f
	.zero		1


	//   ....[68]....
        /*0784*/ 	.word	0x0000e590
        /*0788*/ 	.word	0x00000003
        /*078c*/ 	.word	0x00000060
        /*0790*/ 	.short	0x010a
        /*0792*/ 	.byte	0x3f
	.zero		1


	//   ....[69]....
        /*0794*/ 	.word	0x0000e5e0
        /*0798*/ 	.word	0x00000002
        /*079c*/ 	.word	0x00016840
        /*07a0*/ 	.short	0x010a
        /*07a2*/ 	.byte	0x3f
	.zero		1


	//   ....[70]....
        /*07a4*/ 	.word	0x0000e630
        /*07a8*/ 	.word	0x00000002
        /*07ac*/ 	.word	0x00000060
        /*07b0*/ 	.short	0x010a
        /*07b2*/ 	.byte	0x3f
	.zero		1


	//   ....[71]....
        /*07b4*/ 	.word	0x0000e680
        /*07b8*/ 	.word	0x00000003
        /*07bc*/ 	.word	0x00016860
        /*07c0*/ 	.short	0x010a
        /*07c2*/ 	.byte	0x3f
	.zero		1


	//   ....[72]....
        /*07c4*/ 	.word	0x0000f030
        /*07c8*/ 	.word	0x00000009
        /*07cc*/ 	.word	0x00016820
        /*07d0*/ 	.short	0x010a
        /*07d2*/ 	.byte	0x3f
	.zero		1


	//   ....[73]....
        /*07d4*/ 	.word	0x0000f1d0
        /*07d8*/ 	.word	0x00000007
        /*07dc*/ 	.word	0x00000000
        /*07e0*/ 	.short	0x010a
        /*07e2*/ 	.byte	0x3f
	.zero		1


	//   ....[74]....
        /*07e4*/ 	.word	0x0000f220
        /*07e8*/ 	.word	0x00000003
        /*07ec*/ 	.word	0x00000000
        /*07f0*/ 	.short	0x010a
        /*07f2*/ 	.byte	0x3f
	.zero		1


	//   ....[75]....
        /*07f4*/ 	.word	0x0000f270
        /*07f8*/ 	.word	0x00000005
        /*07fc*/ 	.word	0x00000000
        /*0800*/ 	.short	0x010a
        /*0802*/ 	.byte	0x3f
	.zero		1


	//----- nvinfo : EIATTR_NUM_MBARRIERS
	.align		4
.L_295:
        /*0804*/ 	.byte	0x03, 0x38
        /*0806*/ 	.short	0x0016


	//----- nvinfo : EIATTR_EXIT_INSTR_OFFSETS
	.align		4
        /*0808*/ 	.byte	0x04, 0x1c
        /*080a*/ 	.short	(.L_297 - .L_296)


	//   ....[0]....
.L_296:
        /*080c*/ 	.word	0x00000ab0


	//   ....[1]....
        /*0810*/ 	.word	0x00009d00


	//   ....[2]....
        /*0814*/ 	.word	0x00009d60


	//   ....[3]....
        /*0818*/ 	.word	0x0000e010


	//----- nvinfo : EIATTR_MAX_THREADS
	.align		4
.L_297:
        /*081c*/ 	.byte	0x04, 0x05
        /*081e*/ 	.short	(.L_299 - .L_298)
.L_298:
        /*0820*/ 	.word	0x00000200
        /*0824*/ 	.word	0x00000001
        /*0828*/ 	.word	0x00000001


	//----- nvinfo : EIATTR_CRS_STACK_SIZE
	.align		4
.L_299:
        /*082c*/ 	.byte	0x04, 0x1e
        /*082e*/ 	.short	(.L_301 - .L_300)
.L_300:
        /*0830*/ 	.word	0x00000000


	//----- nvinfo : EIATTR_CBANK_PARAM_SIZE
	.align		4
.L_301:
        /*0834*/ 	.byte	0x03, 0x19
        /*0836*/ 	.short	0x0a70


	//----- nvinfo : EIATTR_PARAM_CBANK
	.align		4
        /*0838*/ 	.byte	0x04, 0x0a
        /*083a*/ 	.short	(.L_303 - .L_302)
	.align		4
.L_302:
        /*083c*/ 	.word	index@(.nv.constant0._ZN7cutlass13device_kernelIN5flash11enable_sm90INS1_16FlashAttnFwdSm90INS1_25CollectiveMainloopFwdSm90ILi2EN4cute5tupleIJNS5_1CILi1EEES8_S8_EEENS6_IJNS7_ILi192EEENS7_ILi128EEENS7_ILi64EEEEEELi64ENS_6half_tEfNS_4arch4Sm90ELb1ELb0ELb0ELb1ELb0ELb0ELb0ELb1ELb1ELb0ELb0ELb0EEENS1_21CollectiveEpilogueFwdINS6_IJSA_SC_SB_EEES9_SE_SG_Li384ELb1ELb0ELb0ELb0EEENS1_36VarlenDynamicPersistentTileSchedulerILi192ELi128ELi384ELi32ELb0ELb0ELb1ELb1ELb1ELb1EEEEEEEEEvNT_6ParamsE)
        /*0840*/ 	.short	0x0210
        /*0842*/ 	.short	0x0a70


	//----- nvinfo : EIATTR_SW_WAR
	.align		4
.L_303:
        /*0844*/ 	.byte	0x04, 0x36
        /*0846*/ 	.short	(.L_305 - .L_304)
.L_304:
        /*0848*/ 	.word	0x00000008
.L_305:


//--------------------- .nv.info._ZN7cutlass13device_kernelIN5flash11enable_sm90INS1_16FlashAttnFwdSm90INS1_25CollectiveMainloopFwdSm90ILi2EN4cute5tupleIJNS5_1CILi1EEES8_S8_EEENS6_IJNS7_ILi192EEENS7_ILi128EEENS7_ILi64EEEEEELi64ENS_6half_tEfNS_4arch4Sm90ELb1ELb0ELb0ELb1ELb0ELb1ELb0ELb1ELb1ELb0ELb0ELb0EEENS1_21CollectiveEpilogueFwdINS6_IJSA_SC_SB_EEES9_SE_SG_Li384ELb1ELb0ELb0ELb0EEENS1_36VarlenDynamicPersistentTileSchedulerILi192ELi128ELi384ELi32ELb0ELb0ELb1ELb1ELb1ELb1EEEEEEEEEvNT_6ParamsE --------------------------
	.section	.nv.info._ZN7cutlass13device_kernelIN5flash11enable_sm90INS1_16FlashAttnFwdSm90INS1_25CollectiveMainloopFwdSm90ILi2EN4cute5tupleIJNS5_1CILi1EEES8_S8_EEENS6_IJNS7_ILi192EEENS7_ILi128EEENS7_ILi64EEEEEELi64ENS_6half_tEfNS_4arch4Sm90ELb1ELb0ELb0ELb1ELb0ELb1ELb0ELb1ELb1ELb0ELb0ELb0EEENS1_21CollectiveEpilogueFwdINS6_IJSA_SC_SB_EEES9_SE_SG_Li384ELb1ELb0ELb0ELb0EEENS1_36VarlenDynamicPersistentTileSchedulerILi192ELi128ELi384ELi32ELb0ELb0ELb1ELb1ELb1ELb1EEEEEEEEEvNT_6ParamsE,"",@"SHT_CUDA_INFO"
	.sectionflags	@""
	.align	4


	//----- nvinfo : EIATTR_CUDA_API_VERSION
	.align		4
        /*0000*/ 	.byte	0x04, 0x37
        /*0002*/ 	.short	(.L_307 - .L_306)
.L_306:
        /*0004*/ 	.word	0x00000082


	//----- nvinfo : EIATTR_KPARAM_INFO
	.align		4
.L_307:
        /*0008*/ 	.byte	0x04, 0x17
        /*000a*/ 	.short	(.L_309 - .L_308)
.L_308:
        /*000c*/ 	.word	0x00000000
        /*0010*/ 	.short	0x0000
        /*0012*/ 	.short	0x0070
        /*0014*/ 	.byte	0x00, 0xf0, 0x01, 0x28


	//----- nvinfo : EIATTR_SPARSE_MMA_MASK
	.align		4
.L_309:
        /*0018*/ 	.byte	0x03, 0x50
        /*001a*/ 	.short	0x0000


	//----- nvinfo : EIATTR_MAXREG_COUNT
	.align		4
        /*001c*/ 	.byte	0x03, 0x1b
        /*001e*/ 	.short	0x0080


	//----- nvinfo : EIATTR_NUM_BARRIERS
	.align		4
        /*0020*/ 	.byte	0x02, 0x4c
        /*0022*/ 	.byte	0x10
	.zero		1


	//----- nvinfo : EIATTR_EXTERNS
	.align		4
        /*0024*/ 	.byte	0x04, 0x0f
        /*0026*/ 	.short	(.L_311 - .L_310)


	//   ....[0]....
	.align		4
.L_310:
        /*0028*/ 	.word	index@(__assertfail)


	//----- nvinfo : EIATTR_ANNOTATIONS
	.align		4
.L_311:
        /*002c*/ 	.byte	0x04, 0x55
        /*002e*/ 	.short	(.L_313 - .L_312)


	//   ....[0]....
.L_312:
        /* <DEDUP_REMOVED lines=44> */


	//----- nvinfo : EIATTR_MERCURY_ISA_VERSION
	.align		4
.L_313:
        /*02e0*/ 	.byte	0x03, 0x5f
        /*02e2*/ 	.short	0x0101


	//----- nvinfo : EIATTR_UNUSED_LOAD_BYTE_OFFSET
	.align		4
        /*02e4*/ 	.byte	0x04, 0x44
        /*02e6*/ 	.short	(.L_315 - .L_314)


	//   ....[0]....
.L_314:
        /*02e8*/ 	.word	0x00000b00
        /*02ec*/ 	.word	0x0000fff0


	//   ....[1]....
        /*02f0*/ 	.word	0x00010030
        /*02f4*/ 	.word	0x0000fff0


	//----- nvinfo : EIATTR_INT_WARP_WIDE_INSTR_OFFSETS
	.align		4
.L_315:
        /*02f8*/ 	.byte	0x04, 0x31
        /*02fa*/ 	.short	(.L_317 - .L_316)


	//   ....[0]....
.L_316:
        /*02fc*/ 	.word	0x000001b0


	//   ....[1]....
        /*0300*/ 	.word	0x00000250


	//   ....[2]....
        /*0304*/ 	.word	0x000002c0


	//   ....[3]....
        /*0308*/ 	.word	0x000135f0


	//   ....[4]....
        /*030c*/ 	.word	0x00013680


	//   ....[5]....
        /*0310*/ 	.word	0x00013ad0


	//   ....[6]....
        /*0314*/ 	.word	0x00013b00


	//   ....[7]....
        /*0318*/ 	.word	0x00015530


	//   ....[8]....
        /*031c*/ 	.word	0x000155c0


	//----- nvinfo : EIATTR_COOP_GROUP_MASK_REGIDS
	.align		4
.L_317:
        /*0320*/ 	.byte	0x04, 0x29
        /*0322*/ 	.short	(.L_319 - .L_318)


	//   ....[0]....
.L_318:
        /*0324*/ 	.word	0xffffffff


	//   ....[1]....
        /*0328*/ 	.word	0xffffffff


	//   ....[2]....
        /*032c*/ 	.word	0xffffffff


	//   ....[3]....
        /*0330*/ 	.word	0xffffffff


	//   ....[4]....
        /*0334*/ 	.word	0xffffffff


	//   ....[5]....
        /*0338*/ 	.word	0xffffffff


	//   ....[6]....
        /*033c*/ 	.word	0xffffffff


	//   ....[7]....
        /*0340*/ 	.word	0xffffffff


	//   ....[8]....
        /*0344*/ 	.word	0xffffffff


	//   ....[9]....
        /*0348*/ 	.word	0xffffffff


	//   ....[10]....
        /*034c*/ 	.word	0xffffffff


	//   ....[11]....
        /*0350*/ 	.word	0xffffffff


	//   ....[12]....
        /*0354*/ 	.word	0xffffffff


	//   ....[13]....
        /*0358*/ 	.word	0xffffffff


	//   ....[14]....
        /*035c*/ 	.word	0xffffffff


	//   ....[15]....
        /*0360*/ 	.word	0xffffffff


	//   ....[16]....
        /*0364*/ 	.word	0xffffffff


	//   ....[17]....
        /*0368*/ 	.word	0xffffffff


	//   ....[18]....
        /*036c*/ 	.word	0xffffffff


	//   ....[19]....
        /*0370*/ 	.word	0xffffffff


	//   ....[20]....
        /*0374*/ 	.word	0xffffffff


	//   ....[21]....
        /*0378*/ 	.word	0xffffffff


	//   ....[22]....
        /*037c*/ 	.word	0xffffffff


	//   ....[23]....
        /*0380*/ 	.word	0xffffffff


	//   ....[24]....
        /*0384*/ 	.word	0xffffffff


	//   ....[25]....
        /*0388*/ 	.word	0xffffffff


	//   ....[26]....
        /*038c*/ 	.word	0xffffffff


	//   ....[27]....
        /*0390*/ 	.word	0xffffffff


	//   ....[28]....
        /*0394*/ 	.word	0xffffffff


	//   ....[29]....
        /*0398*/ 	.word	0xffffffff


	//   ....[30]....
        /*039c*/ 	.word	0xffffffff


	//   ....[31]....
        /*03a0*/ 	.word	0xffffffff


	//   ....[32]....
        /*03a4*/ 	.word	0xffffffff


	//   ....[33]....
        /*03a8*/ 	.word	0xffffffff


	//   ....[34]....
        /*03ac*/ 	.word	0xffffffff


	//   ....[35]....
        /*03b0*/ 	.word	0xffffffff


	//   ....[36]....
        /*03b4*/ 	.word	0xffffffff


	//   ....[37]....
        /*03b8*/ 	.word	0xffffffff


	//   ....[38]....
        /*03bc*/ 	.word	0xffffffff


	//   ....[39]....
        /*03c0*/ 	.word	0xffffffff


	//   ....[40]....
        /*03c4*/ 	.word	0xffffffff


	//   ....[41]....
        /*03c8*/ 	.word	0xffffffff


	//   ....[42]....
        /*03cc*/ 	.word	0xffffffff


	//   ....[43]....
        /*03d0*/ 	.word	0xffffffff


	//   ....[44]....
        /*03d4*/ 	.word	0xffffffff


	//   ....[45]....
        /*03d8*/ 	.word	0xffffffff


	//   ....[46]....
        /*03dc*/ 	.word	0xffffffff


	//   ....[47]....
        /*03e0*/ 	.word	0xffffffff


	//   ....[48]....
        /*03e4*/ 	.word	0xffffffff


	//   ....[49]....
        /*03e8*/ 	.word	0xffffffff


	//   ....[50]....
        /*03ec*/ 	.word	0xffffffff


	//   ....[51]....
        /*03f0*/ 	.word	0xffffffff


	//   ....[52]....
        /*03f4*/ 	.word	0xffffffff


	//   ....[53]....
        /*03f8*/ 	.word	0xffffffff


	//   ....[54]....
        /*03fc*/ 	.word	0xffffffff


	//   ....[55]....
        /*0400*/ 	.word	0xffffffff


	//   ....[56]....
        /*0404*/ 	.word	0xffffffff


	//   ....[57]....
        /*0408*/ 	.word	0xffffffff


	//   ....[58]....
        /*040c*/ 	.word	0x0500000f


	//   ....[59]....
        /*0410*/ 	.word	0x0500000f


	//   ....[60]....
        /*0414*/ 	.word	0x0500000f


	//   ....[61]....
        /*0418*/ 	.word	0x0500000f


	//   ....[62]....
        /*041c*/ 	.word	0x0500000f


	//   ....[63]....
        /*0420*/ 	.word	0x0500000f


	//   ....[64]....
        /*0424*/ 	.word	0x0500000f


	//   ....[65]....
        /*0428*/ 	.word	0x0500000f


	//   ....[66]....
        /*042c*/ 	.word	0x0500000f


	//   ....[67]....
        /*0430*/ 	.word	0x0500000f


	//   ....[68]....
        /*0434*/ 	.word	0x0500000f


	//   ....[69]....
        /*0438*/ 	.word	0x0500000f


	//   ....[70]....
        /*043c*/ 	.word	0x0500000f


	//   ....[71]....
        /*0440*/ 	.word	0x0500000f


	//   ....[72]....
        /*0444*/ 	.word	0x0500000f


	//   ....[73]....
        /*0448*/ 	.word	0x0500000f


	//   ....[74]....
        /*044c*/ 	.word	0x0500000f


	//   ....[75]....
        /*0450*/ 	.word	0x0500000f


	//   ....[76]....
        /*0454*/ 	.word	0x0500000f


	//   ....[77]....
        /*0458*/ 	.word	0x0500000f


	//   ....[78]....
        /*045c*/ 	.word	0x0500000f


	//   ....[79]....
        /*0460*/ 	.word	0x0500000f


	//   ....[80]....
        /*0464*/ 	.word	0x0500000f


	//   ....[81]....
        /*0468*/ 	.word	0x0500000f


	//   ....[82]....
        /*046c*/ 	.word	0x0500000f


	//   ....[83]....
        /*0470*/ 	.word	0x0500000f


	//   ....[84]....
        /*0474*/ 	.word	0x0500000f


	//   ....[85]....
        /*0478*/ 	.word	0x0500000f


	//   ....[86]....
        /*047c*/ 	.word	0x0500000f


	//   ....[87]....
        /*0480*/ 	.word	0x0500000f


	//   ....[88]....
        /*0484*/ 	.word	0x0500000f


	//   ....[89]....
        /*0488*/ 	.word	0x0500000f


	//   ....[90]....
        /*048c*/ 	.word	0x0500000f


	//   ....[91]....
        /*0490*/ 	.word	0x0500000f


	//   ....[92]....
        /*0494*/ 	.word	0x0500000f


	//   ....[93]....
        /*0498*/ 	.word	0x0500000f


	//   ....[94]....
        /*049c*/ 	.word	0x0500000f


	//----- nvinfo : EIATTR_COOP_GROUP_INSTR_OFFSETS
	.align		4
.L_319:
        /*04a0*/ 	.byte	0x04, 0x28
        /*04a2*/ 	.short	(.L_321 - .L_320)


	//   ....[0]....
.L_320:
        /*04a4*/ 	.word	0x00000060


	//   ....[1]....
        /*04a8*/ 	.word	0x000001c0


	//   ....[2]....
        /*04ac*/ 	.word	0x00000270


	//   ....[3]....
        /*04b0*/ 	.word	0x00000430


	//   ....[4]....
        /*04b4*/ 	.word	0x00000590


	//   ....[5]....
        /*04b8*/ 	.word	0x000006b0


	//   ....[6]....
        /*04bc*/ 	.word	0x00000810


	//   ....[7]....
        /*04c0*/ 	.word	0x00005820


	//   ....[8]....
        /*04c4*/ 	.word	0x00009690


	//   ....[9]....
        /*04c8*/ 	.word	0x000096b0


	//   ....[10]....
        /*04cc*/ 	.word	0x00009e80


	//   ....[11]....
        /*04d0*/ 	.word	0x00009ec0


	//   ....[12]....
        /*04d4*/ 	.word	0x0000bda0


	//   ....[13]....
        /*04d8*/ 	.word	0x0000bea0


	//   ....[14]....
        /*04dc*/ 	.word	0x0000c700


	//   ....[15]....
        /*04e0*/ 	.word	0x0000c7a0


	//   ....[16]....
        /*04e4*/ 	.word	0x0000dff0


	//   ....[17]....
        /*04e8*/ 	.word	0x0000e010


	//   ....[18]....
        /*04ec*/ 	.word	0x0000e500


	//   ....[19]....
        /*04f0*/ 	.word	0x0000e640


	//   ....[20]....
        /*04f4*/ 	.word	0x0000f810


	//   ....[21]....
        /*04f8*/ 	.word	0x0000fb50


	//   ....[22]....
        /*04fc*/ 	.word	0x0000fbe0


	//   ....[23]....
        /*0500*/ 	.word	0x0000fbf0


	//   ....[24]....
        /*0504*/ 	.word	0x00011880


	//   ....[25]....
        /*0508*/ 	.word	0x00011a20


	//   ....[26]....
        /*050c*/ 	.word	0x00011a50


	//   ....[27]....
        /*0510*/ 	.word	0x00011a80


	//   ....[28]....
        /*0514*/ 	.word	0x00011ac0


	//   ....[29]....
        /*0518*/ 	.word	0x00011b10


	//   ....[30]....
        /*051c*/ 	.word	0x00011b70


	//   ....[31]....
        /*0520*/ 	.word	0x00011d30


	//   ....[32]....
        /*0524*/ 	.word	0x00011d90


	//   ....[33]....
        /*0528*/ 	.word	0x00011dd0


	//   ....[34]....
        /*052c*/ 	.word	0x00011e10


	//   ....[35]....
        /*0530*/ 	.word	0x00011e40


	//   ....[36]....
        /*0534*/ 	.word	0x00011e70


	//   ....[37]....
        /*0538*/ 	.word	0x00011f10


	//   ....[38]....
        /*053c*/ 	.word	0x00011f70


	//   ....[39]....
        /*0540*/ 	.word	0x00012010


	//   ....[40]....
        /*0544*/ 	.word	0x00015880


	//   ....[41]....
        /*0548*/ 	.word	0x00015890


	//   ....[42]....
        /*054c*/ 	.word	0x00015980


	//   ....[43]....
        /*0550*/ 	.word	0x000159e0


	//   ....[44]....
        /*0554*/ 	.word	0x00015a20


	//   ....[45]....
        /*0558*/ 	.word	0x00015a60


	//   ....[46]....
        /*055c*/ 	.word	0x00015a90


	//   ....[47]....
        /*0560*/ 	.word	0x00015ac0


	//   ....[48]....
        /*0564*/ 	.word	0x00015c30


	//   ....[49]....
        /*0568*/ 	.word	0x00015c90


	//   ....[50]....
        /*056c*/ 	.word	0x00015cd0


	//   ....[51]....
        /*0570*/ 	.word	0x00015d10


	//   ....[52]....
        /*0574*/ 	.word	0x00015d40


	//   ....[53]....
        /*0578*/ 	.word	0x00015d70


	//   ....[54]....
        /*057c*/ 	.word	0x00015e30


	//   ....[55]....
        /*0580*/ 	.word	0x00015e50


	//   ....[56]....
        /*0584*/ 	.word	0x00015ec0


	//   ....[57]....
        /*0588*/ 	.word	0x00016530


	//   ....[58]....
        /*058c*/ 	.word	0x00016930


	//   ....[59]....
        /*0590*/ 	.word	0x000169e0


	//   ....[60]....
        /*0594*/ 	.word	0x00016a80


	//   ....[61]....
        /*0598*/ 	.word	0x00016b20


	//   ....[62]....
        /*059c*/ 	.word	0x00016bc0


	//   ....[63]....
        /*05a0*/ 	.word	0x00016c60


	//   ....[64]....
        /*05a4*/ 	.word	0x00016d00


	//   ....[65]....
        /*05a8*/ 	.word	0x00016da0


	//   ....[66]....
        /*05ac*/ 	.word	0x00016e40


	//   ....[67]....
        /*05b0*/ 	.word	0x00016f30


	//   ....[68]....
        /*05b4*/ 	.word	0x00016fd0


	//   ....[69]....
        /*05b8*/ 	.word	0x00017070


	//   ....[70]....
        /*05bc*/ 	.word	0x00017110


	//   ....[71]....
        /*05c0*/ 	.word	0x000171b0


	//   ....[72]....
        /*05c4*/ 	.word	0x00017250


	//   ....[73]....
        /*05c8*/ 	.word	0x000172f0


	//   ....[74]....
        /*05cc*/ 	.word	0x00017390


	//   ....[75]....
        /*05d0*/ 	.word	0x00017690


	//   ....[76]....
        /*05d4*/ 	.word	0x00017970


	//   ....[77]....
        /*05d8*/ 	.word	0x00017d60


	//   ....[78]....
        /*05dc*/ 	.word	0x00017df0


	//   ....[79]....
        /*05e0*/ 	.word	0x00017e90


	//   ....[80]....
        /*05e4*/ 	.word	0x00017f40


	//   ....[81]....
        /*05e8*/ 	.word	0x00017fc0


	//   ....[82]....
        /*05ec*/ 	.word	0x00018040


	//   ....[83]....
        /*05f0*/ 	.word	0x000180c0


	//   ....[84]....
        /*05f4*/ 	.word	0x00018140


	//   ....[85]....
        /*05f8*/ 	.word	0x000181d0


	//   ....[86]....
        /*05fc*/ 	.word	0x00018280


	//   ....[87]....
        /*0600*/ 	.word	0x00018300


	//   ....[88]....
        /*0604*/ 	.word	0x00018380


	//   ....[89]....
        /*0608*/ 	.word	0x00018400


	//   ....[90]....
        /*060c*/ 	.word	0x00018480


	//   ....[91]....
        /*0610*/ 	.word	0x000184f0


	//   ....[92]....
        /*0614*/ 	.word	0x00018590


	//   ....[93]....
        /*0618*/ 	.word	0x00018620


	//   ....[94]....
        /*061c*/ 	.word	0x00018740


	//----- nvinfo : EIATTR_REG_RECONFIG
	.align		4
.L_321:
        /*0620*/ 	.byte	0x01, 0x54
	.zero		2


	//----- nvinfo : EIATTR_SYSCALL_OFFSETS
	.align		4
        /*0624*/ 	.byte	0x04, 0x46
        /*0626*/ 	.short	(.L_323 - .L_322)


	//   ....[0]....
.L_322:
        /*0628*/ 	.word	0x00001810


	//   ....[1]....
        /*062c*/ 	.word	0x00001960


	//   ....[2]....
        /*0630*/ 	.word	0x00005a00


	//   ....[3]....
        /*0634*/ 	.word	0x00005ee0


	//   ....[4]....
        /*0638*/ 	.word	0x00013800


	//   ....[5]....
        /*063c*/ 	.word	0x00013930


	//   ....[6]....
        /*0640*/ 	.word	0x00013a30


	//----- nvinfo : EIATTR_MBARRIER_INSTR_OFFSETS
	.align		4
.L_323:
        /*0644*/ 	.byte	0x04, 0x39
        /*0646*/ 	.short	(.L_325 - .L_324)


	//   ....[0]....
.L_324:
        /*0648*/ 	.word	0x000002e0
        /*064c*/ 	.word	0x000000ff
        /*0650*/ 	.word	0x00016800
        /*0654*/ 	.short	0x0100
        /*0656*/ 	.byte	0x08
	.zero		1


	//   ....[1]....
        /*0658*/ 	.word	0x000002f0
        /*065c*/ 	.word	0x000000ff
        /*0660*/ 	.word	0x00016820
        /*0664*/ 	.short	0x0100
        /*0666*/ 	.byte	0x08
	.zero		1


	//   ....[2]....
        /*0668*/ 	.word	0x000003e0
        /*066c*/ 	.word	0x000000ff
        /*0670*/ 	.word	0x00016830
        /*0674*/ 	.short	0x0100
        /*0676*/ 	.byte	0x08
	.zero		1


	//   ....[3]....
        /*0678*/ 	.word	0x000003f0
        /*067c*/ 	.word	0x000000ff
        /*0680*/ 	.word	0x00016840
        /*0684*/ 	.short	0x0100
        /*0686*/ 	.byte	0x08
	.zero		1


	//   ....[4]....
        /*0688*/ 	.word	0x00000400
        /*068c*/ 	.word	0x000000ff
        /*0690*/ 	.word	0x00016838
        /*0694*/ 	.short	0x0100
        /*0696*/ 	.byte	0x08
	.zero		1


	//   ....[5]....
        /*0698*/ 	.word	0x00000410
        /*069c*/ 	.word	0x000000ff
        /*06a0*/ 	.word	0x00016848
        /*06a4*/ 	.short	0x0100
        /*06a6*/ 	.byte	0x08
	.zero		1


	//   ....[6]....
        /*06a8*/ 	.word	0x00000540
        /*06ac*/ 	.word	0x000000ff
        /*06b0*/ 	.word	0x00016850
        /*06b4*/ 	.short	0x0100
        /*06b6*/ 	.byte	0x08
	.zero		1


	//   ....[7]....
        /*06b8*/ 	.word	0x00000550
        /*06bc*/ 	.word	0x000000ff
        /*06c0*/ 	.word	0x00016860
        /*06c4*/ 	.short	0x0100
        /*06c6*/ 	.byte	0x08
	.zero		1


	//   ....[8]....
        /*06c8*/ 	.word	0x00000560
        /*06cc*/ 	.word	0x000000ff
        /*06d0*/ 	.word	0x00016858
        /*06d4*/ 	.short	0x0100
        /*06d6*/ 	.byte	0x08
	.zero		1


	//   ....[9]....
        /*06d8*/ 	.word	0x00000570
        /*06dc*/ 	.word	0x000000ff
        /*06e0*/ 	.word	0x00016868
        /*06e4*/ 	.short	0x0100
        /*06e6*/ 	.byte	0x08
	.zero		1


	//   ....[10]....
        /*06e8*/ 	.word	0x00000660
        /*06ec*/ 	.word	0x000000ff
        /*06f0*/ 	.word	0x00016870
        /*06f4*/ 	.short	0x0100
        /*06f6*/ 	.byte	0x06
	.zero		1


	//   ....[11]....
        /*06f8*/ 	.word	0x00000670
        /*06fc*/ 	.word	0x000000ff
        /*0700*/ 	.word	0x00016880
        /*0704*/ 	.short	0x0100
        /*0706*/ 	.byte	0x06
	.zero		1


	//   ....[12]....
        /*0708*/ 	.word	0x00000680
        /*070c*/ 	.word	0x000000ff
        /*0710*/ 	.word	0x00016878
        /*0714*/ 	.short	0x0100
        /*0716*/ 	.byte	0x06
	.zero		1


	//   ....[13]....
        /*0718*/ 	.word	0x00000690
        /*071c*/ 	.word	0x000000ff
        /*0720*/ 	.word	0x00016888
        /*0724*/ 	.short	0x0100
        /*0726*/ 	.byte	0x06
	.zero		1


	//   ....[14]....
        /*0728*/ 	.word	0x000007c0
        /*072c*/ 	.word	0x000000ff
        /*0730*/ 	.word	0x00016890
        /*0734*/ 	.short	0x0100
        /*0736*/ 	.byte	0x08
	.zero		1


	//   ....[15]....
        /*0738*/ 	.word	0x000007d0
        /*073c*/ 	.word	0x000000ff
        /*0740*/ 	.word	0x000168a0
        /*0744*/ 	.short	0x0100
        /*0746*/ 	.byte	0x08
	.zero		1


	//   ....[16]....
        /*0748*/ 	.word	0x000007e0
        /*074c*/ 	.word	0x000000ff
        /*0750*/ 	.word	0x00016898
        /*0754*/ 	.short	0x0100
        /*0756*/ 	.byte	0x08
	.zero		1


	//   ....[17]....
        /*0758*/ 	.word	0x000007f0
        /*075c*/ 	.word	0x000000ff
        /*0760*/ 	.word	0x000168a8
        /*0764*/ 	.short	0x0100
        /*0766*/ 	.byte	0x08
	.zero		1


	//   ....[18]....
        /*0768*/ 	.word	0x00000920
        /*076c*/ 	.word	0x000000ff
        /*0770*/ 	.word	0x000168b0
        /*0774*/ 	.short	0x0100
        /*0776*/ 	.byte	0x08
	.zero		1


	//   ....[19]....
        /*0778*/ 	.word	0x00000930
        /*077c*/ 	.word	0x000000ff
        /*0780*/ 	.word	0x000168c0
        /*0784*/ 	.short	0x0100
        /*0786*/ 	.byte	0x08
	.zero		1


	//   ....[20]....
        /*0788*/ 	.word	0x00000940
        /*078c*/ 	.word	0x000000ff
        /*0790*/ 	.word	0x000168b8
        /*0794*/ 	.short	0x0100
        /*0796*/ 	.byte	0x08
	.zero		1


	//   ....[21]....
        /*0798*/ 	.word	0x00000950
        /*079c*/ 	.word	0x000000ff
        /*07a0*/ 	.word	0x000168c8
        /*07a4*/ 	.short	0x0100
        /*07a6*/ 	.byte	0x08
	.zero		1


	//   ....[22]....
        /*07a8*/ 	.word	0x00002c00
        /*07ac*/ 	.word	0x0000004f
        /*07b0*/ 	.word	0x00016890
        /*07b4*/ 	.short	0x010a
        /*07b6*/ 	.byte	0x3f
	.zero		1


	//   ....[23]....
        /*07b8*/ 	.word	0x00003e20
        /*07bc*/ 	.word	0x0000004f
        /*07c0*/ 	.word	0x00016890
        /*07c4*/ 	.short	0x010a
        /*07c6*/ 	.byte	0x3f
	.zero		1


	//   ....[24]....
        /*07c8*/ 	.word	0x00004f20
        /*07cc*/ 	.word	0x0000004f
        /*07d0*/ 	.word	0x00016890
        /*07d4*/ 	.short	0x010a
        /*07d6*/ 	.byte	0x3f
	.zero		1


	//   ....[25]....
        /*07d8*/ 	.word	0x00005140
        /*07dc*/ 	.word	0x0000000c
        /*07e0*/ 	.word	0x00000000
        /*07e4*/ 	.short	0x0101
        /*07e6*/ 	.byte	0x3f
	.zero		1


	//   ....[26]....
        /*07e8*/ 	.word	0x00005180
        /*07ec*/ 	.word	0x0000004f
        /*07f0*/ 	.word	0x000168b0
        /*07f4*/ 	.short	0x010a
        /*07f6*/ 	.byte	0x3f
	.zero		1


	//   ....[27]....
        /*07f8*/ 	.word	0x00005560
        /*07fc*/ 	.word	0x0000004f
        /*0800*/ 	.word	0x00000000
        /*0804*/ 	.short	0x0101
        /*0806*/ 	.byte	0x3f
	.zero		1


	//   ....[28]....
        /*0808*/ 	.word	0x00005aa0
        /*080c*/ 	.word	0x00000002
        /*0810*/ 	.word	0x00016800
        /*0814*/ 	.short	0x010a
        /*0816*/ 	.byte	0x3f
	.zero		1


	//   ....[29]....
        /*0818*/ 	.word	0x00005af0
        /*081c*/ 	.word	0x00000002
        /*0820*/ 	.word	0x00016800
        /*0824*/ 	.short	0x010a
        /*0826*/ 	.byte	0x3f
	.zero		1


	//   ....[30]....
        /*0828*/ 	.word	0x00006820
        /*082c*/ 	.word	0x00000002
        /*0830*/ 	.word	0x00016800
        /*0834*/ 	.short	0x010a
        /*0836*/ 	.byte	0x3f
	.zero		1


	//   ....[31]....
        /*0838*/ 	.word	0x00007c80
        /*083c*/ 	.word	0x00000002
        /*0840*/ 	.word	0x00016800
        /*0844*/ 	.short	0x010a
        /*0846*/ 	.byte	0x3f
	.zero		1


	//   ....[32]....
        /*0848*/ 	.word	0x00008c20
        /*084c*/ 	.word	0x00000004
        /*0850*/ 	.word	0x00016830
        /*0854*/ 	.short	0x010a
        /*0856*/ 	.byte	0x3f
	.zero		1


	//   ....[33]....
        /*0858*/ 	.word	0x00008cd0
        /*085c*/ 	.word	0x00000004
        /*0860*/ 	.word	0x00016830
        /*0864*/ 	.short	0x010a
        /*0866*/ 	.byte	0x3f
	.zero		1


	//   ....[34]....
        /*0868*/ 	.word	0x0000a470
        /*086c*/ 	.word	0x00000004
        /*0870*/ 	.word	0x00000000
        /*0874*/ 	.short	0x0101
        /*0876*/ 	.byte	0x3f
	.zero		1


	//   ....[35]....
        /*0878*/ 	.word	0x0000b060
        /*087c*/ 	.word	0x00000000
        /*0880*/ 	.word	0x00016830
        /*0884*/ 	.short	0x010a
        /*0886*/ 	.byte	0x3f
	.zero		1


	//   ....[36]....
        /*0888*/ 	.word	0x0000b0b0
        /*088c*/ 	.word	0x00000000
        /*0890*/ 	.word	0x00016830
        /*0894*/ 	.short	0x010a
        /*0896*/ 	.byte	0x3f
	.zero		1


	//   ....[37]....
        /*0898*/ 	.word	0x0000b3d0
        /*089c*/ 	.word	0x00000003
        /*08a0*/ 	.word	0x00016850
        /*08a4*/ 	.short	0x010a
        /*08a6*/ 	.byte	0x3f
	.zero		1


	//   ....[38]....
        /*08a8*/ 	.word	0x0000b410
        /*08ac*/ 	.word	0x00000003
        /*08b0*/ 	.word	0x00016850
        /*08b4*/ 	.short	0x010a
        /*08b6*/ 	.byte	0x3f
	.zero		1


	//   ....[39]....
        /*08b8*/ 	.word	0x0000ce20
        /*08bc*/ 	.word	0x0000001b
        /*08c0*/ 	.word	0x00000000
        /*08c4*/ 	.short	0x0101
        /*08c6*/ 	.byte	0x3f
	.zero		1


	//   ....[40]....
        /*08c8*/ 	.word	0x0000cf20
        /*08cc*/ 	.word	0x0000002b
        /*08d0*/ 	.word	0x00000000
        /*08d4*/ 	.short	0x0101
        /*08d6*/ 	.byte	0x3f
	.zero		1


	//   ....[41]....
        /*08d8*/ 	.word	0x0000d8a0
        /*08dc*/ 	.word	0x00000000
        /*08e0*/ 	.word	0x00016830
        /*08e4*/ 	.short	0x010a
        /*08e6*/ 	.byte	0x3f
	.zero		1


	//   ....[42]....
        /*08e8*/ 	.word	0x0000d8f0
        /*08ec*/ 	.word	0x00000000
        /*08f0*/ 	.word	0x00016830
        /*08f4*/ 	.short	0x010a
        /*08f6*/ 	.byte	0x3f
	.zero		1


	//   ....[43]....
        /*08f8*/ 	.word	0x0000dc10
        /*08fc*/ 	.word	0x00000003
        /*0900*/ 	.word	0x00016850
        /*0904*/ 	.short	0x010a
        /*0906*/ 	.byte	0x3f
	.zero		1


	//   ....[44]....
        /*0908*/ 	.word	0x0000dc50
        /*090c*/ 	.word	0x00000003
        /*0910*/ 	.word	0x00016850
        /*0914*/ 	.short	0x010a
        /*0916*/ 	.byte	0x3f
	.zero		1


	//   ....[45]....
        /*0918*/ 	.word	0x0000ed80
        /*091c*/ 	.word	0x0000002f
        /*0920*/ 	.word	0x00000000
        /*0924*/ 	.short	0x0101
        /*0926*/ 	.byte	0x3f
	.zero		1


	//   ....[46]....
        /*0928*/ 	.word	0x0000eed0
        /*092c*/ 	.word	0x0000002f
        /*0930*/ 	.word	0x00000000
        /*0934*/ 	.short	0x0101
        /*0936*/ 	.byte	0x3f
	.zero		1


	//   ....[47]....
        /*0938*/ 	.word	0x0000f700
        /*093c*/ 	.word	0x0000000d
        /*0940*/ 	.word	0x00016850
        /*0944*/ 	.short	0x010a
        /*0946*/ 	.byte	0x3f
	.zero		1


	//   ....[48]....
        /*0948*/ 	.word	0x0000f770
        /*094c*/ 	.word	0x0000000d
        /*0950*/ 	.word	0x00016850
        /*0954*/ 	.short	0x010a
        /*0956*/ 	.byte	0x3f
	.zero		1


	//   ....[49]....
        /*0958*/ 	.word	0x0000fd40
        /*095c*/ 	.word	0x00000008
        /*0960*/ 	.word	0x00000000
        /*0964*/ 	.short	0x0101
        /*0966*/ 	.byte	0x3f
	.zero		1


	//   ....[50]....
        /*0968*/ 	.word	0x00010b20
        /*096c*/ 	.word	0x00000000
        /*0970*/ 	.word	0x00000000
        /*0974*/ 	.short	0x0101
        /*0976*/ 	.byte	0x3f
	.zero		1


	//   ....[51]....
        /*0978*/ 	.word	0x00012d20
        /*097c*/ 	.word	0x00000006
        /*0980*/ 	.word	0x00016820
        /*0984*/ 	.short	0x010a
        /*0986*/ 	.byte	0x3f
	.zero		1


	//   ....[52]....
        /*0988*/ 	.word	0x00012d90
        /*098c*/ 	.word	0x00000005
        /*0990*/ 	.word	0x000168a0
        /*0994*/ 	.short	0x010a
        /*0996*/ 	.byte	0x3f
	.zero		1


	//   ....[53]....
        /*0998*/ 	.word	0x00012f40
        /*099c*/ 	.word	0x00000005
        /*09a0*/ 	.word	0x000168c0
        /*09a4*/ 	.short	0x010a
        /*09a6*/ 	.byte	0x3f
	.zero		1


	//   ....[54]....
        /*09a8*/ 	.word	0x000131b0
        /*09ac*/ 	.word	0x0000000a
        /*09b0*/ 	.word	0x000168a0
        /*09b4*/ 	.short	0x010a
        /*09b6*/ 	.byte	0x3f
	.zero		1


	//   ....[55]....
        /*09b8*/ 	.word	0x00013350
        /*09bc*/ 	.word	0x0000000a
        /*09c0*/ 	.word	0x000168c0
        /*09c4*/ 	.short	0x010a
        /*09c6*/ 	.byte	0x3f
	.zero		1


	//   ....[56]....
        /*09c8*/ 	.word	0x00013ee0
        /*09cc*/ 	.word	0x00000005
        /*09d0*/ 	.word	0x00016840
        /*09d4*/ 	.short	0x010a
        /*09d6*/ 	.byte	0x3f
	.zero		1


	//   ....[57]....
        /*09d8*/ 	.word	0x00014230
        /*09dc*/ 	.word	0x0000001b
        /*09e0*/ 	.word	0x00016820
        /*09e4*/ 	.short	0x010a
        /*09e6*/ 	.byte	0x3f
	.zero		1


	//   ....[58]....
        /*09e8*/ 	.word	0x00014500
        /*09ec*/ 	.word	0x00000003
        /*09f0*/ 	.word	0x00016840
        /*09f4*/ 	.short	0x010a
        /*09f6*/ 	.byte	0x3f
	.zero		1


	//   ....[59]....
        /*09f8*/ 	.word	0x000146e0
        /*09fc*/ 	.word	0x00000002
        /*0a00*/ 	.word	0x00000060
        /*0a04*/ 	.short	0x010a
        /*0a06*/ 	.byte	0x3f
	.zero		1


	//   ....[60]....
        /*0a08*/ 	.word	0x00014b50
        /*0a0c*/ 	.word	0x00000003
        /*0a10*/ 	.word	0x00016840
        /*0a14*/ 	.short	0x010a
        /*0a16*/ 	.byte	0x3f
	.zero		1


	//   ....[61]....
        /*0a18*/ 	.word	0x00014d30
        /*0a1c*/ 	.word	0x00000003
        /*0a20*/ 	.word	0x00000060
        /*0a24*/ 	.short	0x010a
        /*0a26*/ 	.byte	0x3f
	.zero		1


	//   ....[62]....
        /*0a28*/ 	.word	0x000150f0
        /*0a2c*/ 	.word	0x00000002
        /*0a30*/ 	.word	0x00016840
        /*0a34*/ 	.short	0x010a
        /*0a36*/ 	.byte	0x3f
	.zero		1


	//   ....[63]....
        /*0a38*/ 	.word	0x000152e0
        /*0a3c*/ 	.word	0x00000002
        /*0a40*/ 	.word	0x00000060
        /*0a44*/ 	.short	0x010a
        /*0a46*/ 	.byte	0x3f
	.zero		1


	//   ....[64]....
        /*0a48*/ 	.word	0x00015630
        /*0a4c*/ 	.word	0x00000003
        /*0a50*/ 	.word	0x00016860
        /*0a54*/ 	.short	0x010a
        /*0a56*/ 	.byte	0x3f
	.zero		1


	//   ....[65]....
        /*0a58*/ 	.word	0x000164b0
        /*0a5c*/ 	.word	0x00000009
        /*0a60*/ 	.word	0x00016820
        /*0a64*/ 	.short	0x010a
        /*0a66*/ 	.byte	0x3f
	.zero		1


	//   ....[66]....
        /*0a68*/ 	.word	0x00016640
        /*0a6c*/ 	.word	0x00000007
        /*0a70*/ 	.word	0x00000000
        /*0a74*/ 	.short	0x010a
        /*0a76*/ 	.byte	0x3f
	.zero		1


	//   ....[67]....
        /*0a78*/ 	.word	0x000166b0
        /*0a7c*/ 	.word	0x00000003
        /*0a80*/ 	.word	0x00000000
        /*0a84*/ 	.short	0x010a
        /*0a86*/ 	.byte	0x3f
	.zero		1


	//   ....[68]....
        /*0a88*/ 	.word	0x00016710
        /*0a8c*/ 	.word	0x00000005
        /*0a90*/ 	.word	0x00000000
        /*0a94*/ 	.short	0x010a
        /*0a96*/ 	.byte	0x3f
	.zero		1


	//   ....[69]....
        /*0a98*/ 	.word	0x00016740
        /*0a9c*/ 	.word	0x00000003
        /*0aa0*/ 	.word	0x00000000
        /*0aa4*/ 	.short	0x010a
        /*0aa6*/ 	.byte	0x3f
	.zero		1


	//   ....[70]....
        /*0aa8*/ 	.word	0x000167a0
        /*0aac*/ 	.word	0x0000004f
        /*0ab0*/ 	.word	0x00016890
        /*0ab4*/ 	.short	0x010a
        /*0ab6*/ 	.byte	0x3f
	.zero		1


	//   ....[71]....
        /*0ab8*/ 	.word	0x000167f0
        /*0abc*/ 	.word	0x0000004f
        /*0ac0*/ 	.word	0x00016890
        /*0ac4*/ 	.short	0x010a
        /*0ac6*/ 	.byte	0x3f
	.zero		1


	//   ....[72]....
        /*0ac8*/ 	.word	0x00016840
        /*0acc*/ 	.word	0x0000004f
        /*0ad0*/ 	.word	0x00016890
        /*0ad4*/ 	.short	0x010a
        /*0ad6*/ 	.byte	0x3f
	.zero		1


	//   ....[73]....
        /*0ad8*/ 	.word	0x00016890
        /*0adc*/ 	.word	0x0000004f
        /*0ae0*/ 	.word	0x000168b0
        /*0ae4*/ 	.short	0x010a
        /*0ae6*/ 	.byte	0x3f
	.zero		1


	//   ....[74]....
        /*0ae8*/ 	.word	0x00016e80
        /*0aec*/ 	.word	0x00000002
        /*0af0*/ 	.word	0x00016800
        /*0af4*/ 	.short	0x010a
        /*0af6*/ 	.byte	0x3f
	.zero		1


	//   ....[75]....
        /*0af8*/ 	.word	0x000173d0
        /*0afc*/ 	.word	0x00000002
        /*0b00*/ 	.word	0x00016800
        /*0b04*/ 	.short	0x010a
        /*0b06*/ 	.byte	0x3f
	.zero		1


	//   ....[76]....
        /*0b08*/ 	.word	0x00017420
        /*0b0c*/ 	.word	0x00000004
        /*0b10*/ 	.word	0x00016830
        /*0b14*/ 	.short	0x010a
        /*0b16*/ 	.byte	0x3f
	.zero		1


	//   ....[77]....
        /*0b18*/ 	.word	0x00017470
        /*0b1c*/ 	.word	0x00000000
        /*0b20*/ 	.word	0x00016830
        /*0b24*/ 	.short	0x010a
        /*0b26*/ 	.byte	0x3f
	.zero		1


	//   ....[78]....
        /*0b28*/ 	.word	0x000174c0
        /*0b2c*/ 	.word	0x00000003
        /*0b30*/ 	.word	0x00016850
        /*0b34*/ 	.short	0x010a
        /*0b36*/ 	.byte	0x3f
	.zero		1


	//   ....[79]....
        /*0b38*/ 	.word	0x00017510
        /*0b3c*/ 	.word	0x00000000
        /*0b40*/ 	.word	0x00016830
        /*0b44*/ 	.short	0x010a
        /*0b46*/ 	.byte	0x3f
	.zero		1


	//   ....[80]....
        /*0b48*/ 	.word	0x00017560
        /*0b4c*/ 	.word	0x00000003
        /*0b50*/ 	.word	0x00016850
        /*0b54*/ 	.short	0x010a
        /*0b56*/ 	.byte	0x3f
	.zero		1


	//   ....[81]....
        /*0b58*/ 	.word	0x000175b0
        /*0b5c*/ 	.word	0x0000000d
        /*0b60*/ 	.word	0x00016850
        /*0b64*/ 	.short	0x010a
        /*0b66*/ 	.byte	0x3f
	.zero		1


	//   ....[82]....
        /*0b68*/ 	.word	0x00017750
        /*0b6c*/ 	.word	0x00000006
        /*0b70*/ 	.word	0x00016820
        /*0b74*/ 	.short	0x010a
        /*0b76*/ 	.byte	0x3f
	.zero		1


	//   ....[83]....
        /*0b78*/ 	.word	0x000177a0
        /*0b7c*/ 	.word	0x00000005
        /*0b80*/ 	.word	0x000168a0
        /*0b84*/ 	.short	0x010a
        /*0b86*/ 	.byte	0x3f
	.zero		1


	//   ....[84]....
        /*0b88*/ 	.word	0x000177f0
        /*0b8c*/ 	.word	0x00000005
        /*0b90*/ 	.word	0x000168c0
        /*0b94*/ 	.short	0x010a
        /*0b96*/ 	.byte	0x3f
	.zero		1


	//   ....[85]....
        /*0b98*/ 	.word	0x00017840
        /*0b9c*/ 	.word	0x0000000a
        /*0ba0*/ 	.word	0x000168a0
        /*0ba4*/ 	.short	0x010a
        /*0ba6*/ 	.byte	0x3f
	.zero		1


	//   ....[86]....
        /*0ba8*/ 	.word	0x00017890
        /*0bac*/ 	.word	0x0000000a
        /*0bb0*/ 	.word	0x000168c0
        /*0bb4*/ 	.short	0x010a
        /*0bb6*/ 	.byte	0x3f
	.zero		1


	//   ....[87]....
        /*0bb8*/ 	.word	0x00017a30
        /*0bbc*/ 	.word	0x00000005
        /*0bc0*/ 	.word	0x00016840
        /*0bc4*/ 	.short	0x010a
        /*0bc6*/ 	.byte	0x3f
	.zero		1


	//   ....[88]....
        /*0bc8*/ 	.word	0x00017a80
        /*0bcc*/ 	.word	0x0000001b
        /*0bd0*/ 	.word	0x00016820
        /*0bd4*/ 	.short	0x010a
        /*0bd6*/ 	.byte	0x3f
	.zero		1


	//   ....[89]....
        /*0bd8*/ 	.word	0x00017ad0
        /*0bdc*/ 	.word	0x00000003
        /*0be0*/ 	.word	0x00016840
        /*0be4*/ 	.short	0x010a
        /*0be6*/ 	.byte	0x3f
	.zero		1


	//   ....[90]....
        /*0be8*/ 	.word	0x00017b20
        /*0bec*/ 	.word	0x00000002
        /*0bf0*/ 	.word	0x00000060
        /*0bf4*/ 	.short	0x010a
        /*0bf6*/ 	.byte	0x3f
	.zero		1


	//   ....[91]....
        /*0bf8*/ 	.word	0x00017b70
        /*0bfc*/ 	.word	0x00000003
        /*0c00*/ 	.word	0x00016840
        /*0c04*/ 	.short	0x010a
        /*0c06*/ 	.byte	0x3f
	.zero		1


	//   ....[92]....
        /*0c08*/ 	.word	0x00017bc0
        /*0c0c*/ 	.word	0x00000003
        /*0c10*/ 	.word	0x00000060
        /*0c14*/ 	.short	0x010a
        /*0c16*/ 	.byte	0x3f
	.zero		1


	//   ....[93]....
        /*0c18*/ 	.word	0x00017c10
        /*0c1c*/ 	.word	0x00000002
        /*0c20*/ 	.word	0x00016840
        /*0c24*/ 	.short	0x010a
        /*0c26*/ 	.byte	0x3f
	.zero		1


	//   ....[94]....
        /*0c28*/ 	.word	0x00017c60
        /*0c2c*/ 	.word	0x00000002
        /*0c30*/ 	.word	0x00000060
        /*0c34*/ 	.short	0x010a
        /*0c36*/ 	.byte	0x3f
	.zero		1


	//   ....[95]....
        /*0c38*/ 	.word	0x00017cb0
        /*0c3c*/ 	.word	0x00000003
        /*0c40*/ 	.word	0x00016860
        /*0c44*/ 	.short	0x010a
        /*0c46*/ 	.byte	0x3f
	.zero		1


	//   ....[96]....
        /*0c48*/ 	.word	0x00018660
        /*0c4c*/ 	.word	0x00000009
        /*0c50*/ 	.word	0x00016820
        /*0c54*/ 	.short	0x010a
        /*0c56*/ 	.byte	0x3f
	.zero		1


	//   ....[97]....
        /*0c58*/ 	.word	0x00018800
        /*0c5c*/ 	.word	0x00000007
        /*0c60*/ 	.word	0x00000000
        /*0c64*/ 	.short	0x010a
        /*0c66*/ 	.byte	0x3f
	.zero		1


	//   ....[98]....
        /*0c68*/ 	.word	0x00018850
        /*0c6c*/ 	.word	0x00000003
        /*0c70*/ 	.word	0x00000000
        /*0c74*/ 	.short	0x010a
        /*0c76*/ 	.byte	0x3f
	.zero		1


	//   ....[99]....
        /*0c78*/ 	.word	0x000188a0
        /*0c7c*/ 	.word	0x00000005
        /*0c80*/ 	.word	0x00000000
        /*0c84*/ 	.short	0x010a
        /*0c86*/ 	.byte	0x3f
	.zero		1


	//----- nvinfo : EIATTR_NUM_MBARRIERS
	.align		4
.L_325:
        /*0c88*/ 	.byte	0x03, 0x38
        /*0c8a*/ 	.short	0x0016


	//----- nvinfo : EIATTR_EXIT_INSTR_OFFSETS
	.align		4
        /*0c8c*/ 	.byte	0x04, 0x1c
        /*0c8e*/ 	.short	(.L_327 - .L_326)


	//   ....[0]....
.L_326:
        /*0c90*/ 	.word	0x00016790


	//----- nvinfo : EIATTR_MAX_THREADS
	.align		4
.L_327:
        /*0c94*/ 	.byte	0x04, 0x05
        /*0c96*/ 	.short	(.L_329 - .L_328)
.L_328:
        /*0c98*/ 	.word	0x00000200
        /*0c9c*/ 	.word	0x00000001
        /*0ca0*/ 	.word	0x00000001


	//----- nvinfo : EIATTR_CRS_STACK_SIZE
	.align		4
.L_329:
        /*0ca4*/ 	.byte	0x04, 0x1e
        /*0ca6*/ 	.short	(.L_331 - .L_330)
.L_330:
        /*0ca8*/ 	.word	0x00000000


	//----- nvinfo : EIATTR_CBANK_PARAM_SIZE
	.align		4
.L_331:
        /*0cac*/ 	.byte	0x03, 0x19
        /*0cae*/ 	.short	0x0a70


	//----- nvinfo : EIATTR_PARAM_CBANK
	.align		4
        /*0cb0*/ 	.byte	0x04, 0x0a
        /*0cb2*/ 	.short	(.L_333 - .L_332)
	.align		4
.L_332:
        /*0cb4*/ 	.word	index@(.nv.constant0._ZN7cutlass13device_kernelIN5flash11enable_sm90INS1_16FlashAttnFwdSm90INS1_25CollectiveMainloopFwdSm90ILi2EN4cute5tupleIJNS5_1CILi1EEES8_S8_EEENS6_IJNS7_ILi192EEENS7_ILi128EEENS7_ILi64EEEEEELi64ENS_6half_tEfNS_4arch4Sm90ELb1ELb0ELb0ELb1ELb0ELb1ELb0ELb1ELb1ELb0ELb0ELb0EEENS1_21CollectiveEpilogueFwdINS6_IJSA_SC_SB_EEES9_SE_SG_Li384ELb1ELb0ELb0ELb0EEENS1_36VarlenDynamicPersistentTileSchedulerILi192ELi128ELi384ELi32ELb0ELb0ELb1ELb1ELb1ELb1EEEEEEEEEvNT_6ParamsE)
        /*0cb8*/ 	.short	0x0210
        /*0cba*/ 	.short	0x0a70


	//----- nvinfo : EIATTR_SW_WAR
	.align		4
.L_333:
        /*0cbc*/ 	.byte	0x04, 0x36
        /*0cbe*/ 	.short	(.L_335 - .L_334)
.L_334:
        /*0cc0*/ 	.word	0x00000008
.L_335:


//--------------------- .nv.callgraph             --------------------------
	.section	.nv.callgraph,"",@"SHT_CUDA_CALLGRAPH"
	.align	4
	.sectionentsize	8
	.align		4
        /*0000*/ 	.word	0x00000000
	.align		4
        /*0004*/ 	.word	0xffffffff
	.align		4
        /*0008*/ 	.word	index@(_ZN7cutlass13device_kernelIN5flash11enable_sm90INS1_16FlashAttnFwdSm90INS1_25CollectiveMainloopFwdSm90ILi2EN4cute5tupleIJNS5_1CILi1EEES8_S8_EEENS6_IJNS7_ILi192EEESA_NS7_ILi64EEEEEELi64ENS_6half_tEfNS_4arch4Sm90ELb0ELb0ELb0ELb0ELb0ELb0ELb0ELb0ELb1ELb0ELb0ELb0EEENS1_21CollectiveEpilogueFwdINS6_IJSA_SB_SA_EEES9_SD_SF_Li384ELb0ELb0ELb0ELb0EEENS1_29StaticPersistentTileSchedulerILb0EEEEEEEEEvNT_6ParamsE)
	.align		4
        /*000c*/ 	.word	index@(__assertfail)
	.align		4
        /*0010*/ 	.word	index@(_ZN7cutlass13device_kernelIN5flash11enable_sm90INS1_16FlashAttnFwdSm90INS1_25CollectiveMainloopFwdSm90ILi2EN4cute5tupleIJNS5_1CILi1EEES8_S8_EEENS6_IJNS7_ILi192EEESA_NS7_ILi64EEEEEELi64ENS_6half_tEfNS_4arch4Sm90ELb0ELb0ELb0ELb1ELb0ELb0ELb0ELb0ELb1ELb0ELb0ELb0EEENS1_21CollectiveEpilogueFwdINS6_IJSA_SB_SA_EEES9_SD_SF_Li384ELb1ELb0ELb0ELb0EEENS1_36VarlenDynamicPersistentTileSchedulerILi192ELi192ELi384ELi32ELb0ELb0ELb1ELb0ELb1ELb1EEEEEEEEEvNT_6ParamsE)
	.align		4
        /*0014*/ 	.word	index@(__assertfail)
	.align		4
        /*0018*/ 	.word	index@(_ZN7cutlass13device_kernelIN5flash11enable_sm90INS1_16FlashAttnFwdSm90INS1_25CollectiveMainloopFwdSm90ILi2EN4cute5tupleIJNS5_1CILi1EEES8_S8_EEENS6_IJNS7_ILi192EEESA_NS7_ILi64EEEEEELi64ENS_6half_tEfNS_4arch4Sm90ELb0ELb0ELb0ELb1ELb0ELb1ELb0ELb0ELb1ELb0ELb0ELb0EEENS1_21CollectiveEpilogueFwdINS6_IJSA_SB_SA_EEES9_SD_SF_Li384ELb1ELb0ELb0ELb0EEENS1_36VarlenDynamicPersistentTileSchedulerILi192ELi192ELi384ELi32ELb0ELb0ELb1ELb0ELb1ELb1EEEEEEEEEvNT_6ParamsE)
	.align		4
        /*001c*/ 	.word	index@(__assertfail)
	.align		4
        /*0020*/ 	.word	index@(_ZN7cutlass13device_kernelIN5flash11enable_sm90INS1_16FlashAttnFwdSm90INS1_25CollectiveMainloopFwdSm90ILi2EN4cute5tupleIJNS5_1CILi1EEES8_S8_EEENS6_IJNS7_ILi192EEENS7_ILi128EEENS7_ILi64EEEEEELi64ENS_6half_tEfNS_4arch4Sm90ELb0ELb1ELb0ELb0ELb0ELb0ELb0ELb1ELb1ELb0ELb0ELb0EEENS1_21CollectiveEpilogueFwdINS6_IJSA_SC_SB_EEES9_SE_SG_Li384ELb0ELb0ELb0ELb0EEENS1_30DynamicPersistentTileSchedulerILi384ELi32ELb0ELb0ELb1EEEEEEEEEvNT_6ParamsE)
	.align		4
        /*0024*/ 	.word	index@(__assertfail)
	.align		4
        /*0028*/ 	.word	index@(_ZN7cutlass13device_kernelIN5flash11enable_sm90INS1_16FlashAttnFwdSm90INS1_25CollectiveMainloopFwdSm90ILi2EN4cute5tupleIJNS5_1CILi1EEES8_S8_EEENS6_IJNS7_ILi192EEENS7_ILi128EEENS7_ILi64EEEEEELi64ENS_6half_tEfNS_4arch4Sm90ELb0ELb1ELb0ELb1ELb0ELb0ELb0ELb1ELb1ELb0ELb0ELb0EEENS1_21CollectiveEpilogueFwdINS6_IJSA_SC_SB_EEES9_SE_SG_Li384ELb1ELb0ELb0ELb0EEENS1_36VarlenDynamicPersistentTileSchedulerILi192ELi128ELi384ELi32ELb0ELb0ELb1ELb1ELb0ELb1EEEEEEEEEvNT_6ParamsE)
	.align		4
        /*002c*/ 	.word	index@(__assertfail)
	.align		4
        /*0030*/ 	.word	index@(_ZN7cutlass13device_kernelIN5flash11enable_sm90INS1_16FlashAttnFwdSm90INS1_25CollectiveMainloopFwdSm90ILi2EN4cute5tupleIJNS5_1CILi1EEES8_S8_EEENS6_IJNS7_ILi192EEENS7_ILi128EEENS7_ILi64EEEEEELi64ENS_6half_tEfNS_4arch4Sm90ELb0ELb1ELb0ELb1ELb0ELb1ELb0ELb1ELb1ELb0ELb0ELb0EEENS1_21CollectiveEpilogueFwdINS6_IJSA_SC_SB_EEES9_SE_SG_Li384ELb1ELb0ELb0ELb0EEENS1_36VarlenDynamicPersistentTileSchedulerILi192ELi128ELi384ELi32ELb0ELb0ELb1ELb1ELb0ELb1EEEEEEEEEvNT_6ParamsE)
	.align		4
        /*0034*/ 	.word	index@(__assertfail)
	.align		4
        /*0038*/ 	.word	index@(_ZN7cutlass13device_kernelIN5flash11enable_sm90INS1_16FlashAttnFwdSm90INS1_25CollectiveMainloopFwdSm90ILi2EN4cute5tupleIJNS5_1CILi1EEES8_S8_EEENS6_IJNS7_ILi192EEENS7_ILi128EEENS7_ILi64EEEEEELi64ENS_6half_tEfNS_4arch4Sm90ELb1ELb0ELb0ELb0ELb0ELb0ELb0ELb1ELb1ELb0ELb0ELb0EEENS1_21CollectiveEpilogueFwdINS6_IJSA_SC_SB_EEES9_SE_SG_Li384ELb0ELb0ELb0ELb0EEENS1_30DynamicPersistentTileSchedulerILi384ELi32ELb0ELb0ELb1EEEEEEEEEvNT_6ParamsE)
	.align		4
        /*003c*/ 	.word	index@(__assertfail)
	.align		4
        /*0040*/ 	.word	index@(_ZN7cutlass13device_kernelIN5flash11enable_sm90INS1_16FlashAttnFwdSm90INS1_25CollectiveMainloopFwdSm90ILi2EN4cute5tupleIJNS5_1CILi1EEES8_S8_EEENS6_IJNS7_ILi192EEENS7_ILi128EEENS7_ILi64EEEEEELi64ENS_6half_tEfNS_4arch4Sm90ELb1ELb0ELb0ELb1ELb0ELb0ELb0ELb1ELb1ELb0ELb0ELb0EEENS1_21CollectiveEpilogueFwdINS6_IJSA_SC_SB_EEES9_SE_SG_Li384ELb1ELb0ELb0ELb0EEENS1_36VarlenDynamicPersistentTileSchedulerILi192ELi128ELi384ELi32ELb0ELb0ELb1ELb1ELb1ELb1EEEEEEEEEvNT_6ParamsE)
	.align		4
        /*0044*/ 	.word	index@(__assertfail)
	.align		4
        /*0048*/ 	.word	index@(_ZN7cutlass13device_kernelIN5flash11enable_sm90INS1_16FlashAttnFwdSm90INS1_25CollectiveMainloopFwdSm90ILi2EN4cute5tupleIJNS5_1CILi1EEES8_S8_EEENS6_IJNS7_ILi192EEENS7_ILi128EEENS7_ILi64EEEEEELi64ENS_6half_tEfNS_4arch4Sm90ELb1ELb0ELb0ELb1ELb0ELb1ELb0ELb1ELb1ELb0ELb0ELb0EEENS1_21CollectiveEpilogueFwdINS6_IJSA_SC_SB_EEES9_SE_SG_Li384ELb1ELb0ELb0ELb0EEENS1_36VarlenDynamicPersistentTileSchedulerILi192ELi128ELi384ELi32ELb0ELb0ELb1ELb1ELb1ELb1EEEEEEEEEvNT_6ParamsE)
	.align		4
        /*004c*/ 	.word	index@(__assertfail)
	.align		4
        /*0050*/ 	.word	0x00000000
	.align		4
        /*0054*/ 	.word	0xfffffffe
	.align		4
        /*0058*/ 	.word	0x00000000
	.align		4
        /*005c*/ 	.word	0xfffffffd
	.align		4
        /*0060*/ 	.word	0x00000000
	.align		4
        /*0064*/ 	.word	0xfffffffc


//--------------------- .nv.constant4             --------------------------
	.section	.nv.constant4,"a",@progbits
	.align	8
	.align		8
.nv.constant4:
        /*0000*/ 	.dword	__assertfail
	.align		8
        /*0008*/ 	.dword	__unnamed_1
	.align		8
        /*0010*/ 	.dword	__unnamed_2
	.align		8
        /*0018*/ 	.dword	__unnamed_3
	.align		8
        /*0020*/ 	.dword	__unnamed_4
	.align		8
        /*0028*/ 	.dword	__unnamed_5
	.align		8
        /*0030*/ 	.dword	__unnamed_6
	.align		8
        /*0038*/ 	.dword	__unnamed_7
	.align		8
        /*0040*/ 	.dword	__unnamed_8
	.align		8
        /*0048*/ 	.dword	__unnamed_9
	.align		8
        /*0050*/ 	.dword	_ZN65_INTERNAL_93c7e9e2_29_flash_fwd_hdim64_fp16_sm90_cu_e763cb1e_34314cuda3std3__45__cpo5beginE
	.align		8
        /*0058*/ 	.dword	_ZN65_INTERNAL_93c7e9e2_29_flash_fwd_hdim64_fp16_sm90_cu_e763cb1e_34314cuda3std3__45__cpo3endE
	.align		8
        /*0060*/ 	.dword	_ZN65_INTERNAL_93c7e9e2_29_flash_fwd_hdim64_fp16_sm90_cu_e763cb1e_34314cuda3std3__45__cpo6cbeginE
	.align		8
        /*0068*/ 	.dword	_ZN65_INTERNAL_93c7e9e2_29_flash_fwd_hdim64_fp16_sm90_cu_e763cb1e_34314cuda3std3__45__cpo4cendE
	.align		8
        /*0070*/ 	.dword	_ZN65_INTERNAL_93c7e9e2_29_flash_fwd_hdim64_fp16_sm90_cu_e763cb1e_34314cuda3std3__467_GLOBAL__N__93c7e9e2_29_flash_fwd_hdim64_fp16_sm90_cu_e763cb1e_34316ignoreE
	.align		8
        /*0078*/ 	.dword	_ZN65_INTERNAL_93c7e9e2_29_flash_fwd_hdim64_fp16_sm90_cu_e763cb1e_34314cuda3std3__419piecewise_constructE
	.align		8
        /*0080*/ 	.dword	_ZN65_INTERNAL_93c7e9e2_29_flash_fwd_hdim64_fp16_sm90_cu_e763cb1e_34314cuda3std3__48in_placeE
	.align		8
        /*0088*/ 	.dword	_ZN65_INTERNAL_93c7e9e2_29_flash_fwd_hdim64_fp16_sm90_cu_e763cb1e_34314cuda3std6ranges3__45__cpo4swapE
	.align		8
        /*0090*/ 	.dword	_ZN65_INTERNAL_93c7e9e2_29_flash_fwd_hdim64_fp16_sm90_cu_e763cb1e_34314cuda3std6ranges3__45__cpo9iter_moveE
	.align		8
        /*0098*/ 	.dword	_ZN65_INTERNAL_93c7e9e2_29_flash_fwd_hdim64_fp16_sm90_cu_e763cb1e_34314cute7productE
	.align		8
        /*00a0*/ 	.dword	_ZN65_INTERNAL_93c7e9e2_29_flash_fwd_hdim64_fp16_sm90_cu_e763cb1e_34314cute1_E
	.align		8
        /*00a8*/ 	.dword	$str$20
	.align		8
        /*00b0*/ 	.dword	$str$21


//--------------------- .text._ZN7cutlass13device_kernelIN5flash11enable_sm90INS1_16FlashAttnFwdSm90INS1_25CollectiveMainloopFwdSm90ILi2EN4cute5tupleIJNS5_1CILi1EEES8_S8_EEENS6_IJNS7_ILi192EEESA_NS7_ILi64EEEEEELi64ENS_6half_tEfNS_4arch4Sm90ELb0ELb0ELb0ELb0ELb0ELb0ELb0ELb0ELb1ELb0ELb0ELb0EEENS1_21CollectiveEpilogueFwdINS6_IJSA_SB_SA_EEES9_SD_SF_Li384ELb0ELb0ELb0ELb0EEENS1_29StaticPersistentTileSchedulerILb0EEEEEEEEEvNT_6ParamsE --------------------------
	.section	.text._ZN7cutlass13device_kernelIN5flash11enable_sm90INS1_16FlashAttnFwdSm90INS1_25CollectiveMainloopFwdSm90ILi2EN4cute5tupleIJNS5_1CILi1EEES8_S8_EEENS6_IJNS7_ILi192EEESA_NS7_ILi64EEEEEELi64ENS_6half_tEfNS_4arch4Sm90ELb0ELb0ELb0ELb0ELb0ELb0ELb0ELb0ELb1ELb0ELb0ELb0EEENS1_21CollectiveEpilogueFwdINS6_IJSA_SB_SA_EEES9_SD_SF_Li384ELb0ELb0ELb0ELb0EEENS1_29StaticPersistentTileSchedulerILb0EEEEEEEEEvNT_6ParamsE,"ax",@progbits
	.align	128
.text._ZN7cutlass13device_kernelIN5flash11enable_sm90INS1_16FlashAttnFwdSm90INS1_25CollectiveMainloopFwdSm90ILi2EN4cute5tupleIJNS5_1CILi1EEES8_S8_EEENS6_IJNS7_ILi192EEESA_NS7_ILi64EEEEEELi64ENS_6half_tEfNS_4arch4Sm90ELb0ELb0ELb0ELb0ELb0ELb0ELb0ELb0ELb1ELb0ELb0ELb0EEENS1_21CollectiveEpilogueFwdINS6_IJSA_SB_SA_EEES9_SD_SF_Li384ELb0ELb0ELb0ELb0EEENS1_29StaticPersistentTileSchedulerILb0EEEEEEEEEvNT_6ParamsE:
        .type           _ZN7cutlass13device_kernelIN5flash11enable_sm90INS1_16FlashAttnFwdSm90INS1_25CollectiveMainloopFwdSm90ILi2EN4cute5tupleIJNS5_1CILi1EEES8_S8_EEENS6_IJNS7_ILi192EEESA_NS7_ILi64EEEEEELi64ENS_6half_tEfNS_4arch4Sm90ELb0ELb0ELb0ELb0ELb0ELb0ELb0ELb0ELb1ELb0ELb0ELb0EEENS1_21CollectiveEpilogueFwdINS6_IJSA_SB_SA_EEES9_SD_SF_Li384ELb0ELb0ELb0ELb0EEENS1_29StaticPersistentTileSchedulerILb0EEEEEEEEEvNT_6ParamsE,@function
        .size           _ZN7cutlass13device_kernelIN5flash11enable_sm90INS1_16FlashAttnFwdSm90INS1_25CollectiveMainloopFwdSm90ILi2EN4cute5tupleIJNS5_1CILi1EEES8_S8_EEENS6_IJNS7_ILi192EEESA_NS7_ILi64EEEEEELi64ENS_6half_tEfNS_4arch4Sm90ELb0ELb0ELb0ELb0ELb0ELb0ELb0ELb0ELb1ELb0ELb0ELb0EEENS1_21CollectiveEpilogueFwdINS6_IJSA_SB_SA_EEES9_SD_SF_Li384ELb0ELb0ELb0ELb0EEENS1_29StaticPersistentTileSchedulerILb0EEEEEEEEEvNT_6ParamsE,(.L_x_2276 - _ZN7cutlass13device_kernelIN5flash11enable_sm90INS1_16FlashAttnFwdSm90INS1_25CollectiveMainloopFwdSm90ILi2EN4cute5tupleIJNS5_1CILi1EEES8_S8_EEENS6_IJNS7_ILi192EEESA_NS7_ILi64EEEEEELi64ENS_6half_tEfNS_4arch4Sm90ELb0ELb0ELb0ELb0ELb0ELb0ELb0ELb0ELb1ELb0ELb0ELb0EEENS1_21CollectiveEpilogueFwdINS6_IJSA_SB_SA_EEES9_SD_SF_Li384ELb0ELb0ELb0ELb0EEENS1_29StaticPersistentTileSchedulerILb0EEEEEEEEEvNT_6ParamsE)
        .other          _ZN7cutlass13device_kernelIN5flash11enable_sm90INS1_16FlashAttnFwdSm90INS1_25CollectiveMainloopFwdSm90ILi2EN4cute5tupleIJNS5_1CILi1EEES8_S8_EEENS6_IJNS7_ILi192EEESA_NS7_ILi64EEEEEELi64ENS_6half_tEfNS_4arch4Sm90ELb0ELb0ELb0ELb0ELb0ELb0ELb0ELb0ELb1ELb0ELb0ELb0EEENS1_21CollectiveEpilogueFwdINS6_IJSA_SB_SA_EEES9_SD_SF_Li384ELb0ELb0ELb0ELb0EEENS1_29StaticPersistentTileSchedulerILb0EEEEEEEEEvNT_6ParamsE,@"STO_CUDA_ENTRY STV_DEFAULT"
_ZN7cutlass13device_kernelIN5flash11enable_sm90INS1_16FlashAttnFwdSm90INS1_25CollectiveMainloopFwdSm90ILi2EN4cute5tupleIJNS5_1CILi1EEES8_S8_EEENS6_IJNS7_ILi192EEESA_NS7_ILi64EEEEEELi64ENS_6half_tEfNS_4arch4Sm90ELb0ELb0ELb0ELb0ELb0ELb0ELb0ELb0ELb1ELb0ELb0ELb0EEENS1_21CollectiveEpilogueFwdINS6_IJSA_SB_SA_EEES9_SD_SF_Li384ELb0ELb0ELb0ELb0EEENS1_29StaticPersistentTileSchedulerILb0EEEEEEEEEvNT_6ParamsE:
[----:B------:R-:W1:Y:S02]  /*0000*/  LDC R1, c[0x0][0x28] ;  /* 0x00000a00ff017b82 */ /* 0x000e640000000800 */
[----:B-1----:R-:W-:Y:S01]  /*0010*/  VIADD R1, R1, 0xffffffe8 ;  /* 0xffffffe801017836 */ /* 0x002fe20000000000 */
[----:B------:R-:W1:Y:S01]  /*0020*/  S2R R3, SR_TID.X ;  /* 0x0000000000037919 */ /* 0x000e620000002100 */
[----:B------:R-:W-:Y:S01]  /*0030*/  ELECT P0, URZ, PT ;  /* 0x00000000003f782f */ /* 0x000fe20003800000 */
[----:B------:R-:W-:Y:S01]  /*0040*/  BSSY B0, `(.L_x_0) ;  /* 0x0000013000007945 */ /* 0x000fe20003800000 */
[----:B-1----:R-:W-:-:S05]  /*0050*/  SHF.R.U32.HI R0, RZ, 0x5, R3 ;  /* 0x00000005ff007819 */ /* 0x002fca0000011603 */
[----:B------:R-:W1:Y:S02]  /*0060*/  SHFL.IDX PT, R2, R0, RZ, 0x1f ;  /* 0x00001fff00027589 */ /* 0x000e6400000e0000 */
[----:B-1----:R-:W-:-:S13]  /*0070*/  ISETP.EQ.AND P0, PT, R2, RZ, P0 ;  /* 0x000000ff0200720c */ /* 0x002fda0000702270 */
[----:B------:R-:W-:Y:S05]  /*0080*/  @!P0 BRA `(.L_x_1) ;  /* 0x0000000000388947 */ /* 0x000fea0003800000 */
[----:B------:R-:W-:Y:S02]  /*0090*/  ULDC.64 UR4, c[0x0][0x198] ;  /* 0x0000660000047ab9 */ /* 0x000fe40000000a00 */
[----:B------:R-:W-:Y:S02]  /*00a0*/  UIADD3 UR6, UP0, UR4, 0x270, URZ ;  /* 0x0000027004067890 */ /* 0x000fe4000ff1e03f */
[----:B------:R-:W-:Y:S02]  /*00b0*/  UIADD3 UR8, UP1, UR4, 0x370, URZ ;  /* 0x0000037004087890 */ /* 0x000fe4000ff3e03f */
[----:B------:R-:W-:Y:S02]  /*00c0*/  UIADD3 UR10, UP2, UR4, 0x470, URZ ;  /* 0x00000470040a7890 */ /* 0x000fe4000ff5e03f */
[----:B------:R-:W-:Y:S02]  /*00d0*/  UIADD3 UR4, UP3, UR4, 0x9f0, URZ ;  /* 0x000009f004047890 */ /* 0x000fe4000ff7e03f */
[----:B------:R-:W-:-:S02]  /*00e0*/  UIADD3.X UR7, URZ, UR5, URZ, UP0, !UPT ;  /* 0x000000053f077290 */ /* 0x000fc400087fe43f */
[----:B------:R-:W-:Y:S02]  /*00f0*/  UIADD3.X UR9, URZ, UR5, URZ, UP1, !UPT ;  /* 0x000000053f097290 */ /* 0x000fe40008ffe43f */
[----:B------:R-:W-:Y:S02]  /*0100*/  UIADD3.X UR11, URZ, UR5, URZ, UP2, !UPT ;  /* 0x000000053f0b7290 */ /* 0x000fe400097fe43f */
[----:B------:R-:W-:-:S03]  /*0110*/  UIADD3.X UR5, URZ, UR5, URZ, UP3, !UPT ;  /* 0x000000053f057290 */ /* 0x000fc60009ffe43f */
[----:B------:R1:W-:Y:S02]  /*0120*/  UTMACCTL.PF [UR6] ;  /* 0x00000000060079b9 */ /* 0x0003e40008040000 */
[----:B------:R1:W-:Y:S02]  /*0130*/  UTMACCTL.PF [UR8] ;  /* 0x00000000080079b9 */ /* 0x0003e40008040000 */
[----:B------:R1:W-:Y:S02]  /*0140*/  UTMACCTL.PF [UR10] ;  /* 0x000000000a0079b9 */ /* 0x0003e40008040000 */
[----:B------:R1:W-:Y:S02]  /*0150*/  UTMACCTL.PF [UR4] ;  /* 0x00000000040079b9 */ /* 0x0003e40008040000 */
[----:B-1----:R-:W-:Y:S01]  /*0160*/  NOP ;  /* 0x0000000000007918 */ /* 0x002fe20000000000 */
.L_x_1:
[----:B------:R-:W-:Y:S05]  /*0170*/  BSYNC B0 ;  /* 0x0000000000007941 */ /* 0x000fea0003800000 */
.L_x_0:
[----:B------:R-:W-:Y:S01]  /*0180*/  VOTEU.ANY UP0, P0 ;  /* 0x00000000003f7886 */ /* 0x000fe20000000100 */
[----:B------:R-:W1:Y:S01]  /*0190*/  SHFL.IDX PT, R2, R0, RZ, 0x1f ;  /* 0x00001fff00027589 */ /* 0x000e6200000e0000 */
[----:B------:R-:W-:Y:S01]  /*01a0*/  UMOV UR4, 0x1 ;  /* 0x0000000100047882 */ /* 0x000fe20000000000 */
[----:B------:R-:W-:Y:S01]  /*01b0*/  SHF.R.U32.HI R3, RZ, 0x7, R3 ;  /* 0x00000007ff037819 */ /* 0x000fe20000011603 */
[----:B------:R-:W-:Y:S01]  /*01c0*/  VOTEU.ANY UP1, P0 ;  /* 0x00000000003f7886 */ /* 0x000fe20000020100 */
[----:B------:R-:W2:Y:S01]  /*01d0*/  @UP0 S2UR UR7, SR_CgaCtaId ;  /* 0x00000000000709c3 */ /* 0x000ea20000008800 */
[----:B------:R-:W-:Y:S01]  /*01e0*/  @UP0 UMOV UR6, 0x400 ;  /* 0x0000040000060882 */ /* 0x000fe20000000000 */
[----:B------:R-:W-:-:S04]  /*01f0*/  @UP0 UIADD3 UR4, -UR4, 0x100000, URZ ;  /* 0x0010000004040890 */ /* 0x000fc8000fffe13f */
[----:B------:R-:W-:Y:S02]  /*0200*/  @UP0 USHF.L.U32 UR5, UR4, 0xb, URZ ;  /* 0x0000000b04050899 */ /* 0x000fe4000800063f */
[----:B------:R-:W-:Y:S01]  /*0210*/  @UP0 USHF.L.U32 UR4, UR4, 0x1, URZ ;  /* 0x0000000104040899 */ /* 0x000fe2000800063f */
[----:B-1----:R-:W-:Y:S02]  /*0220*/  ISETP.NE.AND P1, PT, R2, RZ, PT ;  /* 0x000000ff0200720c */ /* 0x002fe40003f25270 */
[----:B------:R1:W3:Y:S01]  /*0230*/  SHFL.IDX PT, R2, R3, RZ, 0x1f ;  /* 0x00001fff03027589 */ /* 0x0002e200000e0000 */
[----:B--2---:R-:W-:Y:S01]  /*0240*/  @UP0 ULEA UR6, UR7, UR6, 0x18 ;  /* 0x0000000607060291 */ /* 0x004fe2000f8ec03f */
[----:B------:R-:W-:Y:S02]  /*0250*/  VOTEU.ANY UP0, P0 ;  /* 0x00000000003f7886 */ /* 0x000fe40000000100 */
[----:B------:R-:W2:Y:S09]  /*0260*/  FENCE.VIEW.ASYNC.S ;  /* 0x00000000000073c6 */ /* 0x000eb20000000000 */
[----:B--2---:R1:W2:Y:S01]  /*0270*/  @UP0 SYNCS.EXCH.64 URZ, [UR6+0x30800], UR4 ;  /* 0x03080004063f05b2 */ /* 0x0042a20008000100 */
[----:B------:R1:W4:Y:S02]  /*0280*/  @UP1 SYNCS.EXCH.64 URZ, [UR6+0x30820], UR4 ;  /* 0x03082004063f15b2 */ /* 0x0003240008000100 */
[----:B-1----:R-:W-:Y:S05]  /*0290*/  @P1 BRA `(.L_x_2) ;  /* 0x0000000000481947 */ /* 0x002fea0003800000 */
[----:B------:R-:W1:Y:S01]  /*02a0*/  S2UR UR5, SR_CgaCtaId ;  /* 0x00000000000579c3 */ /* 0x000e620000008800 */
[----:B------:R-:W-:Y:S01]  /*02b0*/  UMOV UR4, 0x400 ;  /* 0x0000040000047882 */ /* 0x000fe20000000000 */
[----:B------:R-:W-:Y:S01]  /*02c0*/  UMOV UR6, 0x1 ;  /* 0x0000000100067882 */ /* 0x000fe20000000000 */
[----:B------:R-:W-:Y:S01]  /*02d0*/  UMOV UR9, 0x3 ;  /* 0x0000000300097882 */ /* 0x000fe20000000000 */
[----:B------:R-:W-:-:S04]  /*02e0*/  UIADD3 UR6, -UR6, 0x100000, URZ ;  /* 0x0010000006067890 */ /* 0x000fc8000fffe13f */
[----:B------:R-:W-:Y:S02]  /*02f0*/  USHF.L.U32 UR7, UR6, 0xb, URZ ;  /* 0x0000000b06077899 */ /* 0x000fe4000800063f */
[----:B------:R-:W-:Y:S01]  /*0300*/  USHF.L.U32 UR6, UR6, 0x1, URZ ;  /* 0x0000000106067899 */ /* 0x000fe2000800063f */
[----:B------:R-:W-:Y:S01]  /*0310*/  ELECT P0, URZ, PT ;  /* 0x00000000003f782f */ /* 0x000fe20003800000 */
[----:B-1----:R-:W-:Y:S02]  /*0320*/  ULEA UR8, UR5, UR4, 0x18 ;  /* 0x0000000405087291 */ /* 0x002fe4000f8ec03f */
[----:B------:R-:W-:-:S04]  /*0330*/  UIADD3 UR4, -UR9, 0x100000, URZ ;  /* 0x0010000009047890 */ /* 0x000fc8000fffe13f */
[----:B------:R-:W-:Y:S02]  /*0340*/  USHF.L.U32 UR5, UR4, 0xb, URZ ;  /* 0x0000000b04057899 */ /* 0x000fe4000800063f */
[----:B------:R-:W-:Y:S01]  /*0350*/  USHF.L.U32 UR4, UR4, 0x1, URZ ;  /* 0x0000000104047899 */ /* 0x000fe2000800063f */
[----:B------:R-:W1:Y:S03]  /*0360*/  FENCE.VIEW.ASYNC.S ;  /* 0x00000000000073c6 */ /* 0x000e660000000000 */
[----:B-1----:R1:W1:Y:S08]  /*0370*/  SYNCS.EXCH.64 URZ, [UR8+0x30830], UR6 ;  /* 0x03083006083f75b2 */ /* 0x0022700008000100 */
[----:B------:R1:W1:Y:S01]  /*0380*/  SYNCS.EXCH.64 URZ, [UR8+0x30840], UR4 ;  /* 0x03084004083f75b2 */ /* 0x0002620008000100 */
[----:B------:R1:W1:Y:S01]  /*0390*/  SYNCS.EXCH.64 URZ, [UR8+0x30838], UR6 ;  /* 0x03083806083f75b2 */ /* 0x0002620008000100 */
[----:B------:R1:W1:Y:S01]  /*03a0*/  SYNCS.EXCH.64 URZ, [UR8+0x30848], UR4 ;  /* 0x03084804083f75b2 */ /* 0x0002620008000100 */
[----:B------:R-:W-:Y:S01]  /*03b0*/  NOP ;  /* 0x0000000000007918 */ /* 0x000fe20000000000 */
.L_x_2:
[----:B------:R-:W5:Y:S01]  /*03c0*/  SHFL.IDX PT, R3, R0, RZ, 0x1f ;  /* 0x00001fff00037589 */ /* 0x000f6200000e0000 */
[----:B------:R-:W-:Y:S01]  /*03d0*/  NOP ;  /* 0x0000000000007918 */ /* 0x000fe20000000000 */
[----:B-----5:R-:W-:-:S13]  /*03e0*/  ISETP.NE.AND P0, PT, R3, RZ, PT ;  /* 0x000000ff0300720c */ /* 0x020fda0003f05270 */
[----:B------:R-:W-:Y:S05]  /*03f0*/  @P0 BRA `(.L_x_3) ;  /* 0x0000000000480947 */ /* 0x000fea0003800000 */
[----:B-1----:R-:W1:Y:S01]  /*0400*/  S2UR UR5, SR_CgaCtaId ;  /* 0x00000000000579c3 */ /* 0x002e620000008800 */
[----:B------:R-:W-:Y:S01]  /*0410*/  UMOV UR4, 0x400 ;  /* 0x0000040000047882 */ /* 0x000fe20000000000 */
[----:B------:R-:W-:Y:S01]  /*0420*/  UMOV UR6, 0x1 ;  /* 0x0000000100067882 */ /* 0x000fe20000000000 */
[----:B------:R-:W-:Y:S01]  /*0430*/  UMOV UR7, 0x3 ;  /* 0x0000000300077882 */ /* 0x000fe20000000000 */
[----:B------:R-:W-:Y:S01]  /*0440*/  ELECT P0, URZ, PT ;  /* 0x00000000003f782f */ /* 0x000fe20003800000 */
[----:B-1----:R-:W-:Y:S02]  /*0450*/  ULEA UR8, UR5, UR4, 0x18 ;  /* 0x0000000405087291 */ /* 0x002fe4000f8ec03f */
[----:B------:R-:W-:-:S04]  /*0460*/  UIADD3 UR4, -UR6, 0x100000, URZ ;  /* 0x0010000006047890 */ /* 0x000fc8000fffe13f */
[----:B------:R-:W-:Y:S02]  /*0470*/  USHF.L.U32 UR5, UR4, 0xb, URZ ;  /* 0x0000000b04057899 */ /* 0x000fe4000800063f */
[----:B------:R-:W-:Y:S02]  /*0480*/  USHF.L.U32 UR4, UR4, 0x1, URZ ;  /* 0x0000000104047899 */ /* 0x000fe4000800063f */
        /* <DEDUP_REMOVED lines=9> */
.L_x_3:
[----:B------:R-:W5:Y:S01]  /*0520*/  SHFL.IDX PT, R3, R0, RZ, 0x1f ;  /* 0x00001fff00037589 */ /* 0x000f6200000e0000 */
[----:B------:R-:W-:Y:S01]  /*0530*/  NOP ;  /* 0x0000000000007918 */ /* 0x000fe20000000000 */
[----:B-----5:R-:W-:-:S13]  /*0540*/  ISETP.NE.AND P0, PT, R3, RZ, PT ;  /* 0x000000ff0300720c */ /* 0x020fda0003f05270 */
[----:B------:R-:W-:Y:S05]  /*0550*/  @P0 BRA `(.L_x_4) ;  /* 0x0000000000380947 */ /* 0x000fea0003800000 */
[----:B-1----:R-:W1:Y:S01]  /*0560*/  S2UR UR5, SR_CgaCtaId ;  /* 0x00000000000579c3 */ /* 0x002e620000008800 */
[----:B------:R-:W-:Y:S01]  /*0570*/  UMOV UR4, 0x400 ;  /* 0x0000040000047882 */ /* 0x000fe20000000000 */
[----:B------:R-:W-:Y:S01]  /*0580*/  UMOV UR7, 0x1 ;  /* 0x0000000100077882 */ /* 0x000fe20000000000 */
[----:B------:R-:W-:Y:S01]  /*0590*/  ELECT P0, URZ, PT ;  /* 0x00000000003f782f */ /* 0x000fe20003800000 */
[----:B-1----:R-:W-:Y:S02]  /*05a0*/  ULEA UR6, UR5, UR4, 0x18 ;  /* 0x0000000405067291 */ /* 0x002fe4000f8ec03f */
[----:B------:R-:W-:-:S04]  /*05b0*/  UIADD3 UR4, -UR7, 0x100000, URZ ;  /* 0x0010000007047890 */ /* 0x000fc8000fffe13f */
[----:B------:R-:W-:Y:S02]  /*05c0*/  USHF.L.U32 UR5, UR4, 0xb, URZ ;  /* 0x0000000b04057899 */ /* 0x000fe4000800063f */
[----:B------:R-:W-:Y:S01]  /*05d0*/  USHF.L.U32 UR4, UR4, 0x1, URZ ;  /* 0x0000000104047899 */ /* 0x000fe2000800063f */
[----:B------:R-:W1:Y:S11]  /*05e0*/  FENCE.VIEW.ASYNC.S ;  /* 0x00000000000073c6 */ /* 0x000e760000000000 */
[----:B-1----:R1:W1:Y:S01]  /*05f0*/  SYNCS.EXCH.64 URZ, [UR6+0x30870], UR4 ;  /* 0x03087004063f75b2 */ /* 0x0022620008000100 */
[----:B------:R1:W1:Y:S01]  /*0600*/  SYNCS.EXCH.64 URZ, [UR6+0x30880], UR4 ;  /* 0x03088004063f75b2 */ /* 0x0002620008000100 */
[----:B------:R1:W1:Y:S01]  /*0610*/  SYNCS.EXCH.64 URZ, [UR6+0x30878], UR4 ;  /* 0x03087804063f75b2 */ /* 0x0002620008000100 */
[----:B------:R1:W1:Y:S01]  /*0620*/  SYNCS.EXCH.64 URZ, [UR6+0x30888], UR4 ;  /* 0x03088804063f75b2 */ /* 0x0002620008000100 */
[----:B------:R-:W-:Y:S01]  /*0630*/  NOP ;  /* 0x0000000000007918 */ /* 0x000fe20000000000 */
.L_x_4:
        /* <DEDUP_REMOVED lines=22> */
.L_x_5:
        /* <DEDUP_REMOVED lines=22> */
.L_x_6:
[----:B---3--:R-:W-:Y:S01]  /*0900*/  ISETP.NE.AND P0, PT, R2, RZ, PT ;  /* 0x000000ff0200720c */ /* 0x008fe20003f05270 */
[----:B------:R-:W-:Y:S01]  /*0910*/  IMAD.MOV.U32 R2, RZ, RZ, 0x1 ;  /* 0x00000001ff027424 */ /* 0x000fe200078e00ff */
[----:B------:R-:W-:Y:S01]  /*0920*/  NOP ;  /* 0x0000000000007918 */ /* 0x000fe20000000000 */
[----:B------:R-:W-:-:S03]  /*0930*/  ULDC.64 UR38, c[0x0][0x208] ;  /* 0x0000820000267ab9 */ /* 0x000fc60000000a00 */
[----:B------:R-:W-:-:S05]  /*0940*/  SEL R2, R2, 0x2, !P0 ;  /* 0x0000000202027807 */ /* 0x000fca0004000000 */
[----:B------:R3:W-:Y:S01]  /*0950*/  STL [R1+0x10], R2 ;  /* 0x0000100201007387 */ /* 0x0007e20000100800 */
[----:B-12-4-:R-:W-:Y:S06]  /*0960*/  BAR.SYNC.DEFER_BLOCKING 0x0 ;  /* 0x0000000000007b1d */ /* 0x016fec0000010000 */
[----:B------:R-:W-:Y:S05]  /*0970*/  @!P0 BRA `(.L_x_7) ;  /* 0x0000007000c48947 */ /* 0x000fea0003800000 */
.L_x_8:
[----:B------:R-:W-:-:S08]  /*0980*/  NOP ;  /* 0x0000000000007918 */ /* 0x000fd00000000000 */
[----:B------:R-:W1:Y:S02]  /*0990*/  USETMAXREG.TRY_ALLOC.CTAPOOL UP0, 0xa0 ;  /* 0x000000a0000079c8 */ /* 0x000e640008000600 */
[----:B-1----:R-:W-:-:S13]  /*09a0*/  PLOP3.LUT P0, PT, PT, PT, UP0, 0x80, 0x0 ;  /* 0x000000000000781c */ /* 0x002fda0003f0f008 */
[----:B------:R-:W-:Y:S05]  /*09b0*/  @!P0 BRA `(.L_x_8) ;  /* 0xfffffffc00f08947 */ /* 0x000fea000383ffff */
[----:B---3--:R-:W1:Y:S01]  /*09c0*/  S2R R2, SR_TID.X ;  /* 0x0000000000027919 */ /* 0x008e620000002100 */
[----:B------:R-:W2:Y:S08]  /*09d0*/  S2UR UR48, SR_CTAID.X ;  /* 0x00000000003079c3 */ /* 0x000eb00000002500 */
[----:B------:R-:W-:Y:S06]  /*09e0*/  BAR.ARV 0x8, 0x1a0 ;  /* 0x0206800000007b1d */ /* 0x000fec0000002000 */
[----:B-1----:R-:W-:-:S04]  /*09f0*/  LOP3.LUT R0, R2, 0xffffff80, RZ, 0xc0, !PT ;  /* 0xffffff8002007812 */ /* 0x002fc800078ec0ff */
[----:B------:R-:W-:Y:S02]  /*0a00*/  ISETP.NE.AND P0, PT, R0, 0x80, PT ;  /* 0x000000800000780c */ /* 0x000fe40003f05270 */
[----:B------:R-:W2:Y:S11]  /*0a10*/  LDC R0, c[0x0][0xda4] ;  /* 0x00036900ff007b82 */ /* 0x000eb60000000800 */
[----:B------:R-:W-:Y:S06]  /*0a20*/  @!P0 BAR.ARV 0x9, 0x100 ;  /* 0x0244000000008b1d */ /* 0x000fec0000002000 */
[----:B--2---:R-:W-:-:S13]  /*0a30*/  ISETP.LE.AND P0, PT, R0, UR48, PT ;  /* 0x0000003000007c0c */ /* 0x004fda000bf03270 */
[----:B------:R-:W-:Y:S05]  /*0a40*/  @P0 EXIT ;  /* 0x000000000000094d */ /* 0x000fea0003800000 */
[----:B------:R-:W-:Y:S01]  /*0a50*/  VIADD R0, R2, 0xffffff80 ;  /* 0xffffff8002007836 */ /* 0x000fe20000000000 */
[----:B------:R-:W1:Y:S01]  /*0a60*/  S2UR UR4, SR_CgaCtaId ;  /* 0x00000000000479c3 */ /* 0x000e620000008800 */
[----:B------:R-:W-:-:S03]  /*0a70*/  UMOV UR40, 0x400 ;  /* 0x0000040000287882 */ /* 0x000fc60000000000 */
[----:B------:R-:W-:-:S04]  /*0a80*/  SHF.R.S32.HI R3, RZ, 0x1f, R0 ;  /* 0x0000001fff037819 */ /* 0x000fc80000011400 */
[CC--:B------:R-:W-:Y:S01]  /*0a90*/  LEA.HI R2, R3.reuse, R0.reuse, RZ, 0x7 ;  /* 0x0000000003027211 */ /* 0x0c0fe200078f38ff */
[----:B------:R-:W2:Y:S01]  /*0aa0*/  S2UR UR6, SR_SWINHI ;  /* 0x00000000000679c3 */ /* 0x000ea20000002f00 */
[CC--:B------:R-:W-:Y:S02]  /*0ab0*/  LEA.HI R4, R3.reuse, R0.reuse, RZ, 0x4 ;  /* 0x0000000003047211 */ /* 0x0c0fe400078f20ff */
[----:B------:R-:W-:Y:S02]  /*0ac0*/  LOP3.LUT R9, R2, 0xffffff80, RZ, 0xc0, !PT ;  /* 0xffffff8002097812 */ /* 0x000fe400078ec0ff */
[----:B------:R-:W-:Y:S02]  /*0ad0*/  LOP3.LUT R5, R4, 0xfffffff0, RZ, 0xc0, !PT ;  /* 0xfffffff004057812 */ /* 0x000fe400078ec0ff */
[----:B------:R-:W-:Y:S01]  /*0ae0*/  SHF.R.S32.HI R7, RZ, 0x4, R4 ;  /* 0x00000004ff077819 */ /* 0x000fe20000011404 */
[C---:B------:R-:W-:Y:S01]  /*0af0*/  IMAD.IADD R14, R0.reuse, 0x1, -R9 ;  /* 0x00000001000e7824 */ /* 0x040fe200078e0a09 */
[----:B------:R-:W-:Y:S01]  /*0b00*/  LEA.HI R3, R3, R0, RZ, 0x5 ;  /* 0x0000000003037211 */ /* 0x000fe200078f28ff */
[----:B------:R-:W-:Y:S01]  /*0b10*/  IMAD.IADD R5, R0, 0x1, -R5 ;  /* 0x0000000100057824 */ /* 0x000fe200078e0a05 */
[----:B------:R-:W-:-:S02]  /*0b20*/  LEA.HI R6, R4, R7, RZ, 0x1 ;  /* 0x0000000704067211 */ /* 0x000fc400078f08ff */
[----:B------:R3:W-:Y:S01]  /*0b30*/  STL [R1+0x4], R14 ;  /* 0x0000040e01007387 */ /* 0x0007e20000100800 */
[----:B------:R-:W-:Y:S02]  /*0b40*/  SHF.R.S32.HI R8, RZ, 0x1f, R14 ;  /* 0x0000001fff087819 */ /* 0x000fe4000001140e */
[----:B------:R-:W-:Y:S01]  /*0b50*/  SHF.R.S32.HI R4, RZ, 0x1f, R5 ;  /* 0x0000001fff047819 */ /* 0x000fe20000011405 */
[----:B------:R-:W4:Y:S01]  /*0b60*/  LDL.LU R12, [R1+0x10] ;  /* 0x00001000010c7983 */ /* 0x000f220000300800 */
[----:B------:R-:W-:Y:S02]  /*0b70*/  LOP3.LUT R6, R6, 0x1ffffffe, RZ, 0xc0, !PT ;  /* 0x1ffffffe06067812 */ /* 0x000fe400078ec0ff */
[----:B------:R-:W-:Y:S02]  /*0b80*/  LEA.HI R4, R4, R5, RZ, 0x3 ;  /* 0x0000000504047211 */ /* 0x000fe400078f18ff */
[----:B------:R-:W-:Y:S01]  /*0b90*/  SHF.R.S32.HI R10, RZ, 0x5, R3 ;  /* 0x00000005ff0a7819 */ /* 0x000fe20000011403 */
[----:B------:R-:W-:Y:S01]  /*0ba0*/  IMAD.IADD R6, R7, 0x1, -R6 ;  /* 0x0000000107067824 */ /* 0x000fe200078e0a06 */
[----:B------:R-:W-:-:S02]  /*0bb0*/  LOP3.LUT R0, R4, 0xfffffff8, RZ, 0xc0, !PT ;  /* 0xfffffff804007812 */ /* 0x000fc400078ec0ff */
[----:B------:R-:W-:Y:S01]  /*0bc0*/  LEA.HI R9, R8, R14, RZ, 0x2 ;  /* 0x0000000e08097211 */ /* 0x000fe200078f10ff */
[----:B------:R-:W-:Y:S02]  /*0bd0*/  IMAD.SHL.U32 R7, R10, 0x400, RZ ;  /* 0x000004000a077824 */ /* 0x000fe400078e00ff */
[C---:B------:R-:W-:Y:S01]  /*0be0*/  IMAD.IADD R0, R5.reuse, 0x1, -R0 ;  /* 0x0000000105007824 */ /* 0x040fe200078e0a00 */
[--C-:B------:R-:W-:Y:S02]  /*0bf0*/  SHF.R.S32.HI R10, RZ, 0x2, R9.reuse ;  /* 0x00000002ff0a7819 */ /* 0x100fe40000011409 */
[----:B------:R-:W-:Y:S01]  /*0c00*/  SHF.R.S32.HI R11, RZ, 0x1f, R9 ;  /* 0x0000001fff0b7819 */ /* 0x000fe20000011409 */
[----:B------:R-:W-:Y:S01]  /*0c10*/  IMAD.SHL.U32 R3, R0, 0x40, RZ ;  /* 0x0000004000037824 */ /* 0x000fe200078e00ff */
[----:B------:R-:W-:Y:S01]  /*0c20*/  SHF.R.S32.HI R13, RZ, 0x7, R2 ;  /* 0x00000007ff0d7819 */ /* 0x000fe20000011402 */
[----:B------:R-:W-:Y:S01]  /*0c30*/  IMAD R5, R5, 0x40, R7 ;  /* 0x0000004005057824 */ /* 0x000fe200078e0207 */
[----:B------:R-:W-:Y:S01]  /*0c40*/  LEA.HI R11, R11, R10, RZ, 0x3 ;  /* 0x0000000a0b0b7211 */ /* 0x000fe200078f18ff */
[----:B------:R-:W-:Y:S01]  /*0c50*/  IMAD.SHL.U32 R6, R6, 0x8, RZ ;  /* 0x0000000806067824 */ /* 0x000fe200078e00ff */
[----:B------:R-:W-:-:S02]  /*0c60*/  LOP3.LUT R3, R3, 0x1c0, RZ, 0xc0, !PT ;  /* 0x000001c003037812 */ /* 0x000fc400078ec0ff */
[----:B------:R-:W-:Y:S01]  /*0c70*/  R2P PR, R0, 0x6 ;  /* 0x0000000600007804 */ /* 0x000fe20000000000 */
[----:B------:R-:W-:Y:S01]  /*0c80*/  IMAD.HI R0, R13, 0x55555556, RZ ;  /* 0x555555560d007827 */ /* 0x000fe200078e02ff */
[----:B------:R-:W-:Y:S02]  /*0c90*/  LOP3.LUT R11, R11, 0xfffffff8, RZ, 0xc0, !PT ;  /* 0xfffffff80b0b7812 */ /* 0x000fe400078ec0ff */
[----:B------:R-:W-:Y:S01]  /*0ca0*/  LEA.HI R8, R8, R14, RZ, 0x5 ;  /* 0x0000000e08087211 */ /* 0x000fe200078f28ff */
[----:B------:R-:W-:Y:S01]  /*0cb0*/  IMAD.IADD R5, R6, 0x1, R5 ;  /* 0x0000000106057824 */ /* 0x000fe200078e0205 */
[----:B------:R-:W-:Y:S01]  /*0cc0*/  LOP3.LUT R6, R3, 0x8, R6, 0xf8, !PT ;  /* 0x0000000803067812 */ /* 0x000fe200078ef806 */
[----:B------:R-:W-:Y:S01]  /*0cd0*/  IMAD.SHL.U32 R4, R4, 0x40, RZ ;  /* 0x0000004004047824 */ /* 0x000fe200078e00ff */
[----:B------:R-:W-:Y:S02]  /*0ce0*/  SHF.R.U32.HI R3, RZ, 0x3, R3 ;  /* 0x00000003ff037819 */ /* 0x000fe40000011603 */
[----:B------:R-:W-:Y:S01]  /*0cf0*/  LOP3.LUT R9, R9, 0x7ffffffc, RZ, 0xc0, !PT ;  /* 0x7ffffffc09097812 */ /* 0x000fe200078ec0ff */
[----:B------:R-:W-:Y:S01]  /*0d00*/  IMAD.IADD R11, R10, 0x1, -R11 ;  /* 0x000000010a0b7824 */ /* 0x000fe200078e0a0b */
[----:B------:R-:W-:-:S02]  /*0d10*/  LEA.HI R0, R0, R0, RZ, 0x1 ;  /* 0x0000000000007211 */ /* 0x000fc400078f08ff */
[----:B------:R-:W-:Y:S01]  /*0d20*/  SHF.R.S32.HI R8, RZ, 0x5, R8 ;  /* 0x00000005ff087819 */ /* 0x000fe20000011408 */
[----:B------:R-:W-:Y:S01]  /*0d30*/  IMAD.IADD R9, R14, 0x1, -R9 ;  /* 0x000000010e097824 */ /* 0x000fe200078e0a09 */
[----:B------:R-:W-:Y:S01]  /*0d40*/  LOP3.LUT R3, R6, R3, RZ, 0x3c, !PT ;  /* 0x0000000306037212 */ /* 0x000fe200078e3cff */
[----:B------:R-:W-:Y:S01]  /*0d50*/  IMAD.MOV.U32 R6, RZ, RZ, -0x2 ;  /* 0xfffffffeff067424 */ /* 0x000fe200078e00ff */
[----:B------:R-:W-:Y:S01]  /*0d60*/  LOP3.LUT R4, R4, 0x7ffffe00, RZ, 0xc0, !PT ;  /* 0x7ffffe0004047812 */ /* 0x000fe200078ec0ff */
[----:B------:R-:W-:Y:S02]  /*0d70*/  IMAD R0, R0, -0x3, R13 ;  /* 0xfffffffd00007824 */ /* 0x000fe400078e020d */
[----:B------:R-:W-:Y:S01]  /*0d80*/  IMAD R11, R8, 0x10, R11 ;  /* 0x00000010080b7824 */ /* 0x000fe200078e020b */
[----:B------:R-:W-:Y:S01]  /*0d90*/  IADD3 R2, R3, R4, R7 ;  /* 0x0000000403027210 */ /* 0x000fe20007ffe007 */
[----:B------:R-:W-:Y:S02]  /*0da0*/  IMAD R3, R9, R6, 0xc0 ;  /* 0x000000c009037424 */ /* 0x000fe400078e0206 */
[----:B------:R-:W-:-:S03]  /*0db0*/  IMAD R0, R0, 0x40, R11 ;  /* 0x0000004000007824 */ /* 0x000fc600078e020b */
[----:B------:R3:W-:Y:S01]  /*0dc0*/  STL [R1+0xc], R3 ;  /* 0x00000c0301007387 */ /* 0x0007e20000100800 */
[----:B-1----:R-:W-:-:S03]  /*0dd0*/  ULEA UR40, UR4, UR40, 0x18 ;  /* 0x0000002804287291 */ /* 0x002fc6000f8ec03f */
[----:B------:R3:W-:Y:S04]  /*0de0*/  STL [R1+0x8], R0 ;  /* 0x0000080001007387 */ /* 0x0007e80000100800 */
[----:B------:R3:W-:Y:S01]  /*0df0*/  STL [R1], RZ ;  /* 0x000000ff01007387 */ /* 0x0007e20000100800 */
[----:B------:R-:W-:Y:S01]  /*0e00*/  LEA R2, R2, UR40, 0x1 ;  /* 0x0000002802027c11 */ /* 0x000fe2000f8e08ff */
[----:B------:R-:W-:Y:S01]  /*0e10*/  IMAD.MOV.U32 R16, RZ, RZ, 0x40 ;  /* 0x00000040ff107424 */ /* 0x000fe200078e00ff */
[----:B------:R-:W-:Y:S01]  /*0e20*/  UMOV UR4, UR40 ;  /* 0x0000002800047c82 */ /* 0x000fe20008000000 */
[----:B--2---:R-:W-:Y:S02]  /*0e30*/  UMOV UR5, UR6 ;  /* 0x0000000600057c82 */ /* 0x004fe40008000000 */
[----:B------:R-:W-:Y:S01]  /*0e40*/  VIADD R17, R2, 0x1e800 ;  /* 0x0001e80002117836 */ /* 0x000fe20000000000 */
[----:B------:R-:W-:Y:S01]  /*0e50*/  SEL R16, R16, 0xffffffc0, !P2 ;  /* 0xffffffc010107807 */ /* 0x000fe20005000000 */
[----:B------:R-:W-:-:S02]  /*0e60*/  VIADD R152, R2, 0x1e820 ;  /* 0x0001e82002987836 */ /* 0x000fc40000000000 */
[----:B------:R-:W-:Y:S02]  /*0e70*/  IMAD.U32 R156, RZ, RZ, UR4 ;  /* 0x00000004ff9c7e24 */ /* 0x000fe4000f8e00ff */
[----:B------:R-:W-:Y:S02]  /*0e80*/  IMAD.U32 R157, RZ, RZ, UR5 ;  /* 0x00000005ff9d7e24 */ /* 0x000fe4000f8e00ff */
[C---:B------:R-:W-:Y:S02]  /*0e90*/  @P1 VIADD R152, R17.reuse, 0xffffffe0 ;  /* 0xffffffe011981836 */ /* 0x040fe40000000000 */
[----:B------:R-:W-:Y:S02]  /*0ea0*/  IMAD.IADD R17, R17, 0x1, R16 ;  /* 0x0000000111117824 */ /* 0x000fe400078e0210 */
[----:B------:R-:W-:Y:S01]  /*0eb0*/  IMAD.WIDE R156, R5, 0x2, R156 ;  /* 0x00000002059c7825 */ /* 0x000fe200078e029c */
[----:B------:R-:W-:-:S03]  /*0ec0*/  ULDC.64 UR36, c[0x0][0x198] ;  /* 0x0000660000247ab9 */ /* 0x000fc60000000a00 */
[----:B------:R-:W-:Y:S02]  /*0ed0*/  IMAD.IADD R16, R16, 0x1, R152 ;  /* 0x0000000110107824 */ /* 0x000fe400078e0298 */
[C---:B------:R-:W-:Y:S02]  /*0ee0*/  VIADD R154, R152.reuse, 0x6000 ;  /* 0x00006000989a7836 */ /* 0x040fe40000000000 */
[----:B------:R-:W-:Y:S01]  /*0ef0*/  VIADD R153, R152, 0xc000 ;  /* 0x0000c00098997836 */ /* 0x000fe20000000000 */
[----:B------:R-:W-:Y:S01]  /*0f00*/  UMOV UR47, URZ ;  /* 0x0000003f002f7c82 */ /* 0x000fe20008000000 */
[----:B------:R-:W-:Y:S01]  /*0f10*/  UMOV UR46, URZ ;  /* 0x0000003f002e7c82 */ /* 0x000fe20008000000 */
[----:B---34-:R-:W-:-:S07]  /*0f20*/  LOP3.LUT R155, R12, 0x1, RZ, 0xfc, !PT ;  /* 0x000000010c9b7812 */ /* 0x018fce00078efcff */
.L_x_31:
[----:B-1----:R-:W1:Y:S01]  /*0f30*/  S2R R0, SR_TID.X ;  /* 0x0000000000007919 */ /* 0x002e620000002100 */
[----:B------:R-:W2:Y:S01]  /*0f40*/  LDC R23, c[0x0][0x2e0] ;  /* 0x0000b800ff177b82 */ /* 0x000ea20000000800 */
[----:B------:R-:W-:Y:S01]  /*0f50*/  ULDC.64 UR6, c[0x0][0x3f8] ;  /* 0x0000fe0000067ab9 */ /* 0x000fe20000000a00 */
[----:B------:R-:W-:Y:S01]  /*0f60*/  ULDC UR4, c[0x0][0xda8] ;  /* 0x00036a0000047ab9 */ /* 0x000fe20000000800 */
[----:B------:R-:W-:Y:S02]  /*0f70*/  UISETP.NE.U32.AND UP0, UPT, UR6, URZ, UPT ;  /* 0x0000003f0600728c */ /* 0x000fe4000bf05070 */
[----:B------:R-:W-:Y:S02]  /*0f80*/  UISETP.NE.AND UP1, UPT, UR4, 0x1, UPT ;  /* 0x000000010400788c */ /* 0x000fe4000bf25270 */
[----:B------:R-:W-:Y:S01]  /*0f90*/  UISETP.NE.AND.EX UP0, UPT, UR7, URZ, UPT, UP0 ;  /* 0x0000003f0700728c */ /* 0x000fe2000bf05300 */
[----:B------:R-:W-:Y:S01]  /*0fa0*/  ULDC UR6, c[0x0][0x404] ;  /* 0x0001010000067ab9 */ /* 0x000fe20000000800 */
[----:B------:R-:W-:-:S02]  /*0fb0*/  UIADD3 UR7, UR40, 0x1e800, URZ ;  /* 0x0001e80028077890 */ /* 0x000fc4000fffe03f */
[----:B------:R-:W-:Y:S01]  /*0fc0*/  USEL UR6, UR6, 0x1, UP0 ;  /* 0x0000000106067887 */ /* 0x000fe20008000000 */
[----:B------:R-:W-:Y:S01]  /*0fd0*/  ULDC UR4, c[0x0][0xdb4] ;  /* 0x00036d0000047ab9 */ /* 0x000fe20000000800 */
[----:B------:R-:W-:Y:S02]  /*0fe0*/  ULOP3.LUT UP0, URZ, UR7, 0x3ff, URZ, 0xc0, !UPT ;  /* 0x000003ff073f7892 */ /* 0x000fe4000f80c03f */
[----:B------:R-:W-:Y:S01]  /*0ff0*/  UISETP.NE.AND UP2, UPT, UR4, 0x1, UPT ;  /* 0x000000010400788c */ /* 0x000fe2000bf45270 */
[----:B------:R-:W-:Y:S02]  /*1000*/  UMOV UR41, UR48 ;  /* 0x0000003000297c82 */ /* 0x000fe40008000000 */
[----:B------:R-:W-:Y:S01]  /*1010*/  @UP1 ULDC UR4, c[0x0][0xdac] ;  /* 0x00036b0000041ab9 */ /* 0x000fe20000000800 */
[----:B------:R-:W-:Y:S01]  /*1020*/  PLOP3.LUT P0, PT, PT, PT, UP0, 0x80, 0x0 ;  /* 0x000000000000781c */ /* 0x000fe20003f0f008 */
[----:B------:R-:W-:Y:S01]  /*1030*/  UIMAD.WIDE.U32 UR4, UR48, UR4, URZ ;  /* 0x00000004300472a5 */ /* 0x000fe2000f8e003f */
[----:B--2---:R-:W-:Y:S01]  /*1040*/  IMAD R23, R23, UR6, RZ ;  /* 0x0000000617177c24 */ /* 0x004fe2000f8e02ff */
[----:B------:R-:W-:-:S02]  /*1050*/  @UP1 ULDC UR6, c[0x0][0xdb0] ;  /* 0x00036c0000061ab9 */ /* 0x000fc40000000800 */
[----:B------:R-:W-:-:S03]  /*1060*/  @UP1 USHF.R.U32.HI UR41, URZ, UR6, UR5 ;  /* 0x000000063f291299 */ /* 0x000fc60008011605 */
[----:B------:R-:W-:Y:S01]  /*1070*/  @UP2 ULDC.64 UR6, c[0x0][0xdb8] ;  /* 0x00036e0000062ab9 */ /* 0x000fe20000000a00 */
[C---:B-1----:R-:W-:Y:S01]  /*1080*/  VIADD R3, R0.reuse, 0xffffff80 ;  /* 0xffffff8000037836 */ /* 0x042fe20000000000 */
[----:B------:R-:W-:Y:S01]  /*1090*/  UIMAD.WIDE.U32 UR4, UR41, UR6, URZ ;  /* 0x00000006290472a5 */ /* 0x000fe2000f8e003f */
[----:B------:R-:W-:Y:S01]  /*10a0*/  VIADD R0, R0, 0xffffff80 ;  /* 0xffffff8000007836 */ /* 0x000fe20000000000 */
[----:B------:R-:W-:Y:S02]  /*10b0*/  UMOV UR44, UR41 ;  /* 0x00000029002c7c82 */ /* 0x000fe40008000000 */
[----:B------:R-:W-:Y:S02]  /*10c0*/  @UP2 USHF.R.U32.HI UR44, URZ, UR7, UR5 ;  /* 0x000000073f2c2299 */ /* 0x000fe40008011605 */
[----:B------:R-:W-:-:S04]  /*10d0*/  SHF.R.S32.HI R0, RZ, 0x1f, R0 ;  /* 0x0000001fff007819 */ /* 0x000fc80000011400 */
[----:B------:R-:W-:-:S04]  /*10e0*/  LEA.HI R0, R0, R3, RZ, 0x7 ;  /* 0x0000000300007211 */ /* 0x000fc800078f38ff */
[----:B------:R-:W-:-:S05]  /*10f0*/  SHF.R.S32.HI R0, RZ, 0x7, R0 ;  /* 0x00000007ff007819 */ /* 0x000fca0000011400 */
[----:B------:R1:W2:Y:S02]  /*1100*/  SHFL.IDX PT, R22, R0, RZ, 0x1f ;  /* 0x00001fff00167589 */ /* 0x0002a400000e0000 */
[----:B-1----:R-:W-:-:S04]  /*1110*/  VIADD R0, R23, 0xbf ;  /* 0x000000bf17007836 */ /* 0x002fc80000000000 */
[----:B------:R-:W-:-:S04]  /*1120*/  IMAD.HI R0, R0, 0x2aaaaaab, RZ ;  /* 0x2aaaaaab00007827 */ /* 0x000fc800078e02ff */
[----:B--2---:R-:W-:-:S05]  /*1130*/  IMAD.HI R3, R22, 0x55555556, RZ ;  /* 0x5555555616037827 */ /* 0x004fca00078e02ff */
[----:B------:R-:W-:Y:S02]  /*1140*/  LEA.HI R5, R3, R3, RZ, 0x1 ;  /* 0x0000000303057211 */ /* 0x000fe400078f08ff */
[----:B------:R-:W-:-:S03]  /*1150*/  SHF.R.U32.HI R3, RZ, 0x1f, R0 ;  /* 0x0000001fff037819 */ /* 0x000fc60000011600 */
[----:B------:R-:W-:Y:S01]  /*1160*/  IMAD R19, R5, -0x3, R22 ;  /* 0xfffffffd05137824 */ /* 0x000fe200078e0216 */
[----:B------:R-:W-:Y:S01]  /*1170*/  LEA.HI.SX32 R18, R0, R3, 0x1b ;  /* 0x0000000300127211 */ /* 0x000fe200078fdaff */
[----:B------:R-:W-:Y:S06]  /*1180*/  @!P0 BRA `(.L_x_9) ;  /* 0x0000000000408947 */ /* 0x000fec0003800000 */
[----:B------:R-:W-:Y:S01]  /*1190*/  MOV R0, 0x0 ;  /* 0x0000000000007802 */ /* 0x000fe20000000f00 */
[----:B------:R-:W-:Y:S01]  /*11a0*/  ULDC.64 UR4, c[0x4][0xa8] ;  /* 0x01002a0000047ab9 */ /* 0x000fe20000000a00 */
[----:B------:R-:W-:Y:S01]  /*11b0*/  ULDC.64 UR6, c[0x4][0x48] ;  /* 0x0100120000067ab9 */ /* 0x000fe20000000a00 */
[----:B------:R-:W-:Y:S01]  /*11c0*/  IMAD.U32 R4, RZ, RZ, UR4 ;  /* 0x00000004ff047e24 */ /* 0x000fe2000f8e00ff */
[----:B------:R1:W2:Y:S01]  /*11d0*/  LDC.64 R14, c[0x4][R0] ;  /* 0x01000000000e7b82 */ /* 0x0002a20000000a00 */
[----:B------:R-:W-:Y:S01]  /*11e0*/  IMAD.U32 R5, RZ, RZ, UR5 ;  /* 0x00000005ff057e24 */ /* 0x000fe2000f8e00ff */
[----:B------:R-:W-:Y:S01]  /*11f0*/  ULDC.64 UR4, c[0x4][0xb0] ;  /* 0x01002c0000047ab9 */ /* 0x000fe20000000a00 */
[----:B------:R-:W-:Y:S02]  /*1200*/  IMAD.U32 R10, RZ, RZ, UR6 ;  /* 0x00000006ff0a7e24 */ /* 0x000fe4000f8e00ff */
[----:B------:R-:W-:Y:S02]  /*1210*/  IMAD.U32 R6, RZ, RZ, UR4 ;  /* 0x00000004ff067e24 */ /* 0x000fe4000f8e00ff */
[----:B------:R-:W-:-:S02]  /*1220*/  IMAD.U32 R7, RZ, RZ, UR5 ;  /* 0x00000005ff077e24 */ /* 0x000fc4000f8e00ff */
[----:B------:R-:W-:Y:S02]  /*1230*/  IMAD.U32 R11, RZ, RZ, UR7 ;  /* 0x00000007ff0b7e24 */ /* 0x000fe4000f8e00ff */
[----:B------:R-:W-:Y:S02]  /*1240*/  IMAD.MOV.U32 R8, RZ, RZ, 0x70 ;  /* 0x00000070ff087424 */ /* 0x000fe400078e00ff */
[----:B------:R-:W-:Y:S02]  /*1250*/  IMAD.MOV.U32 R12, RZ, RZ, 0x1 ;  /* 0x00000001ff0c7424 */ /* 0x000fe400078e00ff */
[----:B-1----:R-:W-:-:S07]  /*1260*/  IMAD.MOV.U32 R13, RZ, RZ, RZ ;  /* 0x000000ffff0d7224 */ /* 0x002fce00078e00ff */
[----:B------:R-:W-:-:S07]  /*1270*/  LEPC R20, `(.L_x_9) ;  /* 0x000000001014794e */ /* 0x000fce0000000000 */
[----:B--2---:R-:W-:Y:S05]  /*1280*/  CALL.ABS.NOINC R14 ;  /* 0x000000000e007343 */ /* 0x004fea0003c00000 */
.L_x_9:
[----:B------:R-:W2:Y:S01]  /*1290*/  LDL R20, [R1] ;  /* 0x0000000001147983 */ /* 0x000ea20000100800 */
[----:B------:R-:W-:Y:S02]  /*12a0*/  ISETP.NE.AND P0, PT, R155, 0x3, PT ;  /* 0x000000039b00780c */ /* 0x000fe40003f05270 */
[----:B--2---:R-:W-:-:S04]  /*12b0*/  LOP3.LUT R0, R20, 0x1, RZ, 0xc0, !PT ;  /* 0x0000000114007812 */ /* 0x004fc800078ec0ff */
[----:B------:R-:W-:-:S04]  /*12c0*/  SHF.L.U32 R0, R0, 0x1f, RZ ;  /* 0x0000001f00007819 */ /* 0x000fc800000006ff */
[----:B------:R-:W1:Y:S02]  /*12d0*/  SYNCS.PHASECHK.TRANS64.TRYWAIT P1, [UR40+0x30800], R0 ;  /* 0x03080000ff0075a7 */ /* 0x000e640008020168 */
[----:B-1----:R-:W-:Y:S05]  /*12e0*/  @!P1 BRA `(.L_x_10) ;  /* 0x0000008c00cc9947 */ /* 0x002fea0003800000 */
.L_x_87:
[----:B------:R-:W-:Y:S05]  /*12f0*/  @!P0 BRA `(.L_x_11) ;  /* 0x0000000000048947 */ /* 0x000fea0003800000 */
[----:B------:R-:W-:Y:S01]  /*1300*/  BPT.TRAP 0x1 ;  /* 0x000000040000795c */ /* 0x000fe20000300000 */
.L_x_11:
[----:B------:R-:W-:Y:S02]  /*1310*/  IMAD.U32 R4, RZ, RZ, UR46 ;  /* 0x0000002eff047e24 */ /* 0x000fe4000f8e00ff */
[----:B-1----:R-:W-:-:S03]  /*1320*/  IMAD.U32 R3, RZ, RZ, UR47 ;  /* 0x0000002fff037e24 */ /* 0x002fc6000f8e00ff */
[----:B------:R-:W-:Y:S02]  /*1330*/  LEA R4, R4, UR40, 0x3 ;  /* 0x0000002804047c11 */ /* 0x000fe4000f8e18ff */
[----:B------:R-:W-:-:S04]  /*1340*/  SHF.L.U32 R3, R3, 0x1f, RZ ;  /* 0x0000001f03037819 */ /* 0x000fc800000006ff */
[----:B------:R1:W2:Y:S01]  /*1350*/  SYNCS.PHASECHK.TRANS64.TRYWAIT P2, [R4+URZ+0x30830], R3 ;  /* 0x03083003040075a7 */ /* 0x0002a2000804017f */
[----:B------:R-:W-:Y:S05]  /*1360*/  @!P0 BRA `(.L_x_12) ;  /* 0x0000000000048947 */ /* 0x000fea0003800000 */
[----:B------:R-:W-:Y:S01]  /*1370*/  BPT.TRAP 0x1 ;  /* 0x000000040000795c */ /* 0x000fe20000300000 */
.L_x_12:
[----:B------:R-:W3:Y:S01]  /*1380*/  S2R R5, SR_TID.X ;  /* 0x0000000000057919 */ /* 0x000ee20000002100 */
[----:B------:R-:W-:-:S05]  /*1390*/  LEA R19, R19, UR40, 0xd ;  /* 0x0000002813137c11 */ /* 0x000fca000f8e68ff */
[----:B------:R-:W-:-:S05]  /*13a0*/  VIADD R0, R19, 0xc400 ;  /* 0x0000c40013007836 */ /* 0x000fca0000000000 */
[----:B------:R-:W-:-:S04]  /*13b0*/  SHF.R.U32.HI R0, RZ, 0x4, R0 ;  /* 0x00000004ff007819 */ /* 0x000fc80000011600 */
[----:B------:R-:W-:Y:S02]  /*13c0*/  LOP3.LUT R0, R0, 0x3fff, RZ, 0xc0, !PT ;  /* 0x00003fff00007812 */ /* 0x000fe400078ec0ff */
[----:B---3--:R-:W-:Y:S01]  /*13d0*/  LOP3.LUT P1, RZ, R5, 0x7f, RZ, 0xc0, !PT ;  /* 0x0000007f05ff7812 */ /* 0x008fe2000782c0ff */
[----:B--2---:R-:W-:-:S12]  /*13e0*/  @P2 BRA `(.L_x_13) ;  /* 0x0000000000082947 */ /* 0x004fd80003800000 */
[----:B------:R-:W2:Y:S02]  /*13f0*/  SYNCS.PHASECHK.TRANS64.TRYWAIT P2, [R4+URZ+0x30830], R3 ;  /* 0x03083003040075a7 */ /* 0x000ea4000804017f */
[----:B--2---:R-:W-:Y:S05]  /*1400*/  @!P2 BRA `(.L_x_14) ;  /* 0x0000008c009ca947 */ /* 0x004fea0003800000 */
.L_x_13:
[----:B------:R-:W-:Y:S05]  /*1410*/  WARPSYNC.ALL ;  /* 0x0000000000007948 */ /* 0x000fea0003800000 */
[----:B------:R-:W-:Y:S01]  /*1420*/  IMAD.MOV.U32 R151, RZ, RZ, RZ ;  /* 0x000000ffff977224 */ /* 0x000fe200078e00ff */
[----:B------:R-:W-:Y:S01]  /*1430*/  LOP3.LUT R20, R0, 0x10000, RZ, 0xfc, !PT ;  /* 0x0001000000147812 */ /* 0x000fe200078efcff */
[----:B------:R-:W-:Y:S01]  /*1440*/  IMAD.MOV.U32 R21, RZ, RZ, 0x40000040 ;  /* 0x40000040ff157424 */ /* 0x000fe200078e00ff */
[----:B------:R-:W-:Y:S02]  /*1450*/  UIADD3 UR4, UR40, 0x12400, URZ ;  /* 0x0001240028047890 */ /* 0x000fe4000fffe03f */
[C---:B------:R-:W-:Y:S01]  /*1460*/  R2UR UR8, R20.reuse ;  /* 0x00000000140872ca */ /* 0x040fe200000e0000 */
[----:B------:R-:W1:Y:S01]  /*1470*/  LDL R5, [R1+0xc] ;  /* 0x00000c0001057983 */ /* 0x000e620000100800 */
[----:B------:R-:W-:Y:S01]  /*1480*/  R2UR UR9, R21 ;  /* 0x00000000150972ca */ /* 0x000fe200000e0000 */
[----:B------:R-:W-:Y:S01]  /*1490*/  USHF.R.U32.HI UR4, URZ, 0x4, UR4 ;  /* 0x000000043f047899 */ /* 0x000fe20008011604 */
[----:B------:R-:W-:Y:S01]  /*14a0*/  WARPGROUP.ARRIVE ;  /* 0x00000000000079c5 */ /* 0x000fe20000000000 */
[----:B------:R-:W-:Y:S01]  /*14b0*/  UMOV UR11, 0x40000040 ;  /* 0x40000040000b7882 */ /* 0x000fe20000000000 */
[----:B------:R-:W-:Y:S01]  /*14c0*/  R2UR UR16, R20 ;  /* 0x00000000141072ca */ /* 0x000fe200000e0000 */
[----:B------:R-:W-:Y:S01]  /*14d0*/  ULOP3.LUT UR4, UR4, 0x3fff, URZ, 0xc0, !UPT ;  /* 0x00003fff04047892 */ /* 0x000fe2000f8ec03f */
[----:B------:R-:W-:Y:S01]  /*14e0*/  P2R R8, PR, RZ, 0x2 ;  /* 0x00000002ff087803 */ /* 0x000fe20000000000 */
[----:B------:R-:W-:Y:S01]  /*14f0*/  UMOV UR13, 0x40000040 ;  /* 0x40000040000d7882 */ /* 0x000fe20000000000 */
[----:B------:R-:W-:Y:S01]  /*1500*/  UMOV UR15, 0x40000040 ;  /* 0x40000040000f7882 */ /* 0x000fe20000000000 */
[----:B------:R-:W-:Y:S01]  /*1510*/  ULOP3.LUT UR4, UR4, 0x10000, URZ, 0xfc, !UPT ;  /* 0x0001000004047892 */ /* 0x000fe2000f8efc3f */
[----:B------:R-:W-:Y:S01]  /*1520*/  P2R R6, PR, RZ, 0x1 ;  /* 0x00000001ff067803 */ /* 0x000fe20000000000 */
[----:B------:R-:W-:Y:S01]  /*1530*/  UMOV UR17, 0x40000040 ;  /* 0x4000004000117882 */ /* 0x000fe20000000000 */
[----:B------:R-:W-:Y:S01]  /*1540*/  UMOV UR19, 0x40000040 ;  /* 0x4000004000137882 */ /* 0x000fe20000000000 */
[----:B------:R-:W-:Y:S01]  /*1550*/  UIMAD UR6, UR46, 0x600, UR4 ;  /* 0x000006002e0678a4 */ /* 0x000fe2000f8e0204 */
[--C-:B------:R-:W-:Y:S01]  /*1560*/  IMAD.MOV.U32 R150, RZ, RZ, R151.reuse ;  /* 0x000000ffff967224 */ /* 0x100fe200078e0097 */
[----:B------:R-:W-:Y:S01]  /*1570*/  ULDC UR5, c[0x0][0x988] ;  /* 0x0002620000057ab9 */ /* 0x000fe20000000800 */
[--C-:B------:R-:W-:Y:S01]  /*1580*/  IMAD.MOV.U32 R148, RZ, RZ, R151.reuse ;  /* 0x000000ffff947224 */ /* 0x100fe200078e0097 */
[----:B------:R-:W-:Y:S01]  /*1590*/  UIADD3 UR12, UR16, 0x4, URZ ;  /* 0x00000004100c7890 */ /* 0x000fe2000fffe03f */
[--C-:B------:R-:W-:Y:S01]  /*15a0*/  IMAD.MOV.U32 R146, RZ, RZ, R151.reuse ;  /* 0x000000ffff927224 */ /* 0x100fe200078e0097 */
[----:B------:R-:W-:Y:S01]  /*15b0*/  UIADD3 UR14, UR6, 0x4, URZ ;  /* 0x00000004060e7890 */ /* 0x000fe2000fffe03f */
[--C-:B------:R-:W-:Y:S01]  /*15c0*/  IMAD.MOV.U32 R144, RZ, RZ, R151.reuse ;  /* 0x000000ffff907224 */ /* 0x100fe200078e0097 */
[----:B------:R-:W-:Y:S01]  /*15d0*/  UMOV UR10, UR6 ;  /* 0x00000006000a7c82 */ /* 0x000fe20008000000 */
[----:B------:R-:W-:Y:S01]  /*15e0*/  UIADD3 UR18, UR6, 0x6, URZ ;  /* 0x0000000606127890 */ /* 0x000fe2000fffe03f */
[----:B------:R-:W-:Y:S01]  /*15f0*/  HGMMA.64x192x16.F32 R24, gdesc[UR8], RZ, !UPT, gsb0 ;  /* 0x02e00000081879f0 */ /* 0x000fe2000c0008ff */
[----:B------:R-:W-:Y:S01]  /*1600*/  UIADD3 UR8, UR16, 0x2, URZ ;  /* 0x0000000210087890 */ /* 0x000fe2000fffe03f */
[--C-:B------:R-:W-:Y:S01]  /*1610*/  IMAD.MOV.U32 R142, RZ, RZ, R151.reuse ;  /* 0x000000ffff8e7224 */ /* 0x100fe200078e0097 */
[----:B------:R-:W-:Y:S01]  /*1620*/  UIADD3 UR10, UR6, 0x2, URZ ;  /* 0x00000002060a7890 */ /* 0x000fe2000fffe03f */
[--C-:B------:R-:W-:Y:S01]  /*1630*/  IMAD.MOV.U32 R140, RZ, RZ, R151.reuse ;  /* 0x000000ffff8c7224 */ /* 0x100fe200078e0097 */
[----:B------:R-:W-:Y:S01]  /*1640*/  UMOV UR9, 0x40000040 ;  /* 0x4000004000097882 */ /* 0x000fe20000000000 */
[----:B------:R-:W-:Y:S01]  /*1650*/  UMOV UR11, 0x40000040 ;  /* 0x40000040000b7882 */ /* 0x000fe20000000000 */
[----:B------:R-:W-:Y:S01]  /*1660*/  UIADD3 UR16, UR16, 0x6, URZ ;  /* 0x0000000610107890 */ /* 0x000fe2000fffe03f */
[----:B------:R-:W-:-:S02]  /*1670*/  IMAD.MOV.U32 R138, RZ, RZ, R151 ;  /* 0x000000ffff8a7224 */ /* 0x000fc400078e0097 */
[--C-:B------:R-:W-:Y:S02]  /*1680*/  IMAD.MOV.U32 R136, RZ, RZ, R151.reuse ;  /* 0x000000ffff887224 */ /* 0x100fe400078e0097 */
[--C-:B------:R-:W-:Y:S02]  /*1690*/  IMAD.MOV.U32 R134, RZ, RZ, R151.reuse ;  /* 0x000000ffff867224 */ /* 0x100fe400078e0097 */
[--C-:B------:R-:W-:Y:S02]  /*16a0*/  IMAD.MOV.U32 R132, RZ, RZ, R151.reuse ;  /* 0x000000ffff847224 */ /* 0x100fe400078e0097 */
[--C-:B------:R-:W-:Y:S02]  /*16b0*/  IMAD.MOV.U32 R130, RZ, RZ, R151.reuse ;  /* 0x000000ffff827224 */ /* 0x100fe400078e0097 */
[--C-:B------:R-:W-:Y:S02]  /*16c0*/  IMAD.MOV.U32 R128, RZ, RZ, R151.reuse ;  /* 0x000000ffff807224 */ /* 0x100fe400078e0097 */
[----:B------:R-:W-:-:S02]  /*16d0*/  IMAD.MOV.U32 R126, RZ, RZ, R151 ;  /* 0x000000ffff7e7224 */ /* 0x000fc400078e0097 */
[--C-:B------:R-:W-:Y:S02]  /*16e0*/  IMAD.MOV.U32 R124, RZ, RZ, R151.reuse ;  /* 0x000000ffff7c7224 */ /* 0x100fe400078e0097 */
[--C-:B------:R-:W-:Y:S02]  /*16f0*/  IMAD.MOV.U32 R122, RZ, RZ, R151.reuse ;  /* 0x000000ffff7a7224 */ /* 0x100fe400078e0097 */
[----:B------:R-:W-:Y:S01]  /*1700*/  IMAD.MOV.U32 R120, RZ, RZ, R151 ;  /* 0x000000ffff787224 */ /* 0x000fe200078e0097 */
[----:B------:R-:W-:Y:S02]  /*1710*/  WARPGROUP.DEPBAR.LE gsb0, 0x0 ;  /* 0x00008000000079c5 */ /* 0x000fe40000010000 */
[----:B------:R-:W-:-:S06]  /*1720*/  WARPGROUP.ARRIVE ;  /* 0x00000000000079c5 */ /* 0x000fcc0000000000 */
[----:B------:R-:W-:Y:S01]  /*1730*/  HGMMA.64x192x16.F32 R24, gdesc[UR8], R24, gsb0 ;  /* 0x02e00000081879f0 */ /* 0x000fe20008000818 */
[----:B-12---:R-:W-:-:S04]  /*1740*/  IMAD.IADD R3, R5, 0x1, R23 ;  /* 0x0000000105037824 */ /* 0x006fc800078e0217 */
[----:B------:R-:W-:-:S05]  /*1750*/  IMAD R3, R18, -0xc0, R3 ;  /* 0xffffff4012037824 */ /* 0x000fca00078e0203 */
[C---:B------:R-:W-:Y:S02]  /*1760*/  ISETP.GT.AND P5, PT, R3.reuse, RZ, PT ;  /* 0x000000ff0300720c */ /* 0x040fe40003fa4270 */
[C---:B------:R-:W-:Y:S02]  /*1770*/  ISETP.GT.AND P4, PT, R3.reuse, 0x1, PT ;  /* 0x000000010300780c */ /* 0x040fe40003f84270 */
[C---:B------:R-:W-:Y:S02]  /*1780*/  ISETP.GT.AND P3, PT, R3.reuse, 0x8, PT ;  /* 0x000000080300780c */ /* 0x040fe40003f64270 */
[C---:B------:R-:W-:Y:S02]  /*1790*/  ISETP.GT.AND P2, PT, R3.reuse, 0x9, PT ;  /* 0x000000090300780c */ /* 0x040fe40003f44270 */
[C---:B------:R-:W-:Y:S02]  /*17a0*/  ISETP.GT.AND P6, PT, R3.reuse, 0x10, PT ;  /* 0x000000100300780c */ /* 0x040fe40003fc4270 */
[----:B------:R-:W-:-:S02]  /*17b0*/  ISETP.GT.AND P1, PT, R3, 0x99, PT ;  /* 0x000000990300780c */ /* 0x000fc40003f24270 */
[----:B------:R-:W-:Y:S01]  /*17c0*/  ISETP.GT.AND P0, PT, R3, 0xa0, PT ;  /* 0x000000a00300780c */ /* 0x000fe20003f04270 */
[----:B------:R-:W-:Y:S02]  /*17d0*/  WARPGROUP.DEPBAR.LE gsb0, 0x0 ;  /* 0x00008000000079c5 */ /* 0x000fe40000010000 */
[----:B------:R-:W-:-:S06]  /*17e0*/  WARPGROUP.ARRIVE ;  /* 0x00000000000079c5 */ /* 0x000fcc0000000000 */
[----:B------:R-:W-:Y:S03]  /*17f0*/  HGMMA.64x192x16.F32 R24, gdesc[UR12], R24, gsb0 ;  /* 0x02e000000c1879f0 */ /* 0x000fe60008000818 */
[----:B------:R-:W-:Y:S02]  /*1800*/  WARPGROUP.DEPBAR.LE gsb0, 0x0 ;  /* 0x00008000000079c5 */ /* 0x000fe40000010000 */
[----:B------:R-:W-:-:S15]  /*1810*/  WARPGROUP.ARRIVE ;  /* 0x00000000000079c5 */ /* 0x000fde0000000000 */
[----:B------:R-:W-:Y:S03]  /*1820*/  HGMMA.64x192x16.F32 R24, gdesc[UR16], R24, gsb0 ;  /* 0x02e00000101879f0 */ /* 0x000fe60008000818 */
[----:B------:R-:W-:Y:S02]  /*1830*/  WARPGROUP.DEPBAR.LE gsb0, 0x0 ;  /* 0x00008000000079c5 */ /* 0x000fe40000010000 */
[----:B------:R-:W-:Y:S02]  /*1840*/  FSEL R5, R26, -INF , P5 ;  /* 0xff8000001a057808 */ /* 0x000fe40002800000 */
[----:B------:R-:W-:Y:S02]  /*1850*/  FSEL R27, R27, -INF , P4 ;  /* 0xff8000001b1b7808 */ /* 0x000fe40002000000 */
[----:B------:R-:W-:Y:S02]  /*1860*/  FSEL R7, R30, -INF , P3 ;  /* 0xff8000001e077808 */ /* 0x000fe40001800000 */
[----:B------:R-:W-:-:S02]  /*1870*/  FMNMX.FTZ R0, R5, R27, !PT ;  /* 0x0000001b05007209 */ /* 0x000fc40007810000 */
[----:B------:R-:W-:Y:S02]  /*1880*/  FSEL R31, R31, -INF , P2 ;  /* 0xff8000001f1f7808 */ /* 0x000fe40001000000 */
[----:B------:R-:W-:Y:S02]  /*1890*/  FMNMX.FTZ R0, R7, R0, !PT ;  /* 0x0000000007007209 */ /* 0x000fe40007810000 */
[----:B------:R-:W-:Y:S02]  /*18a0*/  FSEL R11, R24, -INF , P5 ;  /* 0xff800000180b7808 */ /* 0x000fe40002800000 */
[----:B------:R-:W-:Y:S02]  /*18b0*/  ISETP.GT.AND P5, PT, R3, 0x11, PT ;  /* 0x000000110300780c */ /* 0x000fe40003fa4270 */
[----:B------:R-:W-:Y:S02]  /*18c0*/  FSEL R13, R34, -INF , P6 ;  /* 0xff800000220d7808 */ /* 0x000fe40003000000 */
[----:B------:R-:W-:-:S02]  /*18d0*/  FMNMX.FTZ R0, R31, R0, !PT ;  /* 0x000000001f007209 */ /* 0x000fc40007810000 */
[----:B------:R-:W-:Y:S02]  /*18e0*/  FSEL R25, R25, -INF , P4 ;  /* 0xff80000019197808 */ /* 0x000fe40002000000 */
[----:B------:R-:W-:Y:S02]  /*18f0*/  ISETP.GT.AND P4, PT, R3, 0x18, PT ;  /* 0x000000180300780c */ /* 0x000fe40003f84270 */
[----:B------:R-:W-:Y:S02]  /*1900*/  FSEL R35, R35, -INF , P5 ;  /* 0xff80000023237808 */ /* 0x000fe40002800000 */
[----:B------:R-:W-:Y:S02]  /*1910*/  FMNMX.FTZ R0, R13, R0, !PT ;  /* 0x000000000d007209 */ /* 0x000fe40007810000 */
[----:B------:R-:W-:Y:S02]  /*1920*/  FSEL R15, R28, -INF , P3 ;  /* 0xff8000001c0f7808 */ /* 0x000fe40001800000 */
[----:B------:R-:W-:-:S02]  /*1930*/  ISETP.GT.AND P3, PT, R3, 0x19, PT ;  /* 0x000000190300780c */ /* 0x000fc40003f64270 */
        /* <DEDUP_REMOVED lines=83> */
[----:B------:R-:W-:-:S02]  /*1e70*/  FSEL R69, R69, -INF , P2 ;  /* 0xff80000045457808 */ /* 0x000fc40001000000 */
[C---:B------:R-:W-:Y:S02]  /*1e80*/  ISETP.GT.AND P4, PT, R3.reuse, 0x79, PT ;  /* 0x000000790300780c */ /* 0x040fe40003f84270 */
[----:B------:R-:W-:Y:S02]  /*1e90*/  ISETP.GT.AND P2, PT, R3, 0x70, PT ;  /* 0x000000700300780c */ /* 0x000fe40003f44270 */
[----:B------:R-:W-:Y:S02]  /*1ea0*/  FSEL R79, R79, -INF , P3 ;  /* 0xff8000004f4f7808 */ /* 0x000fe40001800000 */
[----:B------:R-:W-:Y:S02]  /*1eb0*/  FMNMX.FTZ R0, R78, R9, !PT ;  /* 0x000000094e007209 */ /* 0x000fe40007810000 */
[----:B------:R-:W-:Y:S02]  /*1ec0*/  FSEL R14, R87, -INF , P4 ;  /* 0xff800000570e7808 */ /* 0x000fe40002000000 */
[----:B------:R-:W-:-:S02]  /*1ed0*/  FSEL R82, R82, -INF , P2 ;  /* 0xff80000052527808 */ /* 0x000fc40001000000 */
[----:B------:R-:W-:Y:S02]  /*1ee0*/  FSEL R87, R80, -INF , P2 ;  /* 0xff80000050577808 */ /* 0x000fe40001000000 */
[----:B------:R-:W-:Y:S02]  /*1ef0*/  FSEL R72, R72, -INF , P6 ;  /* 0xff80000048487808 */ /* 0x000fe40003000000 */
[C---:B------:R-:W-:Y:S02]  /*1f00*/  ISETP.GT.AND P2, PT, R3.reuse, 0x81, PT ;  /* 0x000000810300780c */ /* 0x040fe40003f44270 */
[----:B------:R-:W-:Y:S02]  /*1f10*/  ISETP.GT.AND P6, PT, R3, 0x71, PT ;  /* 0x000000710300780c */ /* 0x000fe40003fc4270 */
[----:B------:R-:W-:Y:S02]  /*1f20*/  FMNMX.FTZ R9, R79, R0, !PT ;  /* 0x000000004f097209 */ /* 0x000fe40007810000 */
[----:B------:R-:W-:-:S02]  /*1f30*/  FSEL R73, R73, -INF , P5 ;  /* 0xff80000049497808 */ /* 0x000fc40002800000 */
[----:B------:R-:W-:Y:S02]  /*1f40*/  FSEL R24, R91, -INF , P2 ;  /* 0xff8000005b187808 */ /* 0x000fe40001000000 */
[----:B------:R-:W-:Y:S02]  /*1f50*/  FSEL R89, R89, -INF , P2 ;  /* 0xff80000059597808 */ /* 0x000fe40001000000 */
[----:B------:R-:W-:Y:S02]  /*1f60*/  ISETP.GT.AND P5, PT, R3, 0x78, PT ;  /* 0x000000780300780c */ /* 0x000fe40003fa4270 */
[----:B------:R-:W-:Y:S02]  /*1f70*/  FSEL R83, R83, -INF , P6 ;  /* 0xff80000053537808 */ /* 0x000fe40003000000 */
[----:B------:R-:W-:Y:S02]  /*1f80*/  FMNMX.FTZ R0, R82, R9, !PT ;  /* 0x0000000952007209 */ /* 0x000fe40007810000 */
[----:B------:R-:W-:-:S02]  /*1f90*/  ISETP.GT.AND P2, PT, R3, 0x98, PT ;  /* 0x000000980300780c */ /* 0x000fc40003f44270 */
[----:B------:R-:W-:Y:S02]  /*1fa0*/  FSEL R30, R103, -INF , P1 ;  /* 0xff800000671e7808 */ /* 0x000fe40000800000 */
[----:B------:R-:W-:Y:S02]  /*1fb0*/  ISETP.GT.AND P1, PT, R3, 0xa1, PT ;  /* 0x000000a10300780c */ /* 0x000fe40003f24270 */
[----:B------:R-:W-:Y:S02]  /*1fc0*/  FSEL R86, R86, -INF , P5 ;  /* 0xff80000056567808 */ /* 0x000fe40002800000 */
[----:B------:R-:W-:Y:S02]  /*1fd0*/  FMNMX.FTZ R9, R83, R0, !PT ;  /* 0x0000000053097209 */ /* 0x000fe40007810000 */
[----:B------:R-:W-:Y:S02]  /*1fe0*/  FSEL R102, R102, -INF , P2 ;  /* 0xff80000066667808 */ /* 0x000fe40001000000 */
[----:B------:R-:W-:-:S02]  /*1ff0*/  FSEL R103, R100, -INF , P2 ;  /* 0xff80000064677808 */ /* 0x000fc40001000000 */
[----:B------:R-:W-:Y:S02]  /*2000*/  FSEL R107, R107, -INF , P1 ;  /* 0xff8000006b6b7808 */ /* 0x000fe40000800000 */
[----:B------:R-:W-:Y:S02]  /*2010*/  P2R R46, PR, RZ, 0x2 ;  /* 0x00000002ff2e7803 */ /* 0x000fe40000000000 */
[C---:B------:R-:W-:Y:S02]  /*2020*/  ISETP.GT.AND P2, PT, R3.reuse, 0xa9, PT ;  /* 0x000000a90300780c */ /* 0x040fe40003f44270 */
[----:B------:R-:W-:Y:S02]  /*2030*/  ISETP.GT.AND P1, PT, R3, 0xa0, PT ;  /* 0x000000a00300780c */ /* 0x000fe40003f24270 */
[----:B------:R-:W-:Y:S02]  /*2040*/  FSEL R12, R77, -INF , P3 ;  /* 0xff8000004d0c7808 */ /* 0x000fe40001800000 */
[----:B------:R-:W-:-:S02]  /*2050*/  ISETP.GT.AND P3, PT, R3, 0x80, PT ;  /* 0x000000800300780c */ /* 0x000fc40003f64270 */
[----:B------:R-:W-:Y:S02]  /*2060*/  FMNMX.FTZ R9, R86, R9, !PT ;  /* 0x0000000956097209 */ /* 0x000fe40007810000 */
[----:B------:R-:W-:Y:S02]  /*2070*/  FSEL R32, R111, -INF , P2 ;  /* 0xff8000006f207808 */ /* 0x000fe40001000000 */
[----:B------:R-:W-:Y:S02]  /*2080*/  FSEL R111, R104, -INF , P1 ;  /* 0xff800000686f7808 */ /* 0x000fe40000800000 */
[----:B------:R-:W-:Y:S02]  /*2090*/  ISETP.NE.AND P1, PT, R46, RZ, PT ;  /* 0x000000ff2e00720c */ /* 0x000fe40003f25270 */
[----:B------:R-:W-:Y:S02]  /*20a0*/  FSEL R90, R90, -INF , P3 ;  /* 0xff8000005a5a7808 */ /* 0x000fe40001800000 */
[----:B------:R-:W-:-:S02]  /*20b0*/  FMNMX.FTZ R9, R14, R9, !PT ;  /* 0x000000090e097209 */ /* 0x000fc40007810000 */
[----:B------:R-:W-:Y:S02]  /*20c0*/  FSEL R81, R81, -INF , P6 ;  /* 0xff80000051517808 */ /* 0x000fe40003000000 */
[----:B------:R-:W-:Y:S02]  /*20d0*/  FSEL R105, R105, -INF , P1 ;  /* 0xff80000069697808 */ /* 0x000fe40000800000 */
[----:B------:R-:W-:Y:S02]  /*20e0*/  ISETP.GT.AND P6, PT, R3, 0x88, PT ;  /* 0x000000880300780c */ /* 0x000fe40003fc4270 */
[----:B------:R-:W-:Y:S02]  /*20f0*/  FMNMX.FTZ R9, R90, R9, !PT ;  /* 0x000000095a097209 */ /* 0x000fe40007810000 */
[----:B------:R-:W-:Y:S02]  /*2100*/  ISETP.NE.AND P1, PT, R8, RZ, PT ;  /* 0x000000ff0800720c */ /* 0x000fe40003f25270 */
[----:B------:R-:W-:-:S02]  /*2110*/  FMNMX.FTZ R8, R11, R25, !PT ;  /* 0x000000190b087209 */ /* 0x000fc40007810000 */
[----:B------:R-:W-:Y:S02]  /*2120*/  FSEL R77, R84, -INF , P5 ;  /* 0xff800000544d7808 */ /* 0x000fe40002800000 */
[----:B------:R-:W-:Y:S02]  /*2130*/  ISETP.GT.AND P5, PT, R3, 0x89, PT ;  /* 0x000000890300780c */ /* 0x000fe40003fa4270 */
[----:B------:R-:W-:Y:S02]  /*2140*/  FSEL R94, R94, -INF , P6 ;  /* 0xff8000005e5e7808 */ /* 0x000fe40003000000 */
[----:B------:R-:W-:Y:S02]  /*2150*/  FMNMX.FTZ R9, R24, R9, !PT ;  /* 0x0000000918097209 */ /* 0x000fe40007810000 */
[----:B------:R-:W-:Y:S01]  /*2160*/  FMNMX.FTZ R8, R15, R8, !PT ;  /* 0x000000080f087209 */ /* 0x000fe20007810000 */
[----:B------:R-:W-:Y:S01]  /*2170*/  @!P1 VIADD R4, R4, 0x30840 ;  /* 0x0003084004049836 */ /* 0x000fe20000000000 */
[----:B------:R-:W-:-:S02]  /*2180*/  FSEL R85, R85, -INF , P4 ;  /* 0xff80000055557808 */ /* 0x000fc40002000000 */
[----:B------:R-:W-:Y:S02]  /*2190*/  ISETP.GT.AND P4, PT, R3, 0x90, PT ;  /* 0x000000900300780c */ /* 0x000fe40003f84270 */
[----:B------:R-:W-:Y:S02]  /*21a0*/  FSEL R26, R95, -INF , P5 ;  /* 0xff8000005f1a7808 */ /* 0x000fe40002800000 */
[----:B------:R-:W-:Y:S02]  /*21b0*/  FMNMX.FTZ R9, R94, R9, !PT ;  /* 0x000000095e097209 */ /* 0x000fe40007810000 */
[----:B------:R-:W-:Y:S02]  /*21c0*/  FMNMX.FTZ R8, R29, R8, !PT ;  /* 0x000000081d087209 */ /* 0x000fe40007810000 */
[----:B------:R-:W-:Y:S02]  /*21d0*/  FSEL R91, R88, -INF , P3 ;  /* 0xff800000585b7808 */ /* 0x000fe40001800000 */
[----:B------:R-:W-:-:S02]  /*21e0*/  ISETP.GT.AND P3, PT, R3, 0x91, PT ;  /* 0x000000910300780c */ /* 0x000fc40003f64270 */
[----:B------:R-:W-:Y:S02]  /*21f0*/  FSEL R98, R98, -INF , P4 ;  /* 0xff80000062627808 */ /* 0x000fe40002000000 */
[----:B------:R-:W-:Y:S02]  /*2200*/  FMNMX.FTZ R9, R26, R9, !PT ;  /* 0x000000091a097209 */ /* 0x000fe40007810000 */
[----:B------:R-:W-:Y:S02]  /*2210*/  FMNMX.FTZ R8, R39, R8, !PT ;  /* 0x0000000827087209 */ /* 0x000fe40007810000 */
[----:B------:R-:W-:Y:S02]  /*2220*/  FSEL R28, R99, -INF , P3 ;  /* 0xff800000631c7808 */ /* 0x000fe40001800000 */
[----:B------:R-:W-:Y:S02]  /*2230*/  FMNMX.FTZ R9, R98, R9, !PT ;  /* 0x0000000962097209 */ /* 0x000fe40007810000 */
[----:B------:R-:W-:-:S02]  /*2240*/  FMNMX.FTZ R8, R33, R8, !PT ;  /* 0x0000000821087209 */ /* 0x000fc40007810000 */
[----:B------:R-:W-:Y:S02]  /*2250*/  FMNMX.FTZ R9, R28, R9, !PT ;  /* 0x000000091c097209 */ /* 0x000fe40007810000 */
[----:B------:R-:W-:Y:S02]  /*2260*/  FMNMX.FTZ R8, R127, R8, !PT ;  /* 0x000000087f087209 */ /* 0x000fe40007810000 */
[----:B------:R-:W-:Y:S02]  /*2270*/  FMNMX.FTZ R9, R102, R9, !PT ;  /* 0x0000000966097209 */ /* 0x000fe40007810000 */
[----:B------:R-:W-:Y:S02]  /*2280*/  FMNMX.FTZ R8, R37, R8, !PT ;  /* 0x0000000825087209 */ /* 0x000fe40007810000 */
[----:B------:R-:W-:Y:S02]  /*2290*/  FSEL R106, R106, -INF , P0 ;  /* 0xff8000006a6a7808 */ /* 0x000fe40000000000 */
[----:B------:R-:W-:-:S02]  /*22a0*/  FMNMX.FTZ R9, R30, R9, !PT ;  /* 0x000000091e097209 */ /* 0x000fc40007810000 */
[----:B------:R-:W-:Y:S02]  /*22b0*/  FMNMX.FTZ R8, R47, R8, !PT ;  /* 0x000000082f087209 */ /* 0x000fe40007810000 */
[----:B------:R-:W-:Y:S02]  /*22c0*/  ISETP.GT.AND P0, PT, R3, 0xa8, PT ;  /* 0x000000a80300780c */ /* 0x000fe40003f04270 */
[----:B------:R-:W-:Y:S02]  /*22d0*/  FMNMX.FTZ R0, R106, R9, !PT ;  /* 0x000000096a007209 */ /* 0x000fe40007810000 */
[----:B------:R-:W-:Y:S02]  /*22e0*/  FMNMX.FTZ R8, R41, R8, !PT ;  /* 0x0000000829087209 */ /* 0x000fe40007810000 */
[----:B------:R-:W-:Y:S02]  /*22f0*/  FSEL R110, R110, -INF , P0 ;  /* 0xff8000006e6e7808 */ /* 0x000fe40000000000 */
[----:B------:R-:W-:-:S02]  /*2300*/  FMNMX.FTZ R9, R107, R0, !PT ;  /* 0x000000006b097209 */ /* 0x000fc40007810000 */
[----:B------:R-:W-:Y:S02]  /*2310*/  FMNMX.FTZ R8, R51, R8, !PT ;  /* 0x0000000833087209 */ /* 0x000fe40007810000 */
[----:B------:R-:W-:Y:S02]  /*2320*/  FSEL R97, R97, -INF , P3 ;  /* 0xff80000061617808 */ /* 0x000fe40001800000 */
[----:B------:R-:W-:Y:S02]  /*2330*/  FMNMX.FTZ R9, R110, R9, !PT ;  /* 0x000000096e097209 */ /* 0x000fe40007810000 */
[----:B------:R-:W-:Y:S02]  /*2340*/  ISETP.GT.AND P3, PT, R3, 0xb0, PT ;  /* 0x000000b00300780c */ /* 0x000fe40003f64270 */
[----:B------:R-:W-:Y:S02]  /*2350*/  FMNMX.FTZ R8, R45, R8, !PT ;  /* 0x000000082d087209 */ /* 0x000fe40007810000 */
[----:B------:R-:W-:-:S02]  /*2360*/  FSEL R99, R96, -INF , P4 ;  /* 0xff80000060637808 */ /* 0x000fc40002000000 */
[----:B------:R-:W-:Y:S02]  /*2370*/  FSEL R114, R114, -INF , P3 ;  /* 0xff80000072727808 */ /* 0x000fe40001800000 */
[----:B------:R-:W-:Y:S02]  /*2380*/  FMNMX.FTZ R9, R32, R9, !PT ;  /* 0x0000000920097209 */ /* 0x000fe40007810000 */
[----:B------:R-:W-:Y:S02]  /*2390*/  ISETP.GT.AND P4, PT, R3, 0xb1, PT ;  /* 0x000000b10300780c */ /* 0x000fe40003f84270 */
[----:B------:R-:W-:Y:S02]  /*23a0*/  FMNMX.FTZ R8, R139, R8, !PT ;  /* 0x000000088b087209 */ /* 0x000fe40007810000 */
[----:B------:R-:W-:Y:S02]  /*23b0*/  FSEL R93, R93, -INF , P5 ;  /* 0xff8000005d5d7808 */ /* 0x000fe40002800000 */
[----:B------:R-:W-:-:S02]  /*23c0*/  FSEL R34, R115, -INF , P4 ;  /* 0xff80000073227808 */ /* 0x000fc40002000000 */
[----:B------:R-:W-:Y:S02]  /*23d0*/  FMNMX.FTZ R9, R114, R9, !PT ;  /* 0x0000000972097209 */ /* 0x000fe40007810000 */
[----:B------:R-:W-:Y:S02]  /*23e0*/  ISETP.GT.AND P5, PT, R3, 0xb8, PT ;  /* 0x000000b80300780c */ /* 0x000fe40003fa4270 */
[----:B------:R-:W-:Y:S02]  /*23f0*/  FMNMX.FTZ R8, R49, R8, !PT ;  /* 0x0000000831087209 */ /* 0x000fe40007810000 */
[----:B------:R-:W-:Y:S02]  /*2400*/  FSEL R95, R92, -INF , P6 ;  /* 0xff8000005c5f7808 */ /* 0x000fe40003000000 */
[----:B------:R-:W-:Y:S02]  /*2410*/  FSEL R118, R118, -INF , P5 ;  /* 0xff80000076767808 */ /* 0x000fe40002800000 */
[----:B------:R-:W-:-:S02]  /*2420*/  FMNMX.FTZ R9, R34, R9, !PT ;  /* 0x0000000922097209 */ /* 0x000fc40007810000 */
[----:B------:R-:W-:Y:S02]  /*2430*/  ISETP.GT.AND P6, PT, R3, 0xb9, PT ;  /* 0x000000b90300780c */ /* 0x000fe40003fc4270 */
[----:B------:R-:W-:Y:S02]  /*2440*/  FMNMX.FTZ R8, R143, R8, !PT ;  /* 0x000000088f087209 */ /* 0x000fe40007810000 */
[----:B------:R-:W-:Y:S02]  /*2450*/  FSEL R119, R119, -INF , P6 ;  /* 0xff80000077777808 */ /* 0x000fe40003000000 */
[----:B------:R-:W-:Y:S02]  /*2460*/  FMNMX.FTZ R0, R118, R9, !PT ;  /* 0x0000000976007209 */ /* 0x000fe40007810000 */
[----:B------:R-:W-:Y:S02]  /*2470*/  FMNMX.FTZ R8, R53, R8, !PT ;  /* 0x0000000835087209 */ /* 0x000fe40007810000 */
[----:B------:R-:W-:Y:S01]  /*2480*/  FMNMX.FTZ R38, R119, R0, !PT ;  /* 0x0000000077267209 */ /* 0x000fe20007810000 */
[----:B------:R-:W-:Y:S01]  /*2490*/  IMAD.U32 R0, RZ, RZ, UR5 ;  /* 0x00000005ff007e24 */ /* 0x000fe2000f8e00ff */
[----:B------:R-:W-:-:S02]  /*24a0*/  FMNMX.FTZ R8, R63, R8, !PT ;  /* 0x000000083f087209 */ /* 0x000fc40007810000 */
[----:B------:R-:W-:Y:S01]  /*24b0*/  P2R R44, PR, RZ, 0x1 ;  /* 0x00000001ff2c7803 */ /* 0x000fe20000000000 */
[----:B------:R-:W1:Y:S01]  /*24c0*/  SHFL.BFLY PT, R9, R38, 0x2, 0x1f ;  /* 0x0c401f0026097f89 */ /* 0x000e6200000e0000 */
[----:B------:R-:W-:Y:S02]  /*24d0*/  ISETP.GT.AND P0, PT, R3, 0x99, PT ;  /* 0x000000990300780c */ /* 0x000fe40003f04270 */
[----:B------:R-:W-:Y:S02]  /*24e0*/  FMNMX.FTZ R3, R57, R8, !PT ;  /* 0x0000000839037209 */ /* 0x000fe40007810000 */
[----:B------:R-:W-:Y:S02]  /*24f0*/  P2R R42, PR, RZ, 0x4 ;  /* 0x00000004ff2a7803 */ /* 0x000fe40000000000 */
[----:B------:R-:W-:Y:S02]  /*2500*/  FMNMX.FTZ R8, R60, R3, !PT ;  /* 0x000000033c087209 */ /* 0x000fe40007810000 */
[----:B------:R-:W-:-:S02]  /*2510*/  FSEL R101, R101, -INF , P0 ;  /* 0xff80000065657808 */ /* 0x000fc40000000000 */
[----:B------:R-:W-:Y:S02]  /*2520*/  FMNMX.FTZ R3, R61, R8, !PT ;  /* 0x000000083d037209 */ /* 0x000fe40007810000 */
[----:B------:R-:W-:Y:S02]  /*2530*/  ISETP.NE.AND P0, PT, R44, RZ, PT ;  /* 0x000000ff2c00720c */ /* 0x000fe40003f05270 */
[----:B------:R-:W-:Y:S02]  /*2540*/  FMNMX.FTZ R8, R64, R3, !PT ;  /* 0x0000000340087209 */ /* 0x000fe40007810000 */
[----:B------:R-:W-:Y:S02]  /*2550*/  FSEL R115, R108, -INF , P0 ;  /* 0xff8000006c737808 */ /* 0x000fe40000000000 */
[----:B------:R-:W-:Y:S02]  /*2560*/  FMNMX.FTZ R8, R65, R8, !PT ;  /* 0x0000000841087209 */ /* 0x000fe40007810000 */
[----:B------:R-:W-:-:S02]  /*2570*/  ISETP.NE.AND P0, PT, R6, RZ, PT ;  /* 0x000000ff0600720c */ /* 0x000fc40003f05270 */
[----:B------:R-:W-:Y:S02]  /*2580*/  FMNMX.FTZ R8, R75, R8, !PT ;  /* 0x000000084b087209 */ /* 0x000fe40007810000 */
[----:B-1----:R-:W-:Y:S02]  /*2590*/  FMNMX.FTZ R40, R38, R9, !PT ;  /* 0x0000000926287209 */ /* 0x002fe40007810000 */
[----:B------:R-:W-:Y:S02]  /*25a0*/  FMNMX.FTZ R3, R69, R8, !PT ;  /* 0x0000000845037209 */ /* 0x000fe40007810000 */
[----:B------:R-:W-:Y:S01]  /*25b0*/  @!P1 PRMT R4, RZ, 0x654, R4 ;  /* 0x00000654ff049816 */ /* 0x000fe20000000004 */
[----:B------:R-:W1:Y:S01]  /*25c0*/  SHFL.BFLY PT, R9, R40, 0x1, 0x1f ;  /* 0x0c201f0028097f89 */ /* 0x000e6200000e0000 */
[----:B------:R-:W-:Y:S02]  /*25d0*/  FMNMX.FTZ R8, R72, R3, !PT ;  /* 0x0000000348087209 */ /* 0x000fe40007810000 */
[----:B------:R2:W-:Y:S02]  /*25e0*/  @!P1 SYNCS.ARRIVE.TRANS64.RED.A1T0 RZ, [R4+URZ], RZ ;  /* 0x000000ff04ff99a7 */ /* 0x0005e4000810043f */
[----:B------:R-:W-:-:S04]  /*25f0*/  FMNMX.FTZ R3, R73, R8, !PT ;  /* 0x0000000849037209 */ /* 0x000fc80007810000 */
[----:B------:R-:W-:-:S04]  /*2600*/  FMNMX.FTZ R3, R76, R3, !PT ;  /* 0x000000034c037209 */ /* 0x000fc80007810000 */
[----:B------:R-:W-:-:S04]  /*2610*/  FMNMX.FTZ R8, R12, R3, !PT ;  /* 0x000000030c087209 */ /* 0x000fc80007810000 */
[----:B------:R-:W-:-:S04]  /*2620*/  FMNMX.FTZ R8, R87, R8, !PT ;  /* 0x0000000857087209 */ /* 0x000fc80007810000 */
[----:B------:R-:W-:Y:S02]  /*2630*/  FMNMX.FTZ R8, R81, R8, !PT ;  /* 0x0000000851087209 */ /* 0x000fe40007810000 */
[----:B-1----:R-:W-:Y:S02]  /*2640*/  FMNMX.FTZ R9, R40, R9, !PT ;  /* 0x0000000928097209 */ /* 0x002fe40007810000 */
[----:B------:R-:W-:Y:S02]  /*2650*/  FMNMX.FTZ R8, R77, R8, !PT ;  /* 0x000000084d087209 */ /* 0x000fe40007810000 */
[C---:B------:R-:W-:Y:S01]  /*2660*/  FSETP.NEU.FTZ.AND P2, PT, R9.reuse, -INF , PT ;  /* 0xff8000000900780b */ /* 0x040fe20003f5d000 */
[----:B------:R-:W-:Y:S01]  /*2670*/  FMUL.FTZ R36, R9, R0 ;  /* 0x0000000009247220 */ /* 0x000fe20000410000 */
[----:B------:R-:W-:-:S04]  /*2680*/  FMNMX.FTZ R8, R85, R8, !PT ;  /* 0x0000000855087209 */ /* 0x000fc80007810000 */
[----:B------:R-:W-:Y:S02]  /*2690*/  FMNMX.FTZ R8, R91, R8, !PT ;  /* 0x000000085b087209 */ /* 0x000fe40007810000 */
[----:B------:R-:W-:Y:S02]  /*26a0*/  FSEL R36, R36, RZ, P2 ;  /* 0x000000ff24247208 */ /* 0x000fe40001000000 */
[----:B------:R-:W-:Y:S02]  /*26b0*/  FMNMX.FTZ R8, R89, R8, !PT ;  /* 0x0000000859087209 */ /* 0x000fe40007810000 */
[----:B------:R-:W-:Y:S01]  /*26c0*/  ISETP.NE.AND P2, PT, R42, RZ, PT ;  /* 0x000000ff2a00720c */ /* 0x000fe20003f45270 */
[--C-:B------:R-:W-:Y:S01]  /*26d0*/  FFMA.FTZ R6, R27, R0, -R36.reuse ;  /* 0x000000001b067223 */ /* 0x100fe20000010824 */
[----:B------:R-:W-:Y:S01]  /*26e0*/  FMNMX.FTZ R8, R95, R8, !PT ;  /* 0x000000085f087209 */ /* 0x000fe20007810000 */
[-CC-:B------:R-:W-:Y:S01]  /*26f0*/  FFMA.FTZ R27, R125, R0.reuse, -R36.reuse ;  /* 0x000000007d1b7223 */ /* 0x180fe20000010824 */
[-CC-:B------:R-:W-:Y:S01]  /*2700*/  FFMA.FTZ R125, R59, R0.reuse, -R36.reuse ;  /* 0x000000003b7d7223 */ /* 0x180fe20000010824 */
[--C-:B------:R-:W-:Y:S01]  /*2710*/  FFMA.FTZ R59, R10, R0, -R36.reuse ;  /* 0x000000000a3b7223 */ /* 0x100fe20000010824 */
[----:B------:R-:W-:Y:S01]  /*2720*/  FMNMX.FTZ R10, R93, R8, !PT ;  /* 0x000000085d0a7209 */ /* 0x000fe20007810000 */
[-CC-:B------:R-:W-:Y:S01]  /*2730*/  FFMA.FTZ R48, R133, R0.reuse, -R36.reuse ;  /* 0x0000000085307223 */ /* 0x180fe20000010824 */
[-CC-:B------:R-:W-:Y:S01]  /*2740*/  FFMA.FTZ R62, R123, R0.reuse, -R36.reuse ;  /* 0x000000007b3e7223 */ /* 0x180fe20000010824 */
[----:B------:R-:W-:Y:S01]  /*2750*/  FSEL R133, R109, -INF , P2 ;  /* 0xff8000006d857808 */ /* 0x000fe20001000000 */
[--C-:B------:R-:W-:Y:S01]  /*2760*/  FFMA.FTZ R123, R55, R0, -R36.reuse ;  /* 0x00000000377b7223 */ /* 0x100fe20000010824 */
[----:B------:R-:W-:Y:S01]  /*2770*/  FMNMX.FTZ R10, R99, R10, !PT ;  /* 0x0000000a630a7209 */ /* 0x000fe20007810000 */
[-CC-:B------:R-:W-:Y:S01]  /*2780*/  FFMA.FTZ R58, R121, R0.reuse, -R36.reuse ;  /* 0x00000000793a7223 */ /* 0x180fe20000010824 */
[-CC-:B------:R-:W-:Y:S01]  /*2790*/  FFMA.FTZ R55, R71, R0.reuse, -R36.reuse ;  /* 0x0000000047377223 */ /* 0x180fe20000010824 */
[--C-:B------:R-:W-:Y:S01]  /*27a0*/  FFMA.FTZ R121, R135, R0, -R36.reuse ;  /* 0x0000000087797223 */ /* 0x100fe20000010824 */
[----:B------:R-:W-:Y:S01]  /*27b0*/  FMNMX.FTZ R10, R97, R10, !PT ;  /* 0x0000000a610a7209 */ /* 0x000fe20007810000 */
[-CC-:B------:R-:W-:Y:S01]  /*27c0*/  FFMA.FTZ R71, R14, R0.reuse, -R36.reuse ;  /* 0x000000000e477223 */ /* 0x180fe20000010824 */
[----:B------:R-:W-:Y:S01]  /*27d0*/  FSEL R135, R112, -INF , P3 ;  /* 0xff80000070877808 */ /* 0x000fe20001800000 */
        /* <DEDUP_REMOVED lines=15> */
[----:B------:R-:W-:Y:S01]  /*28d0*/  MUFU.EX2 R6, R6 ;  /* 0x0000000600067308 */ /* 0x000fe20000000800 */
[--C-:B------:R-:W-:Y:S01]  /*28e0*/  FFMA.FTZ R50, R31, R0, -R36.reuse ;  /* 0x000000001f327223 */ /* 0x100fe20000010824 */
[----:B------:R-:W-:Y:S01]  /*28f0*/  FMNMX.FTZ R68, R115, R68, !PT ;  /* 0x0000004473447209 */ /* 0x000fe20007810000 */
[-CC-:B------:R-:W-:Y:S01]  /*2900*/  FFMA.FTZ R13, R13, R0.reuse, -R36.reuse ;  /* 0x000000000d0d7223 */ /* 0x180fe20000010824 */
[-CC-:B------:R-:W-:Y:S01]  /*2910*/  FFMA.FTZ R82, R82, R0.reuse, -R36.reuse ;  /* 0x0000000052527223 */ /* 0x180fe20000010824 */
[--C-:B------:R-:W-:Y:S01]  /*2920*/  FFMA.FTZ R56, R35, R0, -R36.reuse ;  /* 0x0000000023387223 */ /* 0x100fe20000010824 */
[----:B------:R-:W-:Y:S01]  /*2930*/  FMNMX.FTZ R14, R133, R68, !PT ;  /* 0x00000044850e7209 */ /* 0x000fe20007810000 */
[-CC-:B------:R-:W-:Y:S01]  /*2940*/  FFMA.FTZ R46, R74, R0.reuse, -R36.reuse ;  /* 0x000000004a2e7223 */ /* 0x180fe20000010824 */
[----:B------:R-:W1:Y:S01]  /*2950*/  MUFU.EX2 R5, R5 ;  /* 0x0000000500057308 */ /* 0x000e620000000800 */
[--C-:B------:R-:W-:Y:S01]  /*2960*/  FFMA.FTZ R40, R43, R0, -R36.reuse ;  /* 0x000000002b287223 */ /* 0x100fe20000010824 */
[----:B------:R-:W-:Y:S01]  /*2970*/  FMNMX.FTZ R14, R135, R14, !PT ;  /* 0x0000000e870e7209 */ /* 0x000fe20007810000 */
[-CC-:B------:R-:W-:Y:S01]  /*2980*/  FFMA.FTZ R44, R131, R0.reuse, -R36.reuse ;  /* 0x00000000832c7223 */ /* 0x180fe20000010824 */
[-CC-:B------:R-:W-:Y:S01]  /*2990*/  FFMA.FTZ R74, R94, R0.reuse, -R36.reuse ;  /* 0x000000005e4a7223 */ /* 0x180fe20000010824 */
[--C-:B------:R-:W-:Y:S01]  /*29a0*/  FFMA.FTZ R31, R129, R0, -R36.reuse ;  /* 0x00000000811f7223 */ /* 0x100fe20000010824 */
[----:B------:R-:W-:Y:S01]  /*29b0*/  FMNMX.FTZ R14, R137, R14, !PT ;  /* 0x0000000e890e7209 */ /* 0x000fe20007810000 */
[-CC-:B------:R-:W-:Y:S01]  /*29c0*/  FFMA.FTZ R42, R70, R0.reuse, -R36.reuse ;  /* 0x00000000462a7223 */ /* 0x180fe20000010824 */
[----:B------:R-:W3:Y:S01]  /*29d0*/  MUFU.EX2 R7, R7 ;  /* 0x0000000700077308 */ /* 0x000ee20000000800 */
[--C-:B------:R-:W-:Y:S01]  /*29e0*/  FFMA.FTZ R52, R78, R0, -R36.reuse ;  /* 0x000000004e347223 */ /* 0x100fe20000010824 */
[----:B------:R-:W-:Y:S01]  /*29f0*/  FMNMX.FTZ R14, R141, R14, !PT ;  /* 0x0000000e8d0e7209 */ /* 0x000fe20007810000 */
[-CC-:B------:R-:W-:Y:S01]  /*2a00*/  FFMA.FTZ R43, R83, R0.reuse, -R36.reuse ;  /* 0x00000000532b7223 */ /* 0x180fe20000010824 */
[-CC-:B------:R-:W-:Y:S01]  /*2a10*/  FFMA.FTZ R117, R32, R0.reuse, -R36.reuse ;  /* 0x0000000020757223 */ /* 0x180fe20000010824 */
[--C-:B------:R-:W-:Y:S01]  /*2a20*/  FFMA.FTZ R131, R34, R0, -R36.reuse ;  /* 0x0000000022837223 */ /* 0x100fe20000010824 */
[----:B------:R-:W-:Y:S01]  /*2a30*/  FMNMX.FTZ R14, R145, R14, !PT ;  /* 0x0000000e910e7209 */ /* 0x000fe20007810000 */
[-CC-:B------:R-:W-:Y:S01]  /*2a40*/  FFMA.FTZ R129, R147, R0.reuse, -R36.reuse ;  /* 0x0000000093817223 */ /* 0x180fe20000010824 */
[----:B------:R-:W4:Y:S01]  /*2a50*/  MUFU.EX2 R50, R50 ;  /* 0x0000003200327308 */ /* 0x000f220000000800 */
[-CC-:B------:R-:W-:Y:S01]  /*2a60*/  FFMA.FTZ R35, R149, R0.reuse, -R36.reuse ;  /* 0x0000000095237223 */ /* 0x180fe20000010824 */
[-CC-:B------:R-:W-:Y:S01]  /*2a70*/  FFMA.FTZ R86, R86, R0.reuse, -R36.reuse ;  /* 0x0000000056567223 */ /* 0x180fe20000010824 */
[----:B------:R-:W5:Y:S01]  /*2a80*/  SHFL.BFLY PT, R3, R14, 0x2, 0x1f ;  /* 0x0c401f000e037f89 */ /* 0x000f6200000e0000 */
[-CC-:B------:R-:W-:Y:S01]  /*2a90*/  FFMA.FTZ R90, R90, R0.reuse, -R36.reuse ;  /* 0x000000005a5a7223 */ /* 0x180fe20000010824 */
[-CC-:B------:R-:W-:Y:S01]  /*2aa0*/  FFMA.FTZ R109, R26, R0.reuse, -R36.reuse ;  /* 0x000000001a6d7223 */ /* 0x180fe20000010824 */
[-CC-:B------:R-:W-:Y:S01]  /*2ab0*/  FFMA.FTZ R70, R98, R0.reuse, -R36.reuse ;  /* 0x0000000062467223 */ /* 0x180fe20000010824 */
[-CC-:B------:R-:W-:Y:S01]  /*2ac0*/  FFMA.FTZ R83, R28, R0.reuse, -R36.reuse ;  /* 0x000000001c537223 */ /* 0x180fe20000010824 */
[----:B------:R-:W2:Y:S01]  /*2ad0*/  MUFU.EX2 R13, R13 ;  /* 0x0000000d000d7308 */ /* 0x000ea20000000800 */
[-CC-:B------:R-:W-:Y:S01]  /*2ae0*/  FFMA.FTZ R78, R102, R0.reuse, -R36.reuse ;  /* 0x00000000664e7223 */ /* 0x180fe20000010824 */
[-CC-:B------:R-:W-:Y:S01]  /*2af0*/  FFMA.FTZ R113, R30, R0.reuse, -R36.reuse ;  /* 0x000000001e717223 */ /* 0x180fe20000010824 */
[-CC-:B------:R-:W-:Y:S01]  /*2b00*/  FFMA.FTZ R107, R107, R0.reuse, -R36.reuse ;  /* 0x000000006b6b7223 */ /* 0x180fe20000010824 */
[-CC-:B------:R-:W-:Y:S01]  /*2b10*/  FFMA.FTZ R84, R110, R0.reuse, -R36.reuse ;  /* 0x000000006e547223 */ /* 0x180fe20000010824 */
[-CC-:B------:R-:W-:Y:S01]  /*2b20*/  FFMA.FTZ R32, R114, R0.reuse, -R36.reuse ;  /* 0x0000000072207223 */ /* 0x180fe20000010824 */
[-CC-:B------:R-:W-:Y:S01]  /*2b30*/  FFMA.FTZ R34, R118, R0.reuse, -R36.reuse ;  /* 0x0000000076227223 */ /* 0x180fe20000010824 */
[----:B------:R-:W-:Y:S01]  /*2b40*/  FFMA.FTZ R119, R119, R0, -R36 ;  /* 0x0000000077777223 */ /* 0x000fe20000010824 */
[----:B------:R1:W-:Y:S01]  /*2b50*/  MUFU.EX2 R8, R82 ;  /* 0x0000005200087308 */ /* 0x0003e20000000800 */
[----:B------:R-:W-:-:S07]  /*2b60*/  IMAD.MOV.U32 R149, RZ, RZ, R151 ;  /* 0x000000ffff957224 */ /* 0x000fce00078e0097 */
[----:B------:R-:W2:Y:S01]  /*2b70*/  MUFU.EX2 R56, R56 ;  /* 0x0000003800387308 */ /* 0x000ea20000000800 */
[----:B-1----:R-:W-:Y:S01]  /*2b80*/  FFMA.FTZ R82, R106, R0, -R36 ;  /* 0x000000006a527223 */ /* 0x002fe20000010824 */
[----:B-----5:R-:W-:-:S05]  /*2b90*/  FMNMX.FTZ R24, R14, R3, !PT ;  /* 0x000000030e187209 */ /* 0x020fca0007810000 */
[----:B------:R-:W1:Y:S01]  /*2ba0*/  SHFL.BFLY PT, R3, R24, 0x1, 0x1f ;  /* 0x0c201f0018037f89 */ /* 0x000e6200000e0000 */
[----:B------:R5:W-:Y:S08]  /*2bb0*/  MUFU.EX2 R10, R86 ;  /* 0x00000056000a7308 */ /* 0x000bf00000000800 */
[----:B------:R-:W-:Y:S08]  /*2bc0*/  MUFU.EX2 R58, R58 ;  /* 0x0000003a003a7308 */ /* 0x000ff00000000800 */
[----:B------:R-:W-:Y:S01]  /*2bd0*/  MUFU.EX2 R62, R62 ;  /* 0x0000003e003e7308 */ /* 0x000fe20000000800 */
[----:B-1----:R-:W-:-:S07]  /*2be0*/  FMNMX.FTZ R3, R24, R3, !PT ;  /* 0x0000000318037209 */ /* 0x002fce0007810000 */
[----:B------:R-:W-:Y:S01]  /*2bf0*/  MUFU.EX2 R27, R27 ;  /* 0x0000001b001b7308 */ /* 0x000fe20000000800 */
[C---:B------:R-:W-:Y:S01]  /*2c00*/  FSETP.NEU.FTZ.AND P2, PT, R3.reuse, -INF , PT ;  /* 0xff8000000300780b */ /* 0x040fe20003f5d000 */
[----:B------:R-:W-:-:S06]  /*2c10*/  FMUL.FTZ R24, R3, R0 ;  /* 0x0000000003187220 */ /* 0x000fcc0000410000 */
[----:B------:R-:W-:Y:S01]  /*2c20*/  MUFU.EX2 R40, R40 ;  /* 0x0000002800287308 */ /* 0x000fe20000000800 */
[----:B------:R-:W-:Y:S02]  /*2c30*/  FSEL R24, R24, RZ, P2 ;  /* 0x000000ff18187208 */ /* 0x000fe40001000000 */
[----:B------:R-:W-:-:S03]  /*2c40*/  ISETP.GE.AND P2, PT, R23, 0xc1, PT ;  /* 0x000000c11700780c */ /* 0x000fc60003f46270 */
[-CC-:B------:R-:W-:Y:S01]  /*2c50*/  FFMA.FTZ R14, R11, R0.reuse, -R24.reuse ;  /* 0x000000000b0e7223 */ /* 0x180fe20000010818 */
[-CC-:B------:R-:W-:Y:S01]  /*2c60*/  FFMA.FTZ R25, R25, R0.reuse, -R24.reuse ;  /* 0x0000000019197223 */ /* 0x180fe20000010818 */
[-CC-:B------:R-:W-:Y:S01]  /*2c70*/  FFMA.FTZ R92, R15, R0.reuse, -R24.reuse ;  /* 0x000000000f5c7223 */ /* 0x180fe20000010818 */
[-CC-:B------:R-:W-:Y:S01]  /*2c80*/  FFMA.FTZ R29, R29, R0.reuse, -R24.reuse ;  /* 0x000000001d1d7223 */ /* 0x180fe20000010818 */
[-CC-:B------:R-:W-:Y:S01]  /*2c90*/  FFMA.FTZ R94, R39, R0.reuse, -R24.reuse ;  /* 0x00000000275e7223 */ /* 0x180fe20000010818 */
[-CC-:B------:R-:W-:Y:S01]  /*2ca0*/  FFMA.FTZ R36, R64, R0.reuse, -R24.reuse ;  /* 0x0000000040247223 */ /* 0x180fe20000010818 */
[----:B------:R-:W-:Y:S01]  /*2cb0*/  MUFU.EX2 R14, R14 ;  /* 0x0000000e000e7308 */ /* 0x000fe20000000800 */
[-CC-:B------:R-:W-:Y:S01]  /*2cc0*/  FFMA.FTZ R64, R72, R0.reuse, -R24.reuse ;  /* 0x0000000048407223 */ /* 0x180fe20000010818 */
[-C--:B------:R-:W-:Y:S01]  /*2cd0*/  FFMA.FTZ R147, R33, R0.reuse, -R24 ;  /* 0x0000000021937223 */ /* 0x080fe20000010818 */
[----:B------:R-:W-:Y:S01]  /*2ce0*/  FADD.FTZ R72, R5, R6 ;  /* 0x0000000605487221 */ /* 0x000fe20000010000 */
[-CC-:B-----5:R-:W-:Y:S01]  /*2cf0*/  FFMA.FTZ R86, R53, R0.reuse, -R24.reuse ;  /* 0x0000000035567223 */ /* 0x1a0fe20000010818 */
[-CC-:B------:R-:W-:Y:S01]  /*2d00*/  FFMA.FTZ R96, R127, R0.reuse, -R24.reuse ;  /* 0x000000007f607223 */ /* 0x180fe20000010818 */
[-C--:B------:R-:W-:Y:S01]  /*2d10*/  FFMA.FTZ R127, R37, R0.reuse, -R24 ;  /* 0x00000000257f7223 */ /* 0x080fe20000010818 */
[----:B---3--:R-:W-:Y:S01]  /*2d20*/  FADD.FTZ R53, R7, R72 ;  /* 0x0000004807357221 */ /* 0x008fe20000010000 */
[----:B------:R-:W1:Y:S01]  /*2d30*/  MUFU.EX2 R25, R25 ;  /* 0x0000001900197308 */ /* 0x000e620000000800 */
[-CC-:B------:R-:W-:Y:S01]  /*2d40*/  FFMA.FTZ R11, R47, R0.reuse, -R24.reuse ;  /* 0x000000002f0b7223 */ /* 0x180fe20000010818 */
[-CC-:B------:R-:W-:Y:S01]  /*2d50*/  FFMA.FTZ R26, R41, R0.reuse, -R24.reuse ;  /* 0x00000000291a7223 */ /* 0x180fe20000010818 */
[----:B----4-:R-:W-:Y:S01]  /*2d60*/  FADD.FTZ R72, R50, R53 ;  /* 0x0000003532487221 */ /* 0x010fe20000010000 */
[-CC-:B------:R-:W-:Y:S01]  /*2d70*/  FFMA.FTZ R28, R51, R0.reuse, -R24.reuse ;  /* 0x00000000331c7223 */ /* 0x180fe20000010818 */
[-CC-:B------:R-:W-:Y:S01]  /*2d80*/  FFMA.FTZ R33, R45, R0.reuse, -R24.reuse ;  /* 0x000000002d217223 */ /* 0x180fe20000010818 */
[-C--:B------:R-:W-:Y:S01]  /*2d90*/  FFMA.FTZ R30, R139, R0.reuse, -R24 ;  /* 0x000000008b1e7223 */ /* 0x080fe20000010818 */
[----:B--2---:R-:W-:Y:S01]  /*2da0*/  FADD.FTZ R53, R13, R72 ;  /* 0x000000480d357221 */ /* 0x004fe20000010000 */
[----:B------:R-:W2:Y:S01]  /*2db0*/  MUFU.EX2 R92, R92 ;  /* 0x0000005c005c7308 */ /* 0x000ea20000000800 */
[-CC-:B------:R-:W-:Y:S01]  /*2dc0*/  FFMA.FTZ R23, R76, R0.reuse, -R24.reuse ;  /* 0x000000004c177223 */ /* 0x180fe20000010818 */
[----:B------:R-:W-:Y:S01]  /*2dd0*/  F2FP.F16.F32.PACK_AB R5, R6, R5 ;  /* 0x000000050605723e */ /* 0x000fe200000000ff */
[----:B------:R-:W-:Y:S01]  /*2de0*/  FADD.FTZ R53, R56, R53 ;  /* 0x0000003538357221 */ /* 0x000fe20000010000 */
[-CC-:B------:R-:W-:Y:S01]  /*2df0*/  FFMA.FTZ R41, R49, R0.reuse, -R24.reuse ;  /* 0x0000000031297223 */ /* 0x180fe20000010818 */
[-CC-:B------:R-:W-:Y:S01]  /*2e00*/  FFMA.FTZ R45, R143, R0.reuse, -R24.reuse ;  /* 0x000000008f2d7223 */ /* 0x180fe20000010818 */
[-CC-:B------:R-:W-:Y:S01]  /*2e10*/  FFMA.FTZ R47, R63, R0.reuse, -R24.reuse ;  /* 0x000000003f2f7223 */ /* 0x180fe20000010818 */
[-CC-:B------:R-:W-:Y:S01]  /*2e20*/  FFMA.FTZ R88, R57, R0.reuse, -R24.reuse ;  /* 0x0000000039587223 */ /* 0x180fe20000010818 */
[----:B------:R-:W3:Y:S01]  /*2e30*/  MUFU.EX2 R29, R29 ;  /* 0x0000001d001d7308 */ /* 0x000ee20000000800 */
[----:B-1----:R-:W-:Y:S01]  /*2e40*/  FADD.FTZ R15, R14, R25 ;  /* 0x000000190e0f7221 */ /* 0x002fe20000010000 */
[-CC-:B------:R-:W-:Y:S01]  /*2e50*/  FFMA.FTZ R49, R60, R0.reuse, -R24.reuse ;  /* 0x000000003c317223 */ /* 0x180fe20000010818 */
[-CC-:B------:R-:W-:Y:S01]  /*2e60*/  FFMA.FTZ R37, R65, R0.reuse, -R24.reuse ;  /* 0x0000000041257223 */ /* 0x180fe20000010818 */
[-CC-:B------:R-:W-:Y:S01]  /*2e70*/  FFMA.FTZ R39, R75, R0.reuse, -R24.reuse ;  /* 0x000000004b277223 */ /* 0x180fe20000010818 */
[----:B------:R-:W-:Y:S01]  /*2e80*/  F2FP.F16.F32.PACK_AB R7, R50, R7 ;  /* 0x000000073207723e */ /* 0x000fe200000000ff */
[-CC-:B------:R-:W-:Y:S01]  /*2e90*/  FFMA.FTZ R60, R69, R0.reuse, -R24.reuse ;  /* 0x00000000453c7223 */ /* 0x180fe20000010818 */
[----:B------:R-:W-:Y:S01]  /*2ea0*/  F2FP.F16.F32.PACK_AB R13, R56, R13 ;  /* 0x0000000d380d723e */ /* 0x000fe200000000ff */
[----:B------:R-:W1:Y:S01]  /*2eb0*/  MUFU.EX2 R94, R94 ;  /* 0x0000005e005e7308 */ /* 0x000e620000000800 */
[----:B--2---:R-:W-:Y:S01]  /*2ec0*/  FADD.FTZ R4, R92, R15 ;  /* 0x0000000f5c047221 */ /* 0x004fe20000010000 */
[-CC-:B------:R-:W-:Y:S01]  /*2ed0*/  FFMA.FTZ R51, R73, R0.reuse, -R24.reuse ;  /* 0x0000000049337223 */ /* 0x180fe20000010818 */
[-CC-:B------:R-:W-:Y:S01]  /*2ee0*/  FFMA.FTZ R72, R12, R0.reuse, -R24.reuse ;  /* 0x000000000c487223 */ /* 0x180fe20000010818 */
[-CC-:B------:R-:W-:Y:S01]  /*2ef0*/  FFMA.FTZ R50, R87, R0.reuse, -R24.reuse ;  /* 0x0000000057327223 */ /* 0x180fe20000010818 */
[-CC-:B------:R-:W-:Y:S01]  /*2f00*/  FFMA.FTZ R56, R77, R0.reuse, -R24.reuse ;  /* 0x000000004d387223 */ /* 0x180fe20000010818 */
[-CC-:B------:R-:W-:Y:S01]  /*2f10*/  FFMA.FTZ R57, R85, R0.reuse, -R24.reuse ;  /* 0x0000000055397223 */ /* 0x180fe20000010818 */
[----:B------:R-:W-:Y:S01]  /*2f20*/  FFMA.FTZ R63, R93, R0, -R24 ;  /* 0x000000005d3f7223 */ /* 0x000fe20000010818 */
[----:B------:R-:W2:Y:S01]  /*2f30*/  MUFU.EX2 R147, R147 ;  /* 0x0000009300937308 */ /* 0x000ea20000000800 */
[C---:B---3--:R-:W-:Y:S01]  /*2f40*/  FADD.FTZ R15, R29.reuse, R4 ;  /* 0x000000041d0f7221 */ /* 0x048fe20000010000 */
[----:B------:R-:W-:Y:S01]  /*2f50*/  F2FP.F16.F32.PACK_AB R6, R29, R92 ;  /* 0x0000005c1d06723e */ /* 0x000fe200000000ff */
[-CC-:B------:R-:W-:Y:S01]  /*2f60*/  FFMA.FTZ R99, R99, R0.reuse, -R24.reuse ;  /* 0x0000000063637223 */ /* 0x180fe20000010818 */
[-CC-:B------:R-:W-:Y:S01]  /*2f70*/  FFMA.FTZ R97, R97, R0.reuse, -R24.reuse ;  /* 0x0000000061617223 */ /* 0x180fe20000010818 */
[-CC-:B------:R-:W-:Y:S01]  /*2f80*/  FFMA.FTZ R103, R103, R0.reuse, -R24.reuse ;  /* 0x0000000067677223 */ /* 0x180fe20000010818 */
[-CC-:B------:R-:W-:Y:S01]  /*2f90*/  FFMA.FTZ R101, R101, R0.reuse, -R24.reuse ;  /* 0x0000000065657223 */ /* 0x180fe20000010818 */
[-CC-:B------:R-:W-:Y:S01]  /*2fa0*/  FFMA.FTZ R111, R111, R0.reuse, -R24.reuse ;  /* 0x000000006f6f7223 */ /* 0x180fe20000010818 */
[----:B------:R-:W3:Y:S01]  /*2fb0*/  MUFU.EX2 R96, R96 ;  /* 0x0000006000607308 */ /* 0x000ee20000000800 */
[----:B-1----:R-:W-:Y:S01]  /*2fc0*/  FADD.FTZ R4, R94, R15 ;  /* 0x0000000f5e047221 */ /* 0x002fe20000010000 */
[----:B------:R-:W-:Y:S01]  /*2fd0*/  FADD.FTZ R15, R58, R53 ;  /* 0x000000353a0f7221 */ /* 0x000fe20000010000 */
[-CC-:B------:R-:W-:Y:S01]  /*2fe0*/  FFMA.FTZ R105, R105, R0.reuse, -R24.reuse ;  /* 0x0000000069697223 */ /* 0x180fe20000010818 */
[-CC-:B------:R-:W-:Y:S01]  /*2ff0*/  FFMA.FTZ R115, R115, R0.reuse, -R24.reuse ;  /* 0x0000000073737223 */ /* 0x180fe20000010818 */
[----:B------:R-:W-:Y:S01]  /*3000*/  FFMA.FTZ R133, R133, R0, -R24 ;  /* 0x0000000085857223 */ /* 0x000fe20000010818 */
[C---:B------:R-:W-:Y:S01]  /*3010*/  FADD.FTZ R98, R62.reuse, R15 ;  /* 0x0000000f3e627221 */ /* 0x040fe20000010000 */
[----:B------:R-:W-:Y:S01]  /*3020*/  F2FP.F16.F32.PACK_AB R15, R62, R58 ;  /* 0x0000003a3e0f723e */ /* 0x000fe200000000ff */
[----:B------:R-:W1:Y:S01]  /*3030*/  MUFU.EX2 R127, R127 ;  /* 0x0000007f007f7308 */ /* 0x000e620000000800 */
[----:B--2---:R-:W-:Y:S01]  /*3040*/  FADD.FTZ R53, R147, R4 ;  /* 0x0000000493357221 */ /* 0x004fe20000010000 */
[----:B------:R-:W-:Y:S01]  /*3050*/  F2FP.F16.F32.PACK_AB R4, R25, R14 ;  /* 0x0000000e1904723e */ /* 0x000fe200000000ff */
[----:B------:R-:W-:Y:S01]  /*3060*/  FADD.FTZ R25, R27, R98 ;  /* 0x000000621b197221 */ /* 0x000fe20000010000 */
[-CC-:B------:R-:W-:Y:S01]  /*3070*/  FFMA.FTZ R58, R91, R0.reuse, -R24.reuse ;  /* 0x000000005b3a7223 */ /* 0x180fe20000010818 */
[-CC-:B------:R-:W-:Y:S01]  /*3080*/  FFMA.FTZ R62, R95, R0.reuse, -R24.reuse ;  /* 0x000000005f3e7223 */ /* 0x180fe20000010818 */
[-CC-:B------:R-:W-:Y:S01]  /*3090*/  FFMA.FTZ R135, R135, R0.reuse, -R24.reuse ;  /* 0x0000000087877223 */ /* 0x180fe20000010818 */
[----:B------:R-:W-:Y:S01]  /*30a0*/  FADD.FTZ R92, R40, R25 ;  /* 0x00000019285c7221 */ /* 0x000fe20000010000 */
[----:B------:R-:W2:Y:S01]  /*30b0*/  MUFU.EX2 R11, R11 ;  /* 0x0000000b000b7308 */ /* 0x000ea20000000800 */
[----:B---3--:R-:W-:Y:S01]  /*30c0*/  FADD.FTZ R14, R96, R53 ;  /* 0x00000035600e7221 */ /* 0x008fe20000010000 */
[-CC-:B------:R-:W-:Y:S01]  /*30d0*/  FFMA.FTZ R53, R81, R0.reuse, -R24.reuse ;  /* 0x0000000051357223 */ /* 0x180fe20000010818 */
[-CC-:B------:R-:W-:Y:S01]  /*30e0*/  FFMA.FTZ R137, R137, R0.reuse, -R24.reuse ;  /* 0x0000000089897223 */ /* 0x180fe20000010818 */
[-CC-:B------:R-:W-:Y:S01]  /*30f0*/  FFMA.FTZ R141, R141, R0.reuse, -R24.reuse ;  /* 0x000000008d8d7223 */ /* 0x180fe20000010818 */
[----:B------:R-:W-:Y:S01]  /*3100*/  FFMA.FTZ R145, R145, R0, -R24 ;  /* 0x0000000091917223 */ /* 0x000fe20000010818 */
[----:B------:R-:W-:Y:S01]  /*3110*/  F2FP.F16.F32.PACK_AB R12, R147, R94 ;  /* 0x0000005e930c723e */ /* 0x000fe200000000ff */
[----:B------:R3:W-:Y:S01]  /*3120*/  STSM.16.M88.4 [R2+0x1e800], R4 ;  /* 0x01e8000402007844 */ /* 0x0007e20000000200 */
[----:B------:R-:W4:Y:S01]  /*3130*/  MUFU.EX2 R31, R31 ;  /* 0x0000001f001f7308 */ /* 0x000f220000000800 */
[C---:B-1----:R-:W-:Y:S01]  /*3140*/  FADD.FTZ R76, R127.reuse, R14 ;  /* 0x0000000e7f4c7221 */ /* 0x042fe20000010000 */
[----:B------:R-:W-:Y:S01]  /*3150*/  F2FP.F16.F32.PACK_AB R14, R127, R96 ;  /* 0x000000607f0e723e */ /* 0x000fe200000000ff */
[----:B------:R-:W-:-:S02]  /*3160*/  IMAD.MOV.U32 R147, RZ, RZ, R151 ;  /* 0x000000ffff937224 */ /* 0x000fc400078e0097 */
[--C-:B------:R-:W-:Y:S02]  /*3170*/  IMAD.MOV.U32 R143, RZ, RZ, R151.reuse ;  /* 0x000000ffff8f7224 */ /* 0x100fe400078e0097 */
[----:B------:R1:W-:Y:S01]  /*3180*/  STSM.16.M88.4 [R152], R12 ;  /* 0x0000000c98007844 */ /* 0x0003e20000000200 */
[----:B------:R-:W5:Y:S01]  /*3190*/  MUFU.EX2 R26, R26 ;  /* 0x0000001a001a7308 */ /* 0x000f620000000800 */
[----:B--2---:R-:W-:Y:S01]  /*31a0*/  FADD.FTZ R25, R11, R76 ;  /* 0x0000004c0b197221 */ /* 0x004fe20000010000 */
[--C-:B------:R-:W-:Y:S02]  /*31b0*/  IMAD.MOV.U32 R139, RZ, RZ, R151.reuse ;  /* 0x000000ffff8b7224 */ /* 0x100fe400078e0097 */
[----:B------:R-:W-:-:S04]  /*31c0*/  IMAD.MOV.U32 R127, RZ, RZ, R151 ;  /* 0x000000ffff7f7224 */ /* 0x000fc800078e0097 */
[----:B------:R-:W2:Y:S01]  /*31d0*/  MUFU.EX2 R44, R44 ;  /* 0x0000002c002c7308 */ /* 0x000ea20000000800 */
[----:B----4-:R-:W-:-:S07]  /*31e0*/  FADD.FTZ R29, R31, R92 ;  /* 0x0000005c1f1d7221 */ /* 0x010fce0000010000 */
[----:B------:R-:W4:Y:S01]  /*31f0*/  MUFU.EX2 R28, R28 ;  /* 0x0000001c001c7308 */ /* 0x000f220000000800 */
[----:B-----5:R-:W-:-:S07]  /*3200*/  FADD.FTZ R25, R26, R25 ;  /* 0x000000191a197221 */ /* 0x020fce0000010000 */
[----:B------:R-:W5:Y:S01]  /*3210*/  MUFU.EX2 R48, R48 ;  /* 0x0000003000307308 */ /* 0x000f620000000800 */
[----:B--2---:R-:W-:-:S07]  /*3220*/  FADD.FTZ R29, R44, R29 ;  /* 0x0000001d2c1d7221 */ /* 0x004fce0000010000 */
        /* <DEDUP_REMOVED lines=23> */
[C---:B--2---:R-:W-:Y:S01]  /*33a0*/  FADD.FTZ R29, R125.reuse, R92 ;  /* 0x0000005c7d1d7221 */ /* 0x044fe20000010000 */
[----:B---3--:R-:W-:Y:S01]  /*33b0*/  F2FP.F16.F32.PACK_AB R5, R125, R66 ;  /* 0x000000427d05723e */ /* 0x008fe200000000ff */
[----:B------:R-:W-:-:S05]  /*33c0*/  IMAD.MOV.U32 R125, RZ, RZ, R151 ;  /* 0x000000ffff7d7224 */ /* 0x000fca00078e0097 */
[----:B------:R-:W2:Y:S01]  /*33d0*/  MUFU.EX2 R88, R88 ;  /* 0x0000005800587308 */ /* 0x000ea20000000800 */
[----:B----4-:R-:W-:-:S07]  /*33e0*/  FADD.FTZ R25, R47, R76 ;  /* 0x0000004c2f197221 */ /* 0x010fce0000010000 */
[----:B------:R-:W3:Y:S01]  /*33f0*/  MUFU.EX2 R129, R129 ;  /* 0x0000008100817308 */ /* 0x000ee20000000800 */
[----:B-----5:R-:W-:Y:S01]  /*3400*/  FADD.FTZ R76, R80, R29 ;  /* 0x0000001d504c7221 */ /* 0x020fe20000010000 */
[----:B------:R-:W-:Y:S01]  /*3410*/  F2FP.F16.F32.PACK_AB R29, R121, R48 ;  /* 0x00000030791d723e */ /* 0x000fe200000000ff */
[----:B------:R-:W-:-:S05]  /*3420*/  IMAD.MOV.U32 R121, RZ, RZ, R151 ;  /* 0x000000ffff797224 */ /* 0x000fca00078e0097 */
[----:B------:R4:W-:Y:S08]  /*3430*/  MUFU.EX2 R68, R90 ;  /* 0x0000005a00447308 */ /* 0x0009f00000000800 */
[----:B------:R-:W5:Y:S01]  /*3440*/  MUFU.EX2 R49, R49 ;  /* 0x0000003100317308 */ /* 0x000f620000000800 */
[-CC-:B----4-:R-:W-:Y:S01]  /*3450*/  FFMA.FTZ R90, R61, R0.reuse, -R24.reuse ;  /* 0x000000003d5a7223 */ /* 0x190fe20000010818 */
[----:B------:R-:W-:Y:S01]  /*3460*/  FFMA.FTZ R61, R89, R0, -R24 ;  /* 0x00000000593d7223 */ /* 0x000fe20000010818 */
[----:B--2---:R-:W-:Y:S01]  /*3470*/  FADD.FTZ R24, R88, R25 ;  /* 0x0000001958187221 */ /* 0x004fe20000010000 */
[----:B---3--:R-:W-:Y:S01]  /*3480*/  FADD.FTZ R76, R129, R76 ;  /* 0x0000004c814c7221 */ /* 0x008fe20000010000 */
[----:B------:R-:W-:-:S02]  /*3490*/  F2FP.F16.F32.PACK_AB R25, R40, R27 ;  /* 0x0000001b2819723e */ /* 0x000fc400000000ff */
[----:B------:R-:W-:Y:S01]  /*34a0*/  F2FP.F16.F32.PACK_AB R27, R44, R31 ;  /* 0x0000001f2c1b723e */ /* 0x000fe200000000ff */
[----:B------:R-:W2:Y:S01]  /*34b0*/  MUFU.EX2 R35, R35 ;  /* 0x0000002300237308 */ /* 0x000ea20000000800 */
[----:B------:R-:W-:Y:S01]  /*34c0*/  F2FP.F16.F32.PACK_AB R31, R123, R54 ;  /* 0x000000367b1f723e */ /* 0x000fe200000000ff */
[--C-:B------:R-:W-:Y:S01]  /*34d0*/  IMAD.MOV.U32 R123, RZ, RZ, R151.reuse ;  /* 0x000000ffff7b7224 */ /* 0x100fe200078e0097 */
[----:B------:R-:W-:Y:S01]  /*34e0*/  F2FP.F16.F32.PACK_AB R7, R129, R80 ;  /* 0x000000508107723e */ /* 0x000fe200000000ff */
[----:B------:R-:W-:-:S04]  /*34f0*/  IMAD.MOV.U32 R129, RZ, RZ, R151 ;  /* 0x000000ffff817224 */ /* 0x000fc800078e0097 */
[----:B------:R-:W3:Y:S01]  /*3500*/  MUFU.EX2 R90, R90 ;  /* 0x0000005a005a7308 */ /* 0x000ee20000000800 */
[----:B-----5:R-:W-:Y:S01]  /*3510*/  FADD.FTZ R65, R49, R24 ;  /* 0x0000001831417221 */ /* 0x020fe20000010000 */
[----:B------:R-:W-:Y:S02]  /*3520*/  F2FP.F16.F32.PACK_AB R24, R26, R11 ;  /* 0x0000000b1a18723e */ /* 0x000fe400000000ff */
[----:B------:R-:W-:Y:S02]  /*3530*/  F2FP.F16.F32.PACK_AB R26, R33, R28 ;  /* 0x0000001c211a723e */ /* 0x000fe400000000ff */
[----:B------:R-:W-:Y:S02]  /*3540*/  F2FP.F16.F32.PACK_AB R28, R41, R30 ;  /* 0x0000001e291c723e */ /* 0x000fe400000000ff */
[----:B------:R-:W4:Y:S01]  /*3550*/  MUFU.EX2 R38, R38 ;  /* 0x0000002600267308 */ /* 0x000f220000000800 */
[----:B--2---:R-:W-:Y:S01]  /*3560*/  FADD.FTZ R69, R35, R76 ;  /* 0x0000004c23457221 */ /* 0x004fe20000010000 */
[----:B------:R-:W-:Y:S01]  /*3570*/  F2FP.F16.F32.PACK_AB R30, R86, R45 ;  /* 0x0000002d561e723e */ /* 0x000fe200000000ff */
[----:B------:R2:W-:Y:S04]  /*3580*/  STSM.16.M88.4 [R17], R24 ;  /* 0x0000001811007844 */ /* 0x0005e80000000200 */
[----:B------:R-:W-:Y:S01]  /*3590*/  STSM.16.M88.4 [R16], R28 ;  /* 0x0000001c10007844 */ /* 0x000fe20000000200 */
[----:B------:R-:W5:Y:S01]  /*35a0*/  MUFU.EX2 R36, R36 ;  /* 0x0000002400247308 */ /* 0x000f620000000800 */
[----:B---3--:R-:W-:-:S07]  /*35b0*/  FADD.FTZ R65, R90, R65 ;  /* 0x000000415a417221 */ /* 0x008fce0000010000 */
[----:B------:R-:W3:Y:S01]  /*35c0*/  MUFU.EX2 R42, R42 ;  /* 0x0000002a002a7308 */ /* 0x000ee20000000800 */
[----:B----4-:R-:W-:-:S07]  /*35d0*/  FADD.FTZ R69, R38, R69 ;  /* 0x0000004526457221 */ /* 0x010fce0000010000 */
[----:B------:R-:W4:Y:S01]  /*35e0*/  MUFU.EX2 R37, R37 ;  /* 0x0000002500257308 */ /* 0x000f220000000800 */
[----:B-----5:R-:W-:-:S07]  /*35f0*/  FADD.FTZ R4, R36, R65 ;  /* 0x0000004124047221 */ /* 0x020fce0000010000 */
[----:B------:R-:W1:Y:S01]  /*3600*/  MUFU.EX2 R55, R55 ;  /* 0x0000003700377308 */ /* 0x000e620000000800 */
[----:B---3--:R-:W-:-:S07]  /*3610*/  FADD.FTZ R6, R42, R69 ;  /* 0x000000452a067221 */ /* 0x008fce0000010000 */
[----:B------:R-:W3:Y:S01]  /*3620*/  MUFU.EX2 R39, R39 ;  /* 0x0000002700277308 */ /* 0x000ee20000000800 */
[----:B----4-:R-:W-:-:S07]  /*3630*/  FADD.FTZ R4, R37, R4 ;  /* 0x0000000425047221 */ /* 0x010fce0000010000 */
[----:B------:R-:W4:Y:S01]  /*3640*/  MUFU.EX2 R46, R46 ;  /* 0x0000002e002e7308 */ /* 0x000f220000000800 */
[----:B-1----:R-:W-:Y:S01]  /*3650*/  FADD.FTZ R13, R55, R6 ;  /* 0x00000006370d7221 */ /* 0x002fe20000010000 */
[----:B------:R-:W-:-:S06]  /*3660*/  F2FP.F16.F32.PACK_AB R6, R90, R49 ;  /* 0x000000315a06723e */ /* 0x000fcc00000000ff */
[----:B------:R-:W1:Y:S01]  /*3670*/  MUFU.EX2 R60, R60 ;  /* 0x0000003c003c7308 */ /* 0x000e620000000800 */
[----:B---3--:R-:W-:-:S07]  /*3680*/  FADD.FTZ R11, R39, R4 ;  /* 0x00000004270b7221 */ /* 0x008fce0000010000 */
[----:B------:R-:W3:Y:S01]  /*3690*/  MUFU.EX2 R59, R59 ;  /* 0x0000003b003b7308 */ /* 0x000ee20000000800 */
[----:B----4-:R-:W-:-:S07]  /*36a0*/  FADD.FTZ R4, R46, R13 ;  /* 0x0000000d2e047221 */ /* 0x010fce0000010000 */
[----:B------:R-:W4:Y:S01]  /*36b0*/  MUFU.EX2 R64, R64 ;  /* 0x0000004000407308 */ /* 0x000f220000000800 */
[----:B-1----:R-:W-:-:S07]  /*36c0*/  FADD.FTZ R11, R60, R11 ;  /* 0x0000000b3c0b7221 */ /* 0x002fce0000010000 */
[----:B------:R-:W1:Y:S01]  /*36d0*/  MUFU.EX2 R52, R52 ;  /* 0x0000003400347308 */ /* 0x000e620000000800 */
[C---:B---3--:R-:W-:Y:S01]  /*36e0*/  FADD.FTZ R13, R59.reuse, R4 ;  /* 0x000000043b0d7221 */ /* 0x048fe20000010000 */
[----:B------:R-:W-:Y:S02]  /*36f0*/  F2FP.F16.F32.PACK_AB R4, R88, R47 ;  /* 0x0000002f5804723e */ /* 0x000fe400000000ff */
[----:B------:R-:W-:-:S03]  /*3700*/  F2FP.F16.F32.PACK_AB R65, R59, R46 ;  /* 0x0000002e3b41723e */ /* 0x000fc600000000ff */
[----:B------:R3:W-:Y:S01]  /*3710*/  STSM.16.M88.4 [R2+0x24800], R4 ;  /* 0x0248000402007844 */ /* 0x0007e20000000200 */
[----:B------:R-:W5:Y:S01]  /*3720*/  MUFU.EX2 R51, R51 ;  /* 0x0000003300337308 */ /* 0x000f620000000800 */
[----:B----4-:R-:W-:-:S07]  /*3730*/  FADD.FTZ R12, R64, R11 ;  /* 0x0000000b400c7221 */ /* 0x010fce0000010000 */
[----:B------:R-:W4:Y:S01]  /*3740*/  MUFU.EX2 R67, R67 ;  /* 0x0000004300437308 */ /* 0x000f220000000800 */
[----:B-1----:R-:W-:-:S07]  /*3750*/  FADD.FTZ R14, R52, R13 ;  /* 0x0000000d340e7221 */ /* 0x002fce0000010000 */
[----:B------:R-:W1:Y:S01]  /*3760*/  MUFU.EX2 R23, R23 ;  /* 0x0000001700177308 */ /* 0x000e620000000800 */
[C---:B-----5:R-:W-:Y:S01]  /*3770*/  FADD.FTZ R12, R51.reuse, R12 ;  /* 0x0000000c330c7221 */ /* 0x060fe20000010000 */
[----:B------:R-:W-:-:S06]  /*3780*/  F2FP.F16.F32.PACK_AB R64, R51, R64 ;  /* 0x000000403340723e */ /* 0x000fcc00000000ff */
[----:B------:R-:W5:Y:S01]  /*3790*/  MUFU.EX2 R72, R72 ;  /* 0x0000004800487308 */ /* 0x000f620000000800 */
[C---:B----4-:R-:W-:Y:S01]  /*37a0*/  FADD.FTZ R13, R67.reuse, R14 ;  /* 0x0000000e430d7221 */ /* 0x050fe20000010000 */
[----:B------:R-:W-:-:S06]  /*37b0*/  F2FP.F16.F32.PACK_AB R67, R67, R52 ;  /* 0x000000344343723e */ /* 0x000fcc00000000ff */
[----:B------:R-:W4:Y:S01]  /*37c0*/  MUFU.EX2 R43, R43 ;  /* 0x0000002b002b7308 */ /* 0x000f220000000800 */
[----:B-1----:R-:W-:Y:S01]  /*37d0*/  FADD.FTZ R11, R23, R12 ;  /* 0x0000000c170b7221 */ /* 0x002fe20000010000 */
[----:B------:R-:W-:Y:S01]  /*37e0*/  FADD.FTZ R12, R8, R13 ;  /* 0x0000000d080c7221 */ /* 0x000fe20000010000 */
[----:B------:R-:W-:-:S05]  /*37f0*/  F2FP.F16.F32.PACK_AB R13, R38, R35 ;  /* 0x00000023260d723e */ /* 0x000fca00000000ff */
[----:B------:R-:W1:Y:S01]  /*3800*/  MUFU.EX2 R50, R50 ;  /* 0x0000003200327308 */ /* 0x000e620000000800 */
[C---:B-----5:R-:W-:Y:S01]  /*3810*/  FADD.FTZ R11, R72.reuse, R11 ;  /* 0x0000000b480b7221 */ /* 0x060fe20000010000 */
[----:B------:R-:W-:-:S06]  /*3820*/  F2FP.F16.F32.PACK_AB R66, R72, R23 ;  /* 0x000000174842723e */ /* 0x000fcc00000000ff */
[----:B------:R-:W5:Y:S01]  /*3830*/  MUFU.EX2 R53, R53 ;  /* 0x0000003500357308 */ /* 0x000f620000000800 */
[----:B----4-:R-:W-:-:S04]  /*3840*/  FADD.FTZ R15, R43, R12 ;  /* 0x0000000c2b0f7221 */ /* 0x010fc80000010000 */
[----:B------:R-:W-:Y:S01]  /*3850*/  FADD.FTZ R14, R10, R15 ;  /* 0x0000000f0a0e7221 */ /* 0x000fe20000010000 */
[----:B------:R-:W-:Y:S02]  /*3860*/  F2FP.F16.F32.PACK_AB R15, R55, R42 ;  /* 0x0000002a370f723e */ /* 0x000fe400000000ff */
[----:B------:R-:W2:Y:S01]  /*3870*/  MUFU.EX2 R71, R71 ;  /* 0x0000004700477308 */ /* 0x000ea20000000800 */
[----:B-1----:R-:W-:-:S07]  /*3880*/  FADD.FTZ R12, R50, R11 ;  /* 0x0000000b320c7221 */ /* 0x002fce0000010000 */
[----:B------:R-:W1:Y:S01]  /*3890*/  MUFU.EX2 R56, R56 ;  /* 0x0000003800387308 */ /* 0x000e620000000800 */
[----:B-----5:R-:W-:Y:S01]  /*38a0*/  FADD.FTZ R11, R53, R12 ;  /* 0x0000000c350b7221 */ /* 0x020fe20000010000 */
[----:B------:R-:W-:-:S06]  /*38b0*/  F2FP.F16.F32.PACK_AB R12, R37, R36 ;  /* 0x00000024250c723e */ /* 0x000fcc00000000ff */
[----:B------:R-:W4:Y:S01]  /*38c0*/  MUFU.EX2 R57, R57 ;  /* 0x0000003900397308 */ /* 0x000f220000000800 */
[----:B--2---:R-:W-:Y:S01]  /*38d0*/  FADD.FTZ R25, R71, R14 ;  /* 0x0000000e47197221 */ /* 0x004fe20000010000 */
[----:B------:R-:W-:-:S03]  /*38e0*/  F2FP.F16.F32.PACK_AB R14, R60, R39 ;  /* 0x000000273c0e723e */ /* 0x000fc600000000ff */
[----:B---3--:R-:W-:Y:S02]  /*38f0*/  FADD.FTZ R6, R68, R25 ;  /* 0x0000001944067221 */ /* 0x008fe40000010000 */
[----:B------:R2:W-:Y:S01]  /*3900*/  STSM.16.M88.4 [R154], R12 ;  /* 0x0000000c9a007844 */ /* 0x0005e20000000200 */
[----:B------:R-:W3:Y:S01]  /*3910*/  MUFU.EX2 R79, R79 ;  /* 0x0000004f004f7308 */ /* 0x000ee20000000800 */
[----:B-1----:R-:W-:Y:S02]  /*3920*/  FADD.FTZ R4, R56, R11 ;  /* 0x0000000b38047221 */ /* 0x002fe40000010000 */
[----:B------:R-:W-:Y:S05]  /*3930*/  STSM.16.M88.4 [R17+0x6000], R64 ;  /* 0x0060004011007844 */ /* 0x000fea0000000200 */
[----:B------:R-:W1:Y:S01]  /*3940*/  MUFU.EX2 R58, R58 ;  /* 0x0000003a003a7308 */ /* 0x000e620000000800 */
[----:B----4-:R-:W-:-:S07]  /*3950*/  FADD.FTZ R5, R57, R4 ;  /* 0x0000000439057221 */ /* 0x010fce0000010000 */
[----:B------:R-:W4:Y:S01]  /*3960*/  MUFU.EX2 R74, R74 ;  /* 0x0000004a004a7308 */ /* 0x000f220000000800 */
[C---:B---3--:R-:W-:Y:S01]  /*3970*/  FADD.FTZ R7, R79.reuse, R6 ;  /* 0x000000064f077221 */ /* 0x048fe20000010000 */
[----:B--2---:R-:W-:-:S06]  /*3980*/  F2FP.F16.F32.PACK_AB R13, R79, R68 ;  /* 0x000000444f0d723e */ /* 0x004fcc00000000ff */
[----:B------:R-:W2:Y:S01]  /*3990*/  MUFU.EX2 R61, R61 ;  /* 0x0000003d003d7308 */ /* 0x000ea20000000800 */
[----:B-1----:R-:W-:-:S07]  /*39a0*/  FADD.FTZ R4, R58, R5 ;  /* 0x000000053a047221 */ /* 0x002fce0000010000 */
[----:B------:R-:W1:Y:S01]  /*39b0*/  MUFU.EX2 R109, R109 ;  /* 0x0000006d006d7308 */ /* 0x000e620000000800 */
[----:B----4-:R-:W-:-:S07]  /*39c0*/  FADD.FTZ R6, R74, R7 ;  /* 0x000000074a067221 */ /* 0x010fce0000010000 */
[----:B------:R-:W3:Y:S01]  /*39d0*/  MUFU.EX2 R62, R62 ;  /* 0x0000003e003e7308 */ /* 0x000ee20000000800 */
[C---:B--2---:R-:W-:Y:S01]  /*39e0*/  FADD.FTZ R5, R61.reuse, R4 ;  /* 0x000000043d057221 */ /* 0x044fe20000010000 */
[----:B------:R-:W-:-:S06]  /*39f0*/  F2FP.F16.F32.PACK_AB R12, R61, R58 ;  /* 0x0000003a3d0c723e */ /* 0x000fcc00000000ff */
[----:B------:R-:W2:Y:S01]  /*3a00*/  MUFU.EX2 R70, R70 ;  /* 0x0000004600467308 */ /* 0x000ea20000000800 */
[C---:B-1----:R-:W-:Y:S01]  /*3a10*/  FADD.FTZ R7, R109.reuse, R6 ;  /* 0x000000066d077221 */ /* 0x042fe20000010000 */
[----:B------:R-:W-:-:S06]  /*3a20*/  F2FP.F16.F32.PACK_AB R15, R109, R74 ;  /* 0x0000004a6d0f723e */ /* 0x000fcc00000000ff */
[----:B------:R-:W1:Y:S01]  /*3a30*/  MUFU.EX2 R63, R63 ;  /* 0x0000003f003f7308 */ /* 0x000e620000000800 */
[----:B---3--:R-:W-:Y:S01]  /*3a40*/  FADD.FTZ R4, R62, R5 ;  /* 0x000000053e047221 */ /* 0x008fe20000010000 */
[----:B------:R-:W-:-:S06]  /*3a50*/  F2FP.F16.F32.PACK_AB R5, R43, R8 ;  /* 0x000000082b05723e */ /* 0x000fcc00000000ff */
[----:B------:R-:W3:Y:S01]  /*3a60*/  MUFU.EX2 R83, R83 ;  /* 0x0000005300537308 */ /* 0x000ee20000000800 */
[----:B--2---:R-:W-:Y:S01]  /*3a70*/  FADD.FTZ R6, R70, R7 ;  /* 0x0000000746067221 */ /* 0x004fe20000010000 */
[----:B------:R-:W-:-:S06]  /*3a80*/  F2FP.F16.F32.PACK_AB R7, R71, R10 ;  /* 0x0000000a4707723e */ /* 0x000fcc00000000ff */
[----:B------:R-:W2:Y:S01]  /*3a90*/  MUFU.EX2 R99, R99 ;  /* 0x0000006300637308 */ /* 0x000ea20000000800 */
[C---:B-1----:R-:W-:Y:S01]  /*3aa0*/  FADD.FTZ R4, R63.reuse, R4 ;  /* 0x000000043f047221 */ /* 0x042fe20000010000 */
[----:B------:R-:W-:-:S06]  /*3ab0*/  F2FP.F16.F32.PACK_AB R14, R63, R62 ;  /* 0x0000003e3f0e723e */ /* 0x000fcc00000000ff */
[----:B------:R-:W1:Y:S01]  /*3ac0*/  MUFU.EX2 R78, R78 ;  /* 0x0000004e004e7308 */ /* 0x000e620000000800 */
[C---:B---3--:R-:W-:Y:S01]  /*3ad0*/  FADD.FTZ R23, R83.reuse, R6 ;  /* 0x0000000653177221 */ /* 0x048fe20000010000 */
[----:B------:R-:W-:-:S06]  /*3ae0*/  F2FP.F16.F32.PACK_AB R25, R83, R70 ;  /* 0x000000465319723e */ /* 0x000fcc00000000ff */
[----:B------:R-:W3:Y:S01]  /*3af0*/  MUFU.EX2 R40, R97 ;  /* 0x0000006100287308 */ /* 0x000ee20000000800 */
[----:B--2---:R-:W-:Y:S01]  /*3b00*/  FADD.FTZ R11, R99, R4 ;  /* 0x00000004630b7221 */ /* 0x004fe20000010000 */
[----:B------:R-:W-:-:S06]  /*3b10*/  F2FP.F16.F32.PACK_AB R4, R53, R50 ;  /* 0x000000323504723e */ /* 0x000fcc00000000ff */
[----:B------:R-:W2:Y:S01]  /*3b20*/  MUFU.EX2 R113, R113 ;  /* 0x0000007100717308 */ /* 0x000ea20000000800 */
[----:B-1----:R-:W-:-:S07]  /*3b30*/  FADD.FTZ R6, R78, R23 ;  /* 0x000000174e067221 */ /* 0x002fce0000010000 */
[----:B------:R-:W1:Y:S01]  /*3b40*/  MUFU.EX2 R103, R103 ;  /* 0x0000006700677308 */ /* 0x000e620000000800 */
[----:B---3--:R-:W-:-:S07]  /*3b50*/  FADD.FTZ R10, R40, R11 ;  /* 0x0000000b280a7221 */ /* 0x008fce0000010000 */
[----:B------:R-:W3:Y:S01]  /*3b60*/  MUFU.EX2 R82, R82 ;  /* 0x0000005200527308 */ /* 0x000ee20000000800 */
[----:B--2---:R-:W-:Y:S01]  /*3b70*/  FADD.FTZ R23, R113, R6 ;  /* 0x0000000671177221 */ /* 0x004fe20000010000 */
[----:B------:R-:W-:Y:S02]  /*3b80*/  F2FP.F16.F32.PACK_AB R6, R57, R56 ;  /* 0x000000383906723e */ /* 0x000fe400000000ff */
[----:B------:R-:W-:-:S03]  /*3b90*/  F2FP.F16.F32.PACK_AB R27, R113, R78 ;  /* 0x0000004e711b723e */ /* 0x000fc600000000ff */
[----:B------:R2:W-:Y:S01]  /*3ba0*/  STSM.16.M88.4 [R16+0x6000], R4 ;  /* 0x0060000410007844 */ /* 0x0005e20000000200 */
[----:B------:R-:W4:Y:S01]  /*3bb0*/  MUFU.EX2 R44, R101 ;  /* 0x00000065002c7308 */ /* 0x000f220000000800 */
[----:B-1----:R-:W-:Y:S02]  /*3bc0*/  FADD.FTZ R11, R103, R10 ;  /* 0x0000000a670b7221 */ /* 0x002fe40000010000 */
[----:B------:R1:W-:Y:S05]  /*3bd0*/  STSM.16.M88.4 [R2+0x2a800], R12 ;  /* 0x02a8000c02007844 */ /* 0x0003ea0000000200 */
[----:B------:R-:W5:Y:S01]  /*3be0*/  MUFU.EX2 R107, R107 ;  /* 0x0000006b006b7308 */ /* 0x000f620000000800 */
[----:B---3--:R-:W-:-:S07]  /*3bf0*/  FADD.FTZ R24, R82, R23 ;  /* 0x0000001752187221 */ /* 0x008fce0000010000 */
[----:B------:R-:W3:Y:S01]  /*3c00*/  MUFU.EX2 R111, R111 ;  /* 0x0000006f006f7308 */ /* 0x000ee20000000800 */
[----:B----4-:R-:W-:-:S07]  /*3c10*/  FADD.FTZ R10, R44, R11 ;  /* 0x0000000b2c0a7221 */ /* 0x010fce0000010000 */
[----:B------:R-:W4:Y:S01]  /*3c20*/  MUFU.EX2 R84, R84 ;  /* 0x0000005400547308 */ /* 0x000f220000000800 */
[C---:B-----5:R-:W-:Y:S01]  /*3c30*/  FADD.FTZ R23, R107.reuse, R24 ;  /* 0x000000186b177221 */ /* 0x060fe20000010000 */
[----:B------:R-:W-:-:S06]  /*3c40*/  F2FP.F16.F32.PACK_AB R29, R107, R82 ;  /* 0x000000526b1d723e */ /* 0x000fcc00000000ff */
        /* <DEDUP_REMOVED lines=8> */
[C---:B---3--:R-:W-:Y:S01]  /*3cd0*/  FADD.FTZ R11, R28.reuse, R11 ;  /* 0x0000000b1c0b7221 */ /* 0x048fe20000010000 */
[----:B------:R-:W-:-:S06]  /*3ce0*/  F2FP.F16.F32.PACK_AB R28, R28, R111 ;  /* 0x0000006f1c1c723e */ /* 0x000fcc00000000ff */
[----:B------:R-:W2:Y:S01]  /*3cf0*/  MUFU.EX2 R131, R131 ;  /* 0x0000008300837308 */ /* 0x000ea20000000800 */
[----:B----4-:R-:W-:-:S07]  /*3d00*/  FADD.FTZ R26, R32, R23 ;  /* 0x00000017201a7221 */ /* 0x010fce0000010000 */
[----:B------:R-:W3:Y:S01]  /*3d10*/  MUFU.EX2 R133, R133 ;  /* 0x0000008500857308 */ /* 0x000ee20000000800 */
[----:B-----5:R-:W-:-:S07]  /*3d20*/  FADD.FTZ R24, R30, R11 ;  /* 0x0000000b1e187221 */ /* 0x020fce0000010000 */
[----:B------:R-:W-:Y:S01]  /*3d30*/  MUFU.EX2 R34, R34 ;  /* 0x0000002200227308 */ /* 0x000fe20000000800 */
[C---:B--2---:R-:W-:Y:S01]  /*3d40*/  FADD.FTZ R7, R131.reuse, R26 ;  /* 0x0000001a83077221 */ /* 0x044fe20000010000 */
[----:B------:R-:W-:Y:S02]  /*3d50*/  F2FP.F16.F32.PACK_AB R26, R44, R103 ;  /* 0x000000672c1a723e */ /* 0x000fe400000000ff */
[----:B-1----:R-:W-:Y:S01]  /*3d60*/  F2FP.F16.F32.PACK_AB R13, R131, R32 ;  /* 0x00000020830d723e */ /* 0x002fe200000000ff */
[----:B------:R-:W-:-:S03]  /*3d70*/  IMAD.MOV.U32 R131, RZ, RZ, R151 ;  /* 0x000000ffff837224 */ /* 0x000fc600078e0097 */
[----:B------:R-:W1:Y:S01]  /*3d80*/  MUFU.EX2 R119, R119 ;  /* 0x0000007700777308 */ /* 0x000e620000000800 */
[C---:B---3--:R-:W-:Y:S01]  /*3d90*/  FADD.FTZ R4, R133.reuse, R24 ;  /* 0x0000001885047221 */ /* 0x048fe20000010000 */
[----:B------:R-:W-:Y:S02]  /*3da0*/  F2FP.F16.F32.PACK_AB R24, R40, R99 ;  /* 0x000000632818723e */ /* 0x000fe400000000ff */
[----:B------:R-:W-:Y:S01]  /*3db0*/  F2FP.F16.F32.PACK_AB R30, R133, R30 ;  /* 0x0000001e851e723e */ /* 0x000fe200000000ff */
[----:B------:R-:W-:Y:S02]  /*3dc0*/  IMAD.MOV.U32 R133, RZ, RZ, R151 ;  /* 0x000000ffff857224 */ /* 0x000fe400078e0097 */
[----:B------:R2:W-:Y:S01]  /*3dd0*/  STSM.16.M88.4 [R153], R24 ;  /* 0x0000001899007844 */ /* 0x0005e20000000200 */
[----:B------:R-:W3:Y:S03]  /*3de0*/  MUFU.EX2 R135, R135 ;  /* 0x0000008700877308 */ /* 0x000ee60000000800 */
[----:B------:R2:W-:Y:S05]  /*3df0*/  STSM.16.M88.4 [R17+0xc000], R28 ;  /* 0x00c0001c11007844 */ /* 0x0005ea0000000200 */
[----:B------:R4:W5:Y:S01]  /*3e00*/  MUFU.EX2 R8, R137 ;  /* 0x0000008900087308 */ /* 0x0009620000000800 */
[----:B-1----:R-:W-:Y:S01]  /*3e10*/  F2FP.F16.F32.PACK_AB R15, R119, R34 ;  /* 0x00000022770f723e */ /* 0x002fe200000000ff */
[----:B------:R-:W-:-:S06]  /*3e20*/  FADD.FTZ R34, R34, R7 ;  /* 0x0000000722227221 */ /* 0x000fcc0000010000 */
[----:B------:R-:W-:Y:S01]  /*3e30*/  MUFU.EX2 R141, R141 ;  /* 0x0000008d008d7308 */ /* 0x000fe20000000800 */
[----:B---3--:R-:W-:Y:S01]  /*3e40*/  FADD.FTZ R5, R135, R4 ;  /* 0x0000000487057221 */ /* 0x008fe20000010000 */
[----:B----4-:R-:W-:-:S06]  /*3e50*/  IMAD.MOV.U32 R137, RZ, RZ, R151 ;  /* 0x000000ffff897224 */ /* 0x010fcc00078e0097 */
[----:B------:R1:W3:Y:S01]  /*3e60*/  MUFU.EX2 R10, R145 ;  /* 0x00000091000a7308 */ /* 0x0002e20000000800 */
[C---:B-----5:R-:W-:Y:S01]  /*3e70*/  F2FP.F16.F32.PACK_AB R12, R8.reuse, R135 ;  /* 0x00000087080c723e */ /* 0x060fe200000000ff */
[----:B------:R-:W-:Y:S01]  /*3e80*/  FADD.FTZ R4, R8, R5 ;  /* 0x0000000508047221 */ /* 0x000fe20000010000 */
[----:B------:R-:W-:Y:S01]  /*3e90*/  FADD.FTZ R5, R119, R34 ;  /* 0x0000002277057221 */ /* 0x000fe20000010000 */
[--C-:B------:R-:W-:Y:S02]  /*3ea0*/  IMAD.MOV.U32 R135, RZ, RZ, R151.reuse ;  /* 0x000000ffff877224 */ /* 0x100fe400078e0097 */
[----:B-1----:R-:W-:Y:S01]  /*3eb0*/  IMAD.MOV.U32 R145, RZ, RZ, R151 ;  /* 0x000000ffff917224 */ /* 0x002fe200078e0097 */
[----:B---3--:R-:W-:Y:S01]  /*3ec0*/  F2FP.F16.F32.PACK_AB R14, R10, R141 ;  /* 0x0000008d0a0e723e */ /* 0x008fe200000000ff */
[----:B------:R-:W-:-:S04]  /*3ed0*/  FADD.FTZ R141, R141, R4 ;  /* 0x000000048d8d7221 */ /* 0x000fc80000010000 */
[----:B------:R2:W-:Y:S01]  /*3ee0*/  STSM.16.M88.4 [R16+0xc000], R12 ;  /* 0x00c0000c10007844 */ /* 0x0005e20000000200 */
[----:B------:R-:W-:Y:S01]  /*3ef0*/  FADD.FTZ R6, R10, R141 ;  /* 0x0000008d0a067221 */ /* 0x000fe20000010000 */
[----:B------:R-:W-:Y:S01]  /*3f00*/  IMAD.MOV.U32 R141, RZ, RZ, R151 ;  /* 0x000000ffff8d7224 */ /* 0x000fe200078e0097 */
[----:B------:R1:W-:Y:S06]  /*3f10*/  MEMBAR.ALL.CTA ;  /* 0x0000000000007992 */ /* 0x0003ec0000008000 */
[----:B-1----:R-:W1:Y:S02]  /*3f20*/  FENCE.VIEW.ASYNC.S ;  /* 0x00000000000073c6 */ /* 0x002e640000000000 */
[----:B-1----:R-:W-:Y:S01]  /*3f30*/  NOP ;  /* 0x0000000000007918 */ /* 0x002fe20000000000 */
[----:B------:R-:W-:Y:S05]  /*3f40*/  @!P2 BRA `(.L_x_15) ;  /* 0x0000002800d4a947 */ /* 0x000fea0003800000 */
[----:B------:R-:W-:Y:S01]  /*3f50*/  VIADD R8, R18, 0xfffffffe ;  /* 0xfffffffe12087836 */ /* 0x000fe20000000000 */
[----:B------:R-:W-:Y:S01]  /*3f60*/  CS2R R150, SRZ ;  /* 0x0000000000967805 */ /* 0x000fe2000001ff00 */
[----:B------:R-:W-:Y:S01]  /*3f70*/  IMAD.MOV.U32 R7, RZ, RZ, R9 ;  /* 0x000000ffff077224 */ /* 0x000fe200078e0009 */
[----:B------:R-:W-:Y:S01]  /*3f80*/  CS2R R148, SRZ ;  /* 0x0000000000947805 */ /* 0x000fe2000001ff00 */
[----:B------:R-:W-:Y:S01]  /*3f90*/  IMAD.MOV.U32 R4, RZ, RZ, R3 ;  /* 0x000000ffff047224 */ /* 0x000fe200078e0003 */
[----:B------:R-:W-:Y:S02]  /*3fa0*/  CS2R R146, SRZ ;  /* 0x0000000000927805 */ /* 0x000fe4000001ff00 */
[----:B------:R-:W-:Y:S02]  /*3fb0*/  CS2R R144, SRZ ;  /* 0x0000000000907805 */ /* 0x000fe4000001ff00 */
[----:B------:R-:W-:Y:S02]  /*3fc0*/  CS2R R142, SRZ ;  /* 0x00000000008e7805 */ /* 0x000fe4000001ff00 */
[----:B------:R-:W-:-:S02]  /*3fd0*/  CS2R R140, SRZ ;  /* 0x00000000008c7805 */ /* 0x000fc4000001ff00 */
[----:B------:R-:W-:Y:S02]  /*3fe0*/  CS2R R138, SRZ ;  /* 0x00000000008a7805 */ /* 0x000fe4000001ff00 */
[----:B------:R-:W-:Y:S02]  /*3ff0*/  CS2R R136, SRZ ;  /* 0x0000000000887805 */ /* 0x000fe4000001ff00 */
[----:B------:R-:W-:Y:S02]  /*4000*/  CS2R R134, SRZ ;  /* 0x0000000000867805 */ /* 0x000fe4000001ff00 */
[----:B------:R-:W-:Y:S02]  /*4010*/  CS2R R132, SRZ ;  /* 0x0000000000847805 */ /* 0x000fe4000001ff00 */
[----:B------:R-:W-:Y:S02]  /*4020*/  CS2R R130, SRZ ;  /* 0x0000000000827805 */ /* 0x000fe4000001ff00 */
[----:B------:R-:W-:-:S02]  /*4030*/  CS2R R128, SRZ ;  /* 0x0000000000807805 */ /* 0x000fc4000001ff00 */
[----:B------:R-:W-:Y:S02]  /*4040*/  CS2R R126, SRZ ;  /* 0x00000000007e7805 */ /* 0x000fe4000001ff00 */
[----:B------:R-:W-:Y:S02]  /*4050*/  CS2R R124, SRZ ;  /* 0x00000000007c7805 */ /* 0x000fe4000001ff00 */
[----:B------:R-:W-:Y:S02]  /*4060*/  CS2R R122, SRZ ;  /* 0x00000000007a7805 */ /* 0x000fe4000001ff00 */
[----:B------:R-:W-:Y:S01]  /*4070*/  CS2R R120, SRZ ;  /* 0x0000000000787805 */ /* 0x000fe2000001ff00 */
[----:B------:R-:W-:Y:S01]  /*4080*/  UMOV UR6, UR47 ;  /* 0x0000002f00067c82 */ /* 0x000fe20008000000 */
[----:B------:R-:W-:-:S05]  /*4090*/  UMOV UR5, UR46 ;  /* 0x0000002e00057c82 */ /* 0x000fca0008000000 */
.L_x_24:
[----:B------:R-:W-:Y:S01]  /*40a0*/  UIADD3 UR46, UR5, 0x1, URZ ;  /* 0x00000001052e7890 */ /* 0x000fe2000fffe03f */
[----:B------:R-:W-:-:S03]  /*40b0*/  ISETP.NE.AND P3, PT, R22, RZ, PT ;  /* 0x000000ff1600720c */ /* 0x000fc60003f65270 */
[----:B------:R-:W-:-:S04]  /*40c0*/  UISETP.NE.AND UP0, UPT, UR46, 0x2, UPT ;  /* 0x000000022e00788c */ /* 0x000fc8000bf05270 */
[----:B------:R-:W-:Y:S02]  /*40d0*/  USEL UR47, URZ, 0x1, UP0 ;  /* 0x000000013f2f7887 */ /* 0x000fe40008000000 */
[----:B------:R-:W-:Y:S02]  /*40e0*/  USEL UR46, UR46, URZ, UP0 ;  /* 0x0000003f2e2e7287 */ /* 0x000fe40008000000 */
[----:B------:R-:W-:Y:S02]  /*40f0*/  ULOP3.LUT UR47, UR6, UR47, URZ, 0x3c, !UPT ;  /* 0x0000002f062f7292 */ /* 0x000fe4000f8e3c3f */
[----:B-1----:R-:W-:Y:S10]  /*4100*/  @P3 BRA `(.L_x_16) ;  /* 0x00000000002c3947 */ /* 0x002ff40003800000 */
[----:B------:R-:W-:Y:S05]  /*4110*/  @!P0 BRA `(.L_x_17) ;  /* 0x0000000000048947 */ /* 0x000fea0003800000 */
[----:B------:R-:W-:Y:S01]  /*4120*/  BPT.TRAP 0x1 ;  /* 0x000000040000795c */ /* 0x000fe20000300000 */
.L_x_17:
[----:B------:R-:W-:Y:S01]  /*4130*/  ULEA UR7, UR46, UR40, 0x3 ;  /* 0x000000282e077291 */ /* 0x000fe2000f8e183f */
[----:B------:R-:W-:-:S05]  /*4140*/  IMAD.U32 R0, RZ, RZ, UR47 ;  /* 0x0000002fff007e24 */ /* 0x000fca000f8e00ff */
[----:B------:R-:W-:-:S04]  /*4150*/  SHF.L.U32 R0, R0, 0x1f, RZ ;  /* 0x0000001f00007819 */ /* 0x000fc800000006ff */
[----:B------:R1:W3:Y:S01]  /*4160*/  SYNCS.PHASECHK.TRANS64.TRYWAIT P2, [UR7+0x30830], R0 ;  /* 0x03083000ff0075a7 */ /* 0x0002e20008040147 */
[----:B------:R-:W-:Y:S05]  /*4170*/  @!P0 BRA `(.L_x_18) ;  /* 0x0000000000048947 */ /* 0x000fea0003800000 */
[----:B------:R-:W-:Y:S01]  /*4180*/  BPT.TRAP 0x1 ;  /* 0x000000040000795c */ /* 0x000fe20000300000 */
.L_x_18:
[----:B---3--:R-:W-:Y:S05]  /*4190*/  @P2 BRA `(.L_x_16) ;  /* 0x0000000000082947 */ /* 0x008fea0003800000 */
[----:B------:R-:W3:Y:S02]  /*41a0*/  SYNCS.PHASECHK.TRANS64.TRYWAIT P2, [UR7+0x30830], R0 ;  /* 0x03083000ff0075a7 */ /* 0x000ee40008040147 */
[----:B---3--:R-:W-:Y:S05]  /*41b0*/  @!P2 BRA `(.L_x_19) ;  /* 0x000000600044a947 */ /* 0x008fea0003800000 */
.L_x_16:
[----:B---3--:R-:W3:Y:S01]  /*41c0*/  S2R R3, SR_TID.X ;  /* 0x0000000000037919 */ /* 0x008ee20000002100 */
[----:B------:R-:W-:Y:S01]  /*41d0*/  R2UR UR20, R20 ;  /* 0x00000000141472ca */ /* 0x000fe200000e0000 */
[----:B------:R-:W-:Y:S01]  /*41e0*/  UIMAD UR22, UR46, 0x600, UR4 ;  /* 0x000006002e1678a4 */ /* 0x000fe2000f8e0204 */
[----:B------:R-:W-:Y:S01]  /*41f0*/  R2UR UR21, R21 ;  /* 0x00000000151572ca */ /* 0x000fe200000e0000 */
[----:B------:R-:W-:Y:S01]  /*4200*/  UMOV UR23, 0x40000040 ;  /* 0x4000004000177882 */ /* 0x000fe20000000000 */
[----:B------:R-:W-:Y:S01]  /*4210*/  UMOV UR11, 0x40000040 ;  /* 0x40000040000b7882 */ /* 0x000fe20000000000 */
[----:B------:R-:W-:Y:S02]  /*4220*/  UIADD3 UR10, UR22, 0x2, URZ ;  /* 0x00000002160a7890 */ /* 0x000fe4000fffe03f */
[----:B------:R-:W-:Y:S01]  /*4230*/  UIADD3 UR14, UR22, 0x4, URZ ;  /* 0x00000004160e7890 */ /* 0x000fe2000fffe03f */
[----:B------:R-:W-:Y:S01]  /*4240*/  UMOV UR15, 0x40000040 ;  /* 0x40000040000f7882 */ /* 0x000fe20000000000 */
[----:B------:R-:W-:Y:S01]  /*4250*/  UIADD3 UR18, UR22, 0x6, URZ ;  /* 0x0000000616127890 */ /* 0x000fe2000fffe03f */
[----:B------:R-:W-:Y:S01]  /*4260*/  UMOV UR19, 0x40000040 ;  /* 0x4000004000137882 */ /* 0x000fe20000000000 */
[----:B---3--:R-:W-:-:S05]  /*4270*/  SHF.R.U32.HI R3, RZ, 0x7, R3 ;  /* 0x00000007ff037819 */ /* 0x008fca0000011603 */
[----:B-1----:R-:W-:-:S05]  /*4280*/  VIADD R0, R3, 0x8 ;  /* 0x0000000803007836 */ /* 0x002fca0000000000 */
[----:B------:R1:W-:Y:S06]  /*4290*/  BAR.SYNC.DEFER_BLOCKING R0, 0x100 ;  /* 0x000400000000751d */ /* 0x0003ec0000010000 */
[----:B--2---:R-:W-:-:S06]  /*42a0*/  WARPGROUP.ARRIVE ;  /* 0x00000000000079c5 */ /* 0x004fcc0000000000 */
[----:B------:R-:W-:Y:S03]  /*42b0*/  HGMMA.64x192x16.F32 R24, gdesc[UR20], RZ, !UPT, gsb0 ;  /* 0x02e00000141879f0 */ /* 0x000fe6000c0008ff */
[----:B------:R-:W-:Y:S02]  /*42c0*/  WARPGROUP.DEPBAR.LE gsb0, 0x0 ;  /* 0x00008000000079c5 */ /* 0x000fe40000010000 */
[----:B------:R-:W-:-:S15]  /*42d0*/  WARPGROUP.ARRIVE ;  /* 0x00000000000079c5 */ /* 0x000fde0000000000 */
[----:B------:R-:W-:Y:S03]  /*42e0*/  HGMMA.64x192x16.F32 R24, gdesc[UR8], R24, gsb0 ;  /* 0x02e00000081879f0 */ /* 0x000fe60008000818 */
[----:B------:R-:W-:Y:S02]  /*42f0*/  WARPGROUP.DEPBAR.LE gsb0, 0x0 ;  /* 0x00008000000079c5 */ /* 0x000fe40000010000 */
[----:B------:R-:W-:-:S15]  /*4300*/  WARPGROUP.ARRIVE ;  /* 0x00000000000079c5 */ /* 0x000fde0000000000 */
[----:B------:R-:W-:Y:S03]  /*4310*/  HGMMA.64x192x16.F32 R24, gdesc[UR12], R24, gsb0 ;  /* 0x02e000000c1879f0 */ /* 0x000fe60008000818 */
[----:B------:R-:W-:Y:S02]  /*4320*/  WARPGROUP.DEPBAR.LE gsb0, 0x0 ;  /* 0x00008000000079c5 */ /* 0x000fe40000010000 */
[----:B------:R-:W-:-:S15]  /*4330*/  WARPGROUP.ARRIVE ;  /* 0x00000000000079c5 */ /* 0x000fde0000000000 */
[----:B------:R-:W-:Y:S03]  /*4340*/  HGMMA.64x192x16.F32 R24, gdesc[UR16], R24, gsb0 ;  /* 0x02e00000101879f0 */ /* 0x000fe60008000818 */
[----:B------:R-:W-:Y:S02]  /*4350*/  WARPGROUP.DEPBAR.LE gsb0, 0x0 ;  /* 0x00008000000079c5 */ /* 0x000fe40000010000 */
[----:B-1----:R-:W-:Y:S05]  /*4360*/  @P3 BRA `(.L_x_20) ;  /* 0x00000000002c3947 */ /* 0x002fea0003800000 */
[----:B------:R-:W-:Y:S05]  /*4370*/  @!P0 BRA `(.L_x_21) ;  /* 0x0000000000048947 */ /* 0x000fea0003800000 */
[----:B------:R-:W-:Y:S01]  /*4380*/  BPT.TRAP 0x1 ;  /* 0x000000040000795c */ /* 0x000fe20000300000 */
.L_x_21:
[----:B------:R-:W-:Y:S01]  /*4390*/  ULEA UR7, UR5, UR40, 0x3 ;  /* 0x0000002805077291 */ /* 0x000fe2000f8e183f */
[----:B------:R-:W-:-:S05]  /*43a0*/  IMAD.U32 R0, RZ, RZ, UR6 ;  /* 0x00000006ff007e24 */ /* 0x000fca000f8e00ff */
[----:B------:R-:W-:-:S04]  /*43b0*/  SHF.L.U32 R0, R0, 0x1f, RZ ;  /* 0x0000001f00007819 */ /* 0x000fc800000006ff */
[----:B------:R1:W2:Y:S01]  /*43c0*/  SYNCS.PHASECHK.TRANS64.TRYWAIT P2, [UR7+0x30850], R0 ;  /* 0x03085000ff0075a7 */ /* 0x0002a20008040147 */
[----:B------:R-:W-:Y:S05]  /*43d0*/  @!P0 BRA `(.L_x_22) ;  /* 0x0000000000048947 */ /* 0x000fea0003800000 */
[----:B------:R-:W-:Y:S01]  /*43e0*/  BPT.TRAP 0x1 ;  /* 0x000000040000795c */ /* 0x000fe20000300000 */
.L_x_22:
[----:B--2---:R-:W-:Y:S05]  /*43f0*/  @P2 BRA `(.L_x_20) ;  /* 0x0000000000082947 */ /* 0x004fea0003800000 */
[----:B------:R-:W2:Y:S02]  /*4400*/  SYNCS.PHASECHK.TRANS64.TRYWAIT P2, [UR7+0x30850], R0 ;  /* 0x03085000ff0075a7 */ /* 0x000ea40008040147 */
[----:B--2---:R-:W-:Y:S05]  /*4410*/  @!P2 BRA `(.L_x_23) ;  /* 0x0000005c00c4a947 */ /* 0x004fea0003800000 */
.L_x_20:
[----:B------:R-:W-:Y:S01]  /*4420*/  R2UR UR7, R19 ;  /* 0x00000000130772ca */ /* 0x000fe200000e0000 */
[----:B------:R-:W-:Y:S01]  /*4430*/  UIADD3 UR6, UR40, 0x400, URZ ;  /* 0x0000040028067890 */ /* 0x000fe2000fffe03f */
[----:B------:R-:W-:Y:S01]  /*4440*/  WARPGROUP.ARRIVE ;  /* 0x00000000000079c5 */ /* 0x000fe20000000000 */
[----:B------:R-:W-:Y:S01]  /*4450*/  UMOV UR23, 0x40000040 ;  /* 0x4000004000177882 */ /* 0x000fe20000000000 */
[----:B------:R-:W-:Y:S01]  /*4460*/  UMOV UR21, 0x40000040 ;  /* 0x4000004000157882 */ /* 0x000fe20000000000 */
[----:B------:R-:W-:Y:S01]  /*4470*/  USHF.R.U32.HI UR6, URZ, 0x4, UR6 ;  /* 0x000000043f067899 */ /* 0x000fe20008011606 */
[----:B-12---:R-:W-:Y:S02]  /*4480*/  FMNMX.FTZ R0, R24, R4, !PT ;  /* 0x0000000418007209 */ /* 0x006fe40007810000 */
[----:B------:R-:W-:Y:S01]  /*4490*/  FMNMX.FTZ R14, R26, R7, !PT ;  /* 0x000000071a0e7209 */ /* 0x000fe20007810000 */
[----:B------:R-:W-:Y:S01]  /*44a0*/  ULOP3.LUT UR6, UR6, 0x3fff, URZ, 0xc0, !UPT ;  /* 0x00003fff06067892 */ /* 0x000fe2000f8ec03f */
[----:B------:R-:W-:-:S03]  /*44b0*/  FMNMX.FTZ R3, R25, R0, !PT ;  /* 0x0000000019037209 */ /* 0x000fc60007810000 */
[----:B------:R-:W-:Y:S01]  /*44c0*/  UIADD3 UR7, UR7, 0x1e800, URZ ;  /* 0x0001e80007077890 */ /* 0x000fe2000fffe03f */
[----:B------:R-:W-:-:S03]  /*44d0*/  FMNMX.FTZ R0, R28, R3, !PT ;  /* 0x000000031c007209 */ /* 0x000fc60007810000 */
[----:B------:R-:W-:Y:S01]  /*44e0*/  USHF.R.U32.HI UR7, URZ, 0x4, UR7 ;  /* 0x000000043f077899 */ /* 0x000fe20008011607 */
[----:B------:R-:W-:-:S03]  /*44f0*/  FMNMX.FTZ R3, R29, R0, !PT ;  /* 0x000000001d037209 */ /* 0x000fc60007810000 */
[----:B------:R-:W-:Y:S01]  /*4500*/  ULOP3.LUT UR10, UR7, 0x3fff, URZ, 0xc0, !UPT ;  /* 0x00003fff070a7892 */ /* 0x000fe2000f8ec03f */
[----:B------:R-:W-:Y:S01]  /*4510*/  FMNMX.FTZ R0, R32, R3, !PT ;  /* 0x0000000320007209 */ /* 0x000fe20007810000 */
[----:B------:R-:W-:Y:S02]  /*4520*/  UIMAD UR7, UR5, 0x600, UR6 ;  /* 0x00000600050778a4 */ /* 0x000fe4000f8e0206 */
[----:B------:R-:W-:Y:S01]  /*4530*/  ULOP3.LUT UR6, UR10, 0x10000, URZ, 0xfc, !UPT ;  /* 0x000100000a067892 */ /* 0x000fe2000f8efc3f */
[----:B------:R-:W-:-:S04]  /*4540*/  FMNMX.FTZ R3, R33, R0, !PT ;  /* 0x0000000021037209 */ /* 0x000fc80007810000 */
[----:B------:R-:W-:Y:S01]  /*4550*/  UMOV UR22, UR7 ;  /* 0x0000000700167c82 */ /* 0x000fe20008000000 */
[----:B------:R-:W-:Y:S01]  /*4560*/  FMNMX.FTZ R0, R36, R3, !PT ;  /* 0x0000000324007209 */ /* 0x000fe20007810000 */
[----:B------:R-:W-:Y:S02]  /*4570*/  UMOV UR20, UR6 ;  /* 0x0000000600147c82 */ /* 0x000fe40008000000 */
[----:B------:R-:W-:Y:S01]  /*4580*/  HGMMA.64x64x16.F32 R120, gdesc[UR20].tnspB, R120, gsb0 ;  /* 0x40e00000147879f0 */ /* 0x000fe20008000878 */
[----:B------:R-:W-:Y:S01]  /*4590*/  UIADD3 UR22, UR7, 0x80, URZ ;  /* 0x0000008007167890 */ /* 0x000fe2000fffe03f */
[----:B------:R-:W-:Y:S01]  /*45a0*/  FMNMX.FTZ R3, R37, R0, !PT ;  /* 0x0000000025037209 */ /* 0x000fe20007810000 */
[----:B------:R-:W-:Y:S01]  /*45b0*/  UIADD3 UR20, UR6, 0x2, URZ ;  /* 0x0000000206147890 */ /* 0x000fe2000fffe03f */
[----:B------:R-:W-:Y:S01]  /*45c0*/  UMOV UR23, 0x40000040 ;  /* 0x4000004000177882 */ /* 0x000fe20000000000 */
[----:B------:R-:W-:Y:S01]  /*45d0*/  UMOV UR21, 0x40000040 ;  /* 0x4000004000157882 */ /* 0x000fe20000000000 */
[----:B------:R-:W-:-:S04]  /*45e0*/  FMNMX.FTZ R0, R40, R3, !PT ;  /* 0x0000000328007209 */ /* 0x000fc80007810000 */
        /* <DEDUP_REMOVED lines=16> */
[----:B------:R-:W-:Y:S01]  /*46f0*/  FMNMX.FTZ R3, R73, R0, !PT ;  /* 0x0000000049037209 */ /* 0x000fe20007810000 */
[----:B------:R-:W-:Y:S02]  /*4700*/  WARPGROUP.DEPBAR.LE gsb0, 0x0 ;  /* 0x00008000000079c5 */ /* 0x000fe40000010000 */
[----:B------:R-:W-:Y:S01]  /*4710*/  WARPGROUP.ARRIVE ;  /* 0x00000000000079c5 */ /* 0x000fe20000000000 */
[----:B------:R-:W-:-:S04]  /*4720*/  FMNMX.FTZ R0, R76, R3, !PT ;  /* 0x000000034c007209 */ /* 0x000fc80007810000 */
[----:B------:R-:W-:Y:S01]  /*4730*/  FMNMX.FTZ R3, R77, R0, !PT ;  /* 0x000000004d037209 */ /* 0x000fe20007810000 */
[----:B------:R-:W-:Y:S01]  /*4740*/  HGMMA.64x64x16.F32 R120, gdesc[UR20].tnspB, R120, gsb0 ;  /* 0x40e00000147879f0 */ /* 0x000fe20008000878 */
[----:B------:R-:W-:Y:S02]  /*4750*/  UIADD3 UR22, UR7, 0x100, URZ ;  /* 0x0000010007167890 */ /* 0x000fe4000fffe03f */
[----:B------:R-:W-:Y:S01]  /*4760*/  UIADD3 UR20, UR6, 0x4, URZ ;  /* 0x0000000406147890 */ /* 0x000fe2000fffe03f */
[----:B------:R-:W-:Y:S01]  /*4770*/  FMNMX.FTZ R0, R80, R3, !PT ;  /* 0x0000000350007209 */ /* 0x000fe20007810000 */
[----:B------:R-:W-:Y:S01]  /*4780*/  UMOV UR23, 0x40000040 ;  /* 0x4000004000177882 */ /* 0x000fe20000000000 */
[----:B------:R-:W-:Y:S02]  /*4790*/  UMOV UR21, 0x40000040 ;  /* 0x4000004000157882 */ /* 0x000fe40000000000 */
        /* <DEDUP_REMOVED lines=24> */
[----:B------:R-:W1:Y:S01]  /*4920*/  SHFL.BFLY PT, R3, R10, 0x2, 0x1f ;  /* 0x0c401f000a037f89 */ /* 0x000e6200000e0000 */
[----:B------:R-:W-:Y:S01]  /*4930*/  UMOV UR23, 0x40000040 ;  /* 0x4000004000177882 */ /* 0x000fe20000000000 */
[----:B------:R-:W-:Y:S01]  /*4940*/  UMOV UR21, 0x40000040 ;  /* 0x4000004000157882 */ /* 0x000fe20000000000 */
[----:B-1----:R-:W-:-:S05]  /*4950*/  FMNMX.FTZ R11, R10, R3, !PT ;  /* 0x000000030a0b7209 */ /* 0x002fca0007810000 */
[----:B------:R-:W1:Y:S02]  /*4960*/  SHFL.BFLY PT, R0, R11, 0x1, 0x1f ;  /* 0x0c201f000b007f89 */ /* 0x000e6400000e0000 */
[----:B-1----:R-:W-:Y:S02]  /*4970*/  FMNMX.FTZ R3, R11, R0, !PT ;  /* 0x000000000b037209 */ /* 0x002fe40007810000 */
[----:B------:R-:W1:Y:S03]  /*4980*/  LDC R0, c[0x0][0x988] ;  /* 0x00026200ff007b82 */ /* 0x000e660000000800 */
[C---:B------:R-:W-:Y:S01]  /*4990*/  FADD.FTZ R4, -R3.reuse, R4 ;  /* 0x0000000403047221 */ /* 0x040fe20000010100 */
[----:B------:R-:W-:Y:S02]  /*49a0*/  WARPGROUP.DEPBAR.LE gsb0, 0x0 ;  /* 0x00008000000079c5 */ /* 0x000fe40000010000 */
[----:B------:R-:W-:Y:S01]  /*49b0*/  WARPGROUP.ARRIVE ;  /* 0x00000000000079c5 */ /* 0x000fe20000000000 */
[----:B-1----:R-:W-:-:S05]  /*49c0*/  FMUL.FTZ R9, R3, R0 ;  /* 0x0000000003097220 */ /* 0x002fca0000410000 */
[----:B------:R-:W-:Y:S01]  /*49d0*/  HGMMA.64x64x16.F32 R120, gdesc[UR20].tnspB, R120, gsb0 ;  /* 0x40e00000147879f0 */ /* 0x000fe20008000878 */
[----:B------:R-:W-:Y:S01]  /*49e0*/  UIADD3 UR22, UR7, 0x200, URZ ;  /* 0x0000020007167890 */ /* 0x000fe2000fffe03f */
[-C--:B------:R-:W-:Y:S01]  /*49f0*/  FMUL.FTZ R4, R4, R0.reuse ;  /* 0x0000000004047220 */ /* 0x080fe20000410000 */
[----:B------:R-:W-:Y:S01]  /*4a00*/  UIADD3 UR20, UR6, 0x600, URZ ;  /* 0x0000060006147890 */ /* 0x000fe2000fffe03f */
[-CC-:B------:R-:W-:Y:S01]  /*4a10*/  FFMA.FTZ R24, R24, R0.reuse, -R9.reuse ;  /* 0x0000000018187223 */ /* 0x180fe20000010809 */
[----:B------:R-:W-:Y:S01]  /*4a20*/  UMOV UR23, 0x40000040 ;  /* 0x4000004000177882 */ /* 0x000fe20000000000 */
[----:B------:R-:W-:Y:S01]  /*4a30*/  UMOV UR21, 0x40000040 ;  /* 0x4000004000157882 */ /* 0x000fe20000000000 */
[-CC-:B------:R-:W-:Y:S01]  /*4a40*/  FFMA.FTZ R25, R25, R0.reuse, -R9.reuse ;  /* 0x0000000019197223 */ /* 0x180fe20000010809 */
        /* <DEDUP_REMOVED lines=45> */
[----:B------:R-:W-:Y:S01]  /*4d20*/  FFMA.FTZ R117, R117, R0, -R9 ;  /* 0x0000000075757223 */ /* 0x000fe20000010809 */
[----:B------:R-:W-:Y:S08]  /*4d30*/  MUFU.EX2 R10, R4 ;  /* 0x00000004000a7308 */ /* 0x000ff00000000800 */
[----:B------:R1:W2:Y:S08]  /*4d40*/  MUFU.EX2 R9, R24 ;  /* 0x0000001800097308 */ /* 0x0002b00000000800 */
[----:B------:R-:W3:Y:S01]  /*4d50*/  MUFU.EX2 R4, R25 ;  /* 0x0000001900047308 */ /* 0x000ee20000000800 */
[----:B-1----:R-:W1:Y:S01]  /*4d60*/  S2R R24, SR_TID.X ;  /* 0x0000000000187919 */ /* 0x002e620000002100 */
[----:B------:R-:W-:-:S02]  /*4d70*/  WARPGROUP.DEPBAR.LE gsb0, 0x0 ;  /* 0x00008000000079c5 */ /* 0x000fc40000010000 */
[----:B------:R-:W-:Y:S01]  /*4d80*/  WARPGROUP.ARRIVE ;  /* 0x00000000000079c5 */ /* 0x000fe20000000000 */
[----:B--2---:R-:W-:-:S03]  /*4d90*/  FFMA.FTZ R11, R10, R6, R9 ;  /* 0x000000060a0b7223 */ /* 0x004fc60000010009 */
[----:B------:R-:W-:Y:S02]  /*4da0*/  MUFU.EX2 R29, R29 ;  /* 0x0000001d001d7308 */ /* 0x000fe40000000800 */
[----:B------:R-:W-:Y:S01]  /*4db0*/  HGMMA.64x64x16.F32 R120, gdesc[UR20].tnspB, R120, gsb0 ;  /* 0x40e00000147879f0 */ /* 0x000fe20008000878 */
[----:B------:R-:W-:Y:S02]  /*4dc0*/  UIADD3 UR22, UR7, 0x280, URZ ;  /* 0x0000028007167890 */ /* 0x000fe4000fffe03f */
[----:B------:R-:W-:Y:S01]  /*4dd0*/  UIADD3 UR20, UR6, 0x602, URZ ;  /* 0x0000060206147890 */ /* 0x000fe2000fffe03f */
[C---:B---3--:R-:W-:Y:S01]  /*4de0*/  FADD.FTZ R6, R4.reuse, R11 ;  /* 0x0000000b04067221 */ /* 0x048fe20000010000 */
[----:B------:R-:W-:Y:S01]  /*4df0*/  UMOV UR23, 0x40000040 ;  /* 0x4000004000177882 */ /* 0x000fe20000000000 */
[----:B------:R-:W-:Y:S01]  /*4e00*/  UMOV UR21, 0x40000040 ;  /* 0x4000004000157882 */ /* 0x000fe20000000000 */
[----:B------:R-:W-:Y:S01]  /*4e10*/  F2FP.F16.F32.PACK_AB R4, R4, R9 ;  /* 0x000000090404723e */ /* 0x000fe200000000ff */
[----:B------:R-:W-:Y:S08]  /*4e20*/  MUFU.EX2 R12, R32 ;  /* 0x00000020000c7308 */ /* 0x000ff00000000800 */
[----:B------:R-:W2:Y:S01]  /*4e30*/  MUFU.EX2 R9, R28 ;  /* 0x0000001c00097308 */ /* 0x000ea20000000800 */
[----:B-1----:R-:W-:-:S02]  /*4e40*/  SHF.R.U32.HI R23, RZ, 0x7, R24 ;  /* 0x00000007ff177819 */ /* 0x002fc40000011618 */
[----:B------:R-:W-:-:S05]  /*4e50*/  ISETP.GE.U32.AND P2, PT, R24, 0x180, PT ;  /* 0x000001801800780c */ /* 0x000fca0003f46070 */
[----:B------:R-:W1:Y:S08]  /*4e60*/  MUFU.EX2 R33, R33 ;  /* 0x0000002100217308 */ /* 0x000e700000000800 */
[----:B------:R-:W3:Y:S01]  /*4e70*/  MUFU.EX2 R36, R36 ;  /* 0x0000002400247308 */ /* 0x000ee20000000800 */
[----:B--2---:R-:W-:-:S04]  /*4e80*/  FADD.FTZ R6, R9, R6 ;  /* 0x0000000609067221 */ /* 0x004fc80000010000 */
[C---:B------:R-:W-:Y:S01]  /*4e90*/  FADD.FTZ R11, R29.reuse, R6 ;  /* 0x000000061d0b7221 */ /* 0x040fe20000010000 */
[----:B------:R-:W-:Y:S02]  /*4ea0*/  F2FP.F16.F32.PACK_AB R6, R29, R9 ;  /* 0x000000091d06723e */ /* 0x000fe400000000ff */
[----:B------:R-:W-:Y:S01]  /*4eb0*/  FMNMX.FTZ R9, R27, R14, !PT ;  /* 0x0000000e1b097209 */ /* 0x000fe20007810000 */
[----:B------:R-:W-:Y:S01]  /*4ec0*/  FADD.FTZ R11, R12, R11 ;  /* 0x0000000b0c0b7221 */ /* 0x000fe20000010000 */
[----:B------:R-:W-:Y:S01]  /*4ed0*/  MUFU.EX2 R41, R41 ;  /* 0x0000002900297308 */ /* 0x000fe20000000800 */
[C---:B-1----:R-:W-:Y:S02]  /*4ee0*/  F2FP.F16.F32.PACK_AB R12, R33.reuse, R12 ;  /* 0x0000000c210c723e */ /* 0x042fe400000000ff */
[----:B------:R-:W-:Y:S01]  /*4ef0*/  FMNMX.FTZ R14, R30, R9, !PT ;  /* 0x000000091e0e7209 */ /* 0x000fe20007810000 */
[----:B------:R-:W-:-:S03]  /*4f00*/  FADD.FTZ R11, R33, R11 ;  /* 0x0000000b210b7221 */ /* 0x000fc60000010000 */
[----:B------:R-:W-:Y:S01]  /*4f10*/  FMNMX.FTZ R9, R31, R14, !PT ;  /* 0x0000000e1f097209 */ /* 0x000fe20007810000 */
[----:B---3--:R-:W-:Y:S01]  /*4f20*/  FADD.FTZ R11, R36, R11 ;  /* 0x0000000b240b7221 */ /* 0x008fe20000010000 */
[----:B------:R-:W-:Y:S02]  /*4f30*/  MUFU.EX2 R45, R45 ;  /* 0x0000002d002d7308 */ /* 0x000fe40000000800 */
[----:B------:R-:W-:-:S04]  /*4f40*/  FMNMX.FTZ R14, R34, R9, !PT ;  /* 0x00000009220e7209 */ /* 0x000fc80007810000 */
[----:B------:R-:W-:Y:S02]  /*4f50*/  FMNMX.FTZ R9, R35, R14, !PT ;  /* 0x0000000e23097209 */ /* 0x000fe40007810000 */
[----:B------:R-:W-:Y:S02]  /*4f60*/  MUFU.EX2 R48, R48 ;  /* 0x0000003000307308 */ /* 0x000fe40000000800 */
[----:B------:R-:W-:-:S04]  /*4f70*/  FMNMX.FTZ R14, R38, R9, !PT ;  /* 0x00000009260e7209 */ /* 0x000fc80007810000 */
[----:B------:R-:W-:Y:S02]  /*4f80*/  FMNMX.FTZ R9, R39, R14, !PT ;  /* 0x0000000e27097209 */ /* 0x000fe40007810000 */
[----:B------:R-:W-:Y:S02]  /*4f90*/  MUFU.EX2 R49, R49 ;  /* 0x0000003100317308 */ /* 0x000fe40000000800 */
[----:B------:R-:W-:-:S04]  /*4fa0*/  FMNMX.FTZ R14, R42, R9, !PT ;  /* 0x000000092a0e7209 */ /* 0x000fc80007810000 */
[----:B------:R-:W-:Y:S02]  /*4fb0*/  FMNMX.FTZ R9, R43, R14, !PT ;  /* 0x0000000e2b097209 */ /* 0x000fe40007810000 */
[----:B------:R-:W-:Y:S01]  /*4fc0*/  MUFU.EX2 R52, R52 ;  /* 0x0000003400347308 */ /* 0x000fe20000000800 */
[----:B------:R-:W-:Y:S02]  /*4fd0*/  WARPGROUP.DEPBAR.LE gsb0, 0x0 ;  /* 0x00008000000079c5 */ /* 0x000fe40000010000 */
[----:B------:R-:W-:Y:S01]  /*4fe0*/  WARPGROUP.ARRIVE ;  /* 0x00000000000079c5 */ /* 0x000fe20000000000 */
[----:B------:R-:W-:-:S04]  /*4ff0*/  FMNMX.FTZ R14, R46, R9, !PT ;  /* 0x000000092e0e7209 */ /* 0x000fc80007810000 */
[----:B------:R-:W-:Y:S01]  /*5000*/  FMNMX.FTZ R9, R47, R14, !PT ;  /* 0x0000000e2f097209 */ /* 0x000fe20007810000 */
[----:B------:R-:W-:Y:S01]  /*5010*/  HGMMA.64x64x16.F32 R120, gdesc[UR20].tnspB, R120, gsb0 ;  /* 0x40e00000147879f0 */ /* 0x000fe20008000878 */
[----:B------:R-:W-:Y:S01]  /*5020*/  UIADD3 UR22, UR7, 0x300, URZ ;  /* 0x0000030007167890 */ /* 0x000fe2000fffe03f */
[----:B------:R-:W-:Y:S01]  /*5030*/  MUFU.EX2 R53, R53 ;  /* 0x0000003500357308 */ /* 0x000fe20000000800 */
[----:B------:R-:W-:Y:S01]  /*5040*/  UIADD3 UR20, UR6, 0x604, URZ ;  /* 0x0000060406147890 */ /* 0x000fe2000fffe03f */
[----:B------:R-:W-:Y:S01]  /*5050*/  FMNMX.FTZ R14, R50, R9, !PT ;  /* 0x00000009320e7209 */ /* 0x000fe20007810000 */
[----:B------:R-:W-:Y:S01]  /*5060*/  UMOV UR23, 0x40000040 ;  /* 0x4000004000177882 */ /* 0x000fe20000000000 */
[----:B------:R-:W-:Y:S02]  /*5070*/  UMOV UR21, 0x40000040 ;  /* 0x4000004000157882 */ /* 0x000fe40000000000 */
[----:B------:R-:W-:Y:S02]  /*5080*/  FMNMX.FTZ R9, R51, R14, !PT ;  /* 0x0000000e33097209 */ /* 0x000fe40007810000 */
        /* <DEDUP_REMOVED lines=28> */
[----:B------:R-:W-:Y:S01]  /*5250*/  MUFU.EX2 R73, R73 ;  /* 0x0000004900497308 */ /* 0x000fe20000000800 */
[----:B------:R-:W-:Y:S01]  /*5260*/  FMNMX.FTZ R9, R87, R14, !PT ;  /* 0x0000000e57097209 */ /* 0x000fe20007810000 */
[----:B------:R-:W-:Y:S01]  /*5270*/  HGMMA.64x64x16.F32 R120, gdesc[UR20].tnspB, R120, gsb0 ;  /* 0x40e00000147879f0 */ /* 0x000fe20008000878 */
[----:B------:R-:W-:Y:S02]  /*5280*/  UIADD3 UR22, UR7, 0x380, URZ ;  /* 0x0000038007167890 */ /* 0x000fe4000fffe03f */
[----:B------:R-:W-:Y:S01]  /*5290*/  UIADD3 UR20, UR6, 0x606, URZ ;  /* 0x0000060606147890 */ /* 0x000fe2000fffe03f */
[----:B------:R-:W-:Y:S01]  /*52a0*/  FMNMX.FTZ R14, R90, R9, !PT ;  /* 0x000000095a0e7209 */ /* 0x000fe20007810000 */
[----:B------:R-:W-:Y:S01]  /*52b0*/  UMOV UR23, 0x40000040 ;  /* 0x4000004000177882 */ /* 0x000fe20000000000 */
[----:B------:R-:W-:Y:S01]  /*52c0*/  UMOV UR21, 0x40000040 ;  /* 0x4000004000157882 */ /* 0x000fe20000000000 */
[----:B------:R-:W-:Y:S01]  /*52d0*/  MUFU.EX2 R76, R76 ;  /* 0x0000004c004c7308 */ /* 0x000fe20000000800 */
[----:B------:R-:W-:-:S04]  /*52e0*/  FMNMX.FTZ R9, R91, R14, !PT ;  /* 0x0000000e5b097209 */ /* 0x000fc80007810000 */
[----:B------:R-:W-:-:S03]  /*52f0*/  FMNMX.FTZ R14, R94, R9, !PT ;  /* 0x000000095e0e7209 */ /* 0x000fc60007810000 */
        /* <DEDUP_REMOVED lines=19> */
[----:B------:R-:W-:-:S05]  /*5430*/  FMNMX.FTZ R14, R119, R14, !PT ;  /* 0x0000000e770e7209 */ /* 0x000fca0007810000 */
[----:B------:R-:W1:Y:S02]  /*5440*/  SHFL.BFLY PT, R9, R14, 0x2, 0x1f ;  /* 0x0c401f000e097f89 */ /* 0x000e6400000e0000 */
[----:B------:R-:W-:Y:S01]  /*5450*/  MUFU.EX2 R92, R92 ;  /* 0x0000005c005c7308 */ /* 0x000fe20000000800 */
[----:B------:R-:W-:Y:S02]  /*5460*/  WARPGROUP.DEPBAR.LE gsb0, 0x0 ;  /* 0x00008000000079c5 */ /* 0x000fe40000010000 */
[----:B------:R-:W-:-:S05]  /*5470*/  WARPGROUP.ARRIVE ;  /* 0x00000000000079c5 */ /* 0x000fca0000000000 */
[----:B------:R-:W-:Y:S01]  /*5480*/  MUFU.EX2 R93, R93 ;  /* 0x0000005d005d7308 */ /* 0x000fe20000000800 */
[----:B------:R-:W-:Y:S01]  /*5490*/  HGMMA.64x64x16.F32 R120, gdesc[UR20].tnspB, R120, gsb0 ;  /* 0x40e00000147879f0 */ /* 0x000fe20008000878 */
[----:B------:R-:W-:Y:S02]  /*54a0*/  UIADD3 UR22, UR7, 0x400, URZ ;  /* 0x0000040007167890 */ /* 0x000fe4000fffe03f */
[----:B------:R-:W-:-:S04]  /*54b0*/  UIADD3 UR20, UR6, 0xc00, URZ ;  /* 0x00000c0006147890 */ /* 0x000fc8000fffe03f */
[----:B------:R-:W-:Y:S01]  /*54c0*/  MUFU.EX2 R96, R96 ;  /* 0x0000006000607308 */ /* 0x000fe20000000800 */
[----:B------:R-:W-:Y:S01]  /*54d0*/  UMOV UR23, 0x40000040 ;  /* 0x4000004000177882 */ /* 0x000fe20000000000 */
[----:B------:R-:W-:Y:S01]  /*54e0*/  UMOV UR21, 0x40000040 ;  /* 0x4000004000157882 */ /* 0x000fe20000000000 */
[----:B-1----:R-:W-:-:S05]  /*54f0*/  FMNMX.FTZ R15, R14, R9, !PT ;  /* 0x000000090e0f7209 */ /* 0x002fca0007810000 */
[----:B------:R-:W-:Y:S01]  /*5500*/  MUFU.EX2 R97, R97 ;  /* 0x0000006100617308 */ /* 0x000fe20000000800 */
[----:B------:R-:W1:Y:S07]  /*5510*/  SHFL.BFLY PT, R18, R15, 0x1, 0x1f ;  /* 0x0c201f000f127f89 */ /* 0x000e6e00000e0000 */
[----:B------:R-:W-:Y:S08]  /*5520*/  MUFU.EX2 R100, R100 ;  /* 0x0000006400647308 */ /* 0x000ff00000000800 */
[----:B------:R-:W-:Y:S08]  /*5530*/  MUFU.EX2 R101, R101 ;  /* 0x0000006500657308 */ /* 0x000ff00000000800 */
[----:B------:R-:W-:Y:S01]  /*5540*/  MUFU.EX2 R104, R104 ;  /* 0x0000006800687308 */ /* 0x000fe20000000800 */
[----:B-1----:R-:W-:Y:S01]  /*5550*/  FMNMX.FTZ R9, R15, R18, !PT ;  /* 0x000000120f097209 */ /* 0x002fe20007810000 */
[----:B------:R-:W-:-:S04]  /*5560*/  IMAD.U32 R15, RZ, RZ, UR46 ;  /* 0x0000002eff0f7e24 */ /* 0x000fc8000f8e00ff */
[----:B------:R-:W-:Y:S01]  /*5570*/  FADD.FTZ R7, -R9, R7 ;  /* 0x0000000709077221 */ /* 0x000fe20000010100 */
[----:B------:R-:W-:Y:S01]  /*5580*/  @!P1 LEA R15, R15, UR40, 0x3 ;  /* 0x000000280f0f9c11 */ /* 0x000fe2000f8e18ff */
[-C--:B------:R-:W-:Y:S01]  /*5590*/  FMUL.FTZ R13, R9, R0.reuse ;  /* 0x00000000090d7220 */ /* 0x080fe20000410000 */
[----:B------:R-:W-:Y:S01]  /*55a0*/  MUFU.EX2 R105, R105 ;  /* 0x0000006900697308 */ /* 0x000fe20000000800 */
[-C--:B------:R-:W-:Y:S01]  /*55b0*/  FMUL.FTZ R18, R7, R0.reuse ;  /* 0x0000000007127220 */ /* 0x080fe20000410000 */
[----:B------:R-:W-:Y:S02]  /*55c0*/  VIADD R7, R23, 0x9 ;  /* 0x0000000917077836 */ /* 0x000fe40000000000 */
[-CC-:B------:R-:W-:Y:S01]  /*55d0*/  FFMA.FTZ R26, R26, R0.reuse, -R13.reuse ;  /* 0x000000001a1a7223 */ /* 0x180fe2000001080d */
[----:B------:R-:W-:Y:S02]  /*55e0*/  @!P1 VIADD R15, R15, 0x30840 ;  /* 0x000308400f0f9836 */ /* 0x000fe40000000000 */
        /* <DEDUP_REMOVED lines=25> */
[----:B------:R-:W-:-:S02]  /*5780*/  WARPGROUP.DEPBAR.LE gsb0, 0x0 ;  /* 0x00008000000079c5 */ /* 0x000fc40000010000 */
[----:B------:R-:W-:Y:S01]  /*5790*/  WARPGROUP.ARRIVE ;  /* 0x00000000000079c5 */ /* 0x000fe20000000000 */
[-CC-:B------:R-:W-:Y:S01]  /*57a0*/  FFMA.FTZ R78, R78, R0.reuse, -R13.reuse ;  /* 0x000000004e4e7223 */ /* 0x180fe2000001080d */
[-CC-:B------:R-:W-:Y:S01]  /*57b0*/  FFMA.FTZ R79, R79, R0.reuse, -R13.reuse ;  /* 0x000000004f4f7223 */ /* 0x180fe2000001080d */
[-CC-:B------:R-:W-:Y:S01]  /*57c0*/  FFMA.FTZ R82, R82, R0.reuse, -R13.reuse ;  /* 0x0000000052527223 */ /* 0x180fe2000001080d */
[-CC-:B------:R-:W-:Y:S01]  /*57d0*/  FFMA.FTZ R83, R83, R0.reuse, -R13.reuse ;  /* 0x0000000053537223 */ /* 0x180fe2000001080d */
[-CC-:B------:R-:W-:Y:S01]  /*57e0*/  FFMA.FTZ R86, R86, R0.reuse, -R13.reuse ;  /* 0x0000000056567223 */ /* 0x180fe2000001080d */
[----:B------:R-:W-:Y:S01]  /*57f0*/  HGMMA.64x64x16.F32 R120, gdesc[UR20].tnspB, R120, gsb0 ;  /* 0x40e00000147879f0 */ /* 0x000fe20008000878 */
[----:B------:R-:W-:Y:S01]  /*5800*/  UIADD3 UR22, UR7, 0x480, URZ ;  /* 0x0000048007167890 */ /* 0x000fe2000fffe03f */
[-CC-:B------:R-:W-:Y:S01]  /*5810*/  FFMA.FTZ R87, R87, R0.reuse, -R13.reuse ;  /* 0x0000000057577223 */ /* 0x180fe2000001080d */
        /* <DEDUP_REMOVED lines=19> */
[----:B------:R-:W-:Y:S01]  /*5950*/  SEL R13, R7, 0x9, !P2 ;  /* 0x00000009070d7807 */ /* 0x000fe20005000000 */
[----:B------:R-:W-:Y:S01]  /*5960*/  MUFU.EX2 R18, R18 ;  /* 0x0000001200127308 */ /* 0x000fe20000000800 */
[----:B------:R-:W-:-:S02]  /*5970*/  @!P1 PRMT R15, RZ, 0x654, R15 ;  /* 0x00000654ff0f9816 */ /* 0x000fc4000000000f */
[C---:B------:R-:W-:Y:S01]  /*5980*/  ISETP.GT.AND P2, PT, R8.reuse, RZ, PT ;  /* 0x000000ff0800720c */ /* 0x040fe20003f44270 */
[----:B------:R-:W-:-:S04]  /*5990*/  VIADD R8, R8, 0xffffffff ;  /* 0xffffffff08087836 */ /* 0x000fc80000000000 */
[----:B------:R-:W1:Y:S08]  /*59a0*/  MUFU.EX2 R7, R26 ;  /* 0x0000001a00077308 */ /* 0x000e700000000800 */
[----:B------:R-:W2:Y:S08]  /*59b0*/  MUFU.EX2 R14, R27 ;  /* 0x0000001b000e7308 */ /* 0x000eb00000000800 */
[----:B------:R-:W-:Y:S08]  /*59c0*/  MUFU.EX2 R30, R30 ;  /* 0x0000001e001e7308 */ /* 0x000ff00000000800 */
[----:B------:R-:W3:Y:S08]  /*59d0*/  MUFU.EX2 R31, R31 ;  /* 0x0000001f001f7308 */ /* 0x000ef00000000800 */
[----:B------:R-:W-:Y:S08]  /*59e0*/  MUFU.EX2 R34, R34 ;  /* 0x0000002200227308 */ /* 0x000ff00000000800 */
[----:B------:R-:W4:Y:S01]  /*59f0*/  MUFU.EX2 R35, R35 ;  /* 0x0000002300237308 */ /* 0x000f220000000800 */
[----:B------:R-:W-:-:S02]  /*5a00*/  WARPGROUP.DEPBAR.LE gsb0, 0x0 ;  /* 0x00008000000079c5 */ /* 0x000fc40000010000 */
[----:B------:R-:W-:-:S05]  /*5a10*/  WARPGROUP.ARRIVE ;  /* 0x00000000000079c5 */ /* 0x000fca0000000000 */
[----:B------:R-:W-:Y:S01]  /*5a20*/  MUFU.EX2 R39, R39 ;  /* 0x0000002700277308 */ /* 0x000fe20000000800 */
[----:B------:R-:W-:Y:S01]  /*5a30*/  HGMMA.64x64x16.F32 R120, gdesc[UR20].tnspB, R120, gsb0 ;  /* 0x40e00000147879f0 */ /* 0x000fe20008000878 */
[----:B------:R-:W-:Y:S02]  /*5a40*/  UIADD3 UR22, UR7, 0x500, URZ ;  /* 0x0000050007167890 */ /* 0x000fe4000fffe03f */
[----:B------:R-:W-:-:S04]  /*5a50*/  UIADD3 UR20, UR6, 0xc04, URZ ;  /* 0x00000c0406147890 */ /* 0x000fc8000fffe03f */
[----:B------:R-:W-:Y:S01]  /*5a60*/  MUFU.EX2 R43, R43 ;  /* 0x0000002b002b7308 */ /* 0x000fe20000000800 */
[----:B------:R-:W-:Y:S01]  /*5a70*/  UMOV UR23, 0x40000040 ;  /* 0x4000004000177882 */ /* 0x000fe20000000000 */
[----:B------:R-:W-:-:S06]  /*5a80*/  UMOV UR21, 0x40000040 ;  /* 0x4000004000157882 */ /* 0x000fcc0000000000 */
[----:B------:R-:W-:Y:S08]  /*5a90*/  MUFU.EX2 R47, R47 ;  /* 0x0000002f002f7308 */ /* 0x000ff00000000800 */
[----:B------:R-:W-:Y:S08]  /*5aa0*/  MUFU.EX2 R50, R50 ;  /* 0x0000003200327308 */ /* 0x000ff00000000800 */
[----:B------:R-:W-:Y:S08]  /*5ab0*/  MUFU.EX2 R26, R51 ;  /* 0x00000033001a7308 */ /* 0x000ff00000000800 */
[----:B------:R-:W-:Y:S08]  /*5ac0*/  MUFU.EX2 R51, R54 ;  /* 0x0000003600337308 */ /* 0x000ff00000000800 */
[----:B------:R-:W-:Y:S08]  /*5ad0*/  MUFU.EX2 R55, R55 ;  /* 0x0000003700377308 */ /* 0x000ff00000000800 */
[----:B------:R-:W-:Y:S08]  /*5ae0*/  MUFU.EX2 R58, R58 ;  /* 0x0000003a003a7308 */ /* 0x000ff00000000800 */
[----:B------:R-:W-:Y:S08]  /*5af0*/  MUFU.EX2 R25, R59 ;  /* 0x0000003b00197308 */ /* 0x000ff00000000800 */
[----:B------:R-:W-:Y:S01]  /*5b00*/  MUFU.EX2 R59, R62 ;  /* 0x0000003e003b7308 */ /* 0x000fe20000000800 */
        /* <DEDUP_REMOVED lines=9> */
[----:B------:R-:W-:-:S05]  /*5ba0*/  UMOV UR6, UR47 ;  /* 0x0000002f00067c82 */ /* 0x000fca0008000000 */
        /* <DEDUP_REMOVED lines=11> */
[----:B------:R-:W-:Y:S07]  /*5c60*/  HGMMA.64x64x16.F32 R120, gdesc[UR20].tnspB, R120, gsb0 ;  /* 0x40e00000147879f0 */ /* 0x000fee0008000878 */
[----:B------:R-:W-:Y:S08]  /*5c70*/  MUFU.EX2 R86, R86 ;  /* 0x0000005600567308 */ /* 0x000ff00000000800 */
        /* <DEDUP_REMOVED lines=10> */
[----:B------:R5:W-:Y:S06]  /*5d20*/  BAR.ARV R13, 0x100 ;  /* 0x0004000d0000751d */ /* 0x000bec0000002000 */
[----:B------:R1:W-:Y:S01]  /*5d30*/  @!P1 SYNCS.ARRIVE.TRANS64.RED.A1T0 RZ, [R15+URZ], RZ ;  /* 0x000000ff0fff99a7 */ /* 0x0003e2000810043f */
[----:B------:R-:W-:Y:S01]  /*5d40*/  MUFU.EX2 R108, R108 ;  /* 0x0000006c006c7308 */ /* 0x000fe20000000800 */
[-C--:B------:R-:W-:Y:S01]  /*5d50*/  FMUL.FTZ R120, R120, R10.reuse ;  /* 0x0000000a78787220 */ /* 0x080fe20000410000 */
[-C--:B------:R-:W-:Y:S01]  /*5d60*/  FMUL.FTZ R121, R121, R10.reuse ;  /* 0x0000000a79797220 */ /* 0x080fe20000410000 */
[-C--:B------:R-:W-:Y:S01]  /*5d70*/  FMUL.FTZ R124, R124, R10.reuse ;  /* 0x0000000a7c7c7220 */ /* 0x080fe20000410000 */
[-C--:B------:R-:W-:Y:S01]  /*5d80*/  FMUL.FTZ R125, R125, R10.reuse ;  /* 0x0000000a7d7d7220 */ /* 0x080fe20000410000 */
[-C--:B------:R-:W-:Y:S01]  /*5d90*/  FMUL.FTZ R128, R128, R10.reuse ;  /* 0x0000000a80807220 */ /* 0x080fe20000410000 */
[-C--:B------:R-:W-:Y:S01]  /*5da0*/  FMUL.FTZ R129, R129, R10.reuse ;  /* 0x0000000a81817220 */ /* 0x080fe20000410000 */
[----:B-1----:R-:W-:Y:S01]  /*5db0*/  IMAD.U32 R15, RZ, RZ, UR5 ;  /* 0x00000005ff0f7e24 */ /* 0x002fe2000f8e00ff */
[----:B------:R-:W-:Y:S01]  /*5dc0*/  MUFU.EX2 R109, R109 ;  /* 0x0000006d006d7308 */ /* 0x000fe20000000800 */
[----:B------:R-:W-:Y:S01]  /*5dd0*/  UMOV UR5, UR46 ;  /* 0x0000002e00057c82 */ /* 0x000fe20008000000 */
[-C--:B------:R-:W-:Y:S01]  /*5de0*/  FMUL.FTZ R132, R132, R10.reuse ;  /* 0x0000000a84847220 */ /* 0x080fe20000410000 */
[-C--:B------:R-:W-:Y:S01]  /*5df0*/  FMUL.FTZ R133, R133, R10.reuse ;  /* 0x0000000a85857220 */ /* 0x080fe20000410000 */
[----:B------:R-:W-:Y:S01]  /*5e00*/  @!P1 LEA R15, R15, UR40, 0x3 ;  /* 0x000000280f0f9c11 */ /* 0x000fe2000f8e18ff */
[-C--:B------:R-:W-:Y:S01]  /*5e10*/  FMUL.FTZ R136, R136, R10.reuse ;  /* 0x0000000a88887220 */ /* 0x080fe20000410000 */
[-C--:B------:R-:W-:Y:S01]  /*5e20*/  FMUL.FTZ R137, R137, R10.reuse ;  /* 0x0000000a89897220 */ /* 0x080fe20000410000 */
[----:B------:R-:W-:Y:S01]  /*5e30*/  FMUL.FTZ R140, R140, R10 ;  /* 0x0000000a8c8c7220 */ /* 0x000fe20000410000 */
[----:B------:R-:W-:Y:S01]  /*5e40*/  MUFU.EX2 R111, R111 ;  /* 0x0000006f006f7308 */ /* 0x000fe20000000800 */
[----:B-----5:R-:W-:-:S02]  /*5e50*/  @!P1 VIADD R13, R15, 0x30860 ;  /* 0x000308600f0d9836 */ /* 0x020fc40000000000 */
[-C--:B------:R-:W-:Y:S01]  /*5e60*/  FMUL.FTZ R141, R141, R10.reuse ;  /* 0x0000000a8d8d7220 */ /* 0x080fe20000410000 */
[-C--:B------:R-:W-:Y:S01]  /*5e70*/  FMUL.FTZ R144, R144, R10.reuse ;  /* 0x0000000a90907220 */ /* 0x080fe20000410000 */
[-C--:B------:R-:W-:Y:S01]  /*5e80*/  FMUL.FTZ R145, R145, R10.reuse ;  /* 0x0000000a91917220 */ /* 0x080fe20000410000 */
[----:B------:R-:W-:Y:S01]  /*5e90*/  FMUL.FTZ R148, R148, R10 ;  /* 0x0000000a94947220 */ /* 0x000fe20000410000 */
[----:B------:R-:W-:Y:S01]  /*5ea0*/  @!P1 PRMT R15, RZ, 0x654, R13 ;  /* 0x00000654ff0f9816 */ /* 0x000fe2000000000d */
[----:B------:R-:W-:Y:S01]  /*5eb0*/  FFMA.FTZ R13, R18, R5, R7 ;  /* 0x00000005120d7223 */ /* 0x000fe20000010007 */
[C---:B--2---:R-:W-:Y:S01]  /*5ec0*/  F2FP.F16.F32.PACK_AB R5, R14.reuse, R7 ;  /* 0x000000070e05723e */ /* 0x044fe200000000ff */
[----:B------:R-:W-:Y:S01]  /*5ed0*/  MUFU.EX2 R112, R112 ;  /* 0x0000007000707308 */ /* 0x000fe20000000800 */
[----:B---3--:R-:W-:Y:S01]  /*5ee0*/  F2FP.F16.F32.PACK_AB R7, R31, R30 ;  /* 0x0000001e1f07723e */ /* 0x008fe200000000ff */
[----:B------:R-:W-:Y:S01]  /*5ef0*/  FADD.FTZ R13, R14, R13 ;  /* 0x0000000d0e0d7221 */ /* 0x000fe20000010000 */
[----:B------:R1:W-:Y:S01]  /*5f00*/  @!P1 SYNCS.ARRIVE.TRANS64.RED.A1T0 RZ, [R15+URZ], RZ ;  /* 0x000000ff0fff99a7 */ /* 0x0003e2000810043f */
[----:B------:R-:W-:Y:S01]  /*5f10*/  FMUL.FTZ R149, R149, R10 ;  /* 0x0000000a95957220 */ /* 0x000fe20000410000 */
[----:B------:R-:W-:Y:S01]  /*5f20*/  FMUL.FTZ R122, R122, R18 ;  /* 0x000000127a7a7220 */ /* 0x000fe20000410000 */
[----:B------:R-:W-:Y:S01]  /*5f30*/  FADD.FTZ R30, R30, R13 ;  /* 0x0000000d1e1e7221 */ /* 0x000fe20000010000 */
[----:B------:R2:W-:Y:S01]  /*5f40*/  STSM.16.M88.4 [R2+0x1e800], R4 ;  /* 0x01e8000402007844 */ /* 0x0005e20000000200 */
[----:B------:R-:W3:Y:S01]  /*5f50*/  MUFU.EX2 R14, R37 ;  /* 0x00000025000e7308 */ /* 0x000ee20000000800 */
[----:B----4-:R-:W-:Y:S01]  /*5f60*/  F2FP.F16.F32.PACK_AB R13, R35, R34 ;  /* 0x00000022230d723e */ /* 0x010fe200000000ff */
[----:B------:R-:W-:Y:S01]  /*5f70*/  FADD.FTZ R31, R31, R30 ;  /* 0x0000001e1f1f7221 */ /* 0x000fe20000010000 */
[-C--:B------:R-:W-:Y:S01]  /*5f80*/  FMUL.FTZ R123, R123, R18.reuse ;  /* 0x000000127b7b7220 */ /* 0x080fe20000410000 */
[-C--:B------:R-:W-:Y:S01]  /*5f90*/  FMUL.FTZ R126, R126, R18.reuse ;  /* 0x000000127e7e7220 */ /* 0x080fe20000410000 */
[-C--:B------:R-:W-:Y:S01]  /*5fa0*/  FMUL.FTZ R127, R127, R18.reuse ;  /* 0x000000127f7f7220 */ /* 0x080fe20000410000 */
[----:B------:R-:W-:Y:S01]  /*5fb0*/  FADD.FTZ R28, R34, R31 ;  /* 0x0000001f221c7221 */ /* 0x000fe20000010000 */
[-C--:B------:R-:W-:Y:S01]  /*5fc0*/  FMUL.FTZ R130, R130, R18.reuse ;  /* 0x0000001282827220 */ /* 0x080fe20000410000 */
[----:B-1----:R-:W1:Y:S01]  /*5fd0*/  MUFU.EX2 R15, R38 ;  /* 0x00000026000f7308 */ /* 0x002e620000000800 */
[-C--:B------:R-:W-:Y:S01]  /*5fe0*/  FMUL.FTZ R131, R131, R18.reuse ;  /* 0x0000001283837220 */ /* 0x080fe20000410000 */
[----:B------:R-:W-:Y:S01]  /*5ff0*/  FADD.FTZ R28, R35, R28 ;  /* 0x0000001c231c7221 */ /* 0x000fe20000010000 */
[-C--:B------:R-:W-:Y:S01]  /*6000*/  FMUL.FTZ R134, R134, R18.reuse ;  /* 0x0000001286867220 */ /* 0x080fe20000410000 */
[-C--:B------:R-:W-:Y:S01]  /*6010*/  FMUL.FTZ R135, R135, R18.reuse ;  /* 0x0000001287877220 */ /* 0x080fe20000410000 */
[-C--:B------:R-:W-:Y:S01]  /*6020*/  FMUL.FTZ R138, R138, R18.reuse ;  /* 0x000000128a8a7220 */ /* 0x080fe20000410000 */
[-C--:B------:R-:W-:Y:S01]  /*6030*/  FMUL.FTZ R139, R139, R18.reuse ;  /* 0x000000128b8b7220 */ /* 0x080fe20000410000 */
[----:B------:R-:W-:Y:S01]  /*6040*/  FMUL.FTZ R142, R142, R18 ;  /* 0x000000128e8e7220 */ /* 0x000fe20000410000 */
[----:B--2---:R-:W2:Y:S01]  /*6050*/  MUFU.EX2 R4, R40 ;  /* 0x0000002800047308 */ /* 0x004ea20000000800 */
[C---:B---3--:R-:W-:Y:S01]  /*6060*/  FADD.FTZ R11, R14.reuse, R11 ;  /* 0x0000000b0e0b7221 */ /* 0x048fe20000010000 */
[----:B------:R-:W-:Y:S01]  /*6070*/  F2FP.F16.F32.PACK_AB R14, R14, R36 ;  /* 0x000000240e0e723e */ /* 0x000fe200000000ff */
[-C--:B------:R-:W-:Y:S01]  /*6080*/  FMUL.FTZ R143, R143, R18.reuse ;  /* 0x000000128f8f7220 */ /* 0x080fe20000410000 */
[-C--:B------:R-:W-:Y:S01]  /*6090*/  FMUL.FTZ R146, R146, R18.reuse ;  /* 0x0000001292927220 */ /* 0x080fe20000410000 */
[-C--:B------:R-:W-:Y:S01]  /*60a0*/  FMUL.FTZ R147, R147, R18.reuse ;  /* 0x0000001293937220 */ /* 0x080fe20000410000 */
[-C--:B------:R-:W-:Y:S01]  /*60b0*/  FMUL.FTZ R150, R150, R18.reuse ;  /* 0x0000001296967220 */ /* 0x080fe20000410000 */
[----:B------:R-:W-:Y:S01]  /*60c0*/  FMUL.FTZ R151, R151, R18 ;  /* 0x0000001297977220 */ /* 0x000fe20000410000 */
[----:B------:R-:W3:Y:S01]  /*60d0*/  MUFU.EX2 R5, R42 ;  /* 0x0000002a00057308 */ /* 0x000ee20000000800 */
[----:B-1----:R-:W-:Y:S01]  /*60e0*/  FADD.FTZ R28, R15, R28 ;  /* 0x0000001c0f1c7221 */ /* 0x002fe20000010000 */
[----:B------:R-:W-:-:S03]  /*60f0*/  F2FP.F16.F32.PACK_AB R15, R39, R15 ;  /* 0x0000000f270f723e */ /* 0x000fc600000000ff */
[----:B------:R-:W-:Y:S02]  /*6100*/  FADD.FTZ R28, R39, R28 ;  /* 0x0000001c271c7221 */ /* 0x000fe40000010000 */
[----:B------:R1:W-:Y:S01]  /*6110*/  STSM.16.M88.4 [R152], R12 ;  /* 0x0000000c98007844 */ /* 0x0003e20000000200 */
[----:B------:R-:W4:Y:S01]  /*6120*/  MUFU.EX2 R6, R44 ;  /* 0x0000002c00067308 */ /* 0x000f220000000800 */
[----:B--2---:R-:W-:Y:S01]  /*6130*/  FADD.FTZ R30, R4, R11 ;  /* 0x0000000b041e7221 */ /* 0x004fe20000010000 */
[----:B------:R-:W-:-:S03]  /*6140*/  F2FP.F16.F32.PACK_AB R4, R41, R4 ;  /* 0x000000042904723e */ /* 0x000fc600000000ff */
[----:B------:R-:W-:-:S03]  /*6150*/  FADD.FTZ R11, R41, R30 ;  /* 0x0000001e290b7221 */ /* 0x000fc60000010000 */
[----:B------:R-:W2:Y:S01]  /*6160*/  MUFU.EX2 R7, R46 ;  /* 0x0000002e00077308 */ /* 0x000ea20000000800 */
[----:B---3--:R-:W-:Y:S01]  /*6170*/  FADD.FTZ R28, R5, R28 ;  /* 0x0000001c051c7221 */ /* 0x008fe20000010000 */
[----:B------:R-:W-:-:S03]  /*6180*/  F2FP.F16.F32.PACK_AB R5, R43, R5 ;  /* 0x000000052b05723e */ /* 0x000fc600000000ff */
[----:B------:R-:W-:-:S03]  /*6190*/  FADD.FTZ R28, R43, R28 ;  /* 0x0000001c2b1c7221 */ /* 0x000fc60000010000 */
[----:B-1----:R-:W-:Y:S01]  /*61a0*/  MUFU.EX2 R13, R110 ;  /* 0x0000006e000d7308 */ /* 0x002fe20000000800 */
[----:B----4-:R-:W-:Y:S01]  /*61b0*/  FADD.FTZ R30, R6, R11 ;  /* 0x0000000b061e7221 */ /* 0x010fe20000010000 */
[----:B------:R-:W-:-:S03]  /*61c0*/  F2FP.F16.F32.PACK_AB R6, R45, R6 ;  /* 0x000000062d06723e */ /* 0x000fc600000000ff */
[----:B------:R-:W-:-:S03]  /*61d0*/  FADD.FTZ R11, R45, R30 ;  /* 0x0000001e2d0b7221 */ /* 0x000fc60000010000 */
[----:B------:R-:W-:Y:S01]  /*61e0*/  MUFU.EX2 R15, R114 ;  /* 0x00000072000f7308 */ /* 0x000fe20000000800 */
[----:B--2---:R-:W-:Y:S01]  /*61f0*/  FADD.FTZ R28, R7, R28 ;  /* 0x0000001c071c7221 */ /* 0x004fe20000010000 */
[----:B------:R-:W-:Y:S01]  /*6200*/  FADD.FTZ R30, R48, R11 ;  /* 0x0000000b301e7221 */ /* 0x000fe20000010000 */
[----:B------:R-:W-:Y:S02]  /*6210*/  F2FP.F16.F32.PACK_AB R48, R49, R48 ;  /* 0x000000303130723e */ /* 0x000fe400000000ff */
[----:B------:R-:W-:Y:S01]  /*6220*/  FADD.FTZ R11, R47, R28 ;  /* 0x0000001c2f0b7221 */ /* 0x000fe20000010000 */
[----:B------:R-:W-:Y:S01]  /*6230*/  FADD.FTZ R27, R49, R30 ;  /* 0x0000001e311b7221 */ /* 0x000fe20000010000 */
[----:B------:R-:W-:Y:S01]  /*6240*/  F2FP.F16.F32.PACK_AB R49, R26, R50 ;  /* 0x000000321a31723e */ /* 0x000fe200000000ff */
[----:B------:R-:W-:Y:S01]  /*6250*/  MUFU.EX2 R113, R113 ;  /* 0x0000007100717308 */ /* 0x000fe20000000800 */
[----:B------:R-:W-:Y:S01]  /*6260*/  FADD.FTZ R11, R50, R11 ;  /* 0x0000000b320b7221 */ /* 0x000fe20000010000 */
[----:B------:R-:W-:Y:S01]  /*6270*/  FADD.FTZ R30, R52, R27 ;  /* 0x0000001b341e7221 */ /* 0x000fe20000010000 */
[----:B------:R-:W-:-:S02]  /*6280*/  F2FP.F16.F32.PACK_AB R7, R47, R7 ;  /* 0x000000072f07723e */ /* 0x000fc400000000ff */
[----:B------:R-:W-:Y:S01]  /*6290*/  FADD.FTZ R28, R26, R11 ;  /* 0x0000000b1a1c7221 */ /* 0x000fe20000010000 */
[C---:B------:R-:W-:Y:S01]  /*62a0*/  FADD.FTZ R27, R53.reuse, R30 ;  /* 0x0000001e351b7221 */ /* 0x040fe20000010000 */
[----:B------:R-:W-:Y:S01]  /*62b0*/  F2FP.F16.F32.PACK_AB R50, R53, R52 ;  /* 0x000000343532723e */ /* 0x000fe200000000ff */
[----:B------:R1:W-:Y:S01]  /*62c0*/  STSM.16.M88.4 [R17], R4 ;  /* 0x0000000411007844 */ /* 0x0003e20000000200 */
[----:B------:R-:W-:Y:S01]  /*62d0*/  FADD.FTZ R28, R51, R28 ;  /* 0x0000001c331c7221 */ /* 0x000fe20000010000 */
[----:B------:R-:W-:Y:S01]  /*62e0*/  FADD.FTZ R30, R56, R27 ;  /* 0x0000001b381e7221 */ /* 0x000fe20000010000 */
[----:B------:R-:W2:Y:S01]  /*62f0*/  MUFU.EX2 R11, R91 ;  /* 0x0000005b000b7308 */ /* 0x000ea20000000800 */
[----:B------:R-:W-:Y:S01]  /*6300*/  F2FP.F16.F32.PACK_AB R56, R57, R56 ;  /* 0x000000383938723e */ /* 0x000fe200000000ff */
[----:B------:R-:W-:Y:S01]  /*6310*/  FADD.FTZ R27, R55, R28 ;  /* 0x0000001c371b7221 */ /* 0x000fe20000010000 */
[----:B------:R-:W-:Y:S01]  /*6320*/  FADD.FTZ R29, R57, R30 ;  /* 0x0000001e391d7221 */ /* 0x000fe20000010000 */
[----:B------:R-:W-:-:S02]  /*6330*/  F2FP.F16.F32.PACK_AB R51, R55, R51 ;  /* 0x000000333733723e */ /* 0x000fc400000000ff */
[----:B------:R-:W-:Y:S01]  /*6340*/  FADD.FTZ R28, R58, R27 ;  /* 0x0000001b3a1c7221 */ /* 0x000fe20000010000 */
[----:B------:R-:W-:Y:S01]  /*6350*/  FADD.FTZ R30, R60, R29 ;  /* 0x0000001d3c1e7221 */ /* 0x000fe20000010000 */
[----:B------:R-:W3:Y:S01]  /*6360*/  MUFU.EX2 R91, R94 ;  /* 0x0000005e005b7308 */ /* 0x000ee20000000800 */
[C---:B------:R-:W-:Y:S01]  /*6370*/  F2FP.F16.F32.PACK_AB R57, R25.reuse, R58 ;  /* 0x0000003a1939723e */ /* 0x040fe200000000ff */
[----:B------:R-:W-:Y:S01]  /*6380*/  FADD.FTZ R28, R25, R28 ;  /* 0x0000001c191c7221 */ /* 0x000fe20000010000 */
[C---:B------:R-:W-:Y:S01]  /*6390*/  FADD.FTZ R27, R61.reuse, R30 ;  /* 0x0000001e3d1b7221 */ /* 0x040fe20000010000 */
[----:B------:R-:W-:Y:S01]  /*63a0*/  F2FP.F16.F32.PACK_AB R58, R61, R60 ;  /* 0x0000003c3d3a723e */ /* 0x000fe200000000ff */
[----:B------:R4:W-:Y:S01]  /*63b0*/  STSM.16.M88.4 [R16], R48 ;  /* 0x0000003010007844 */ /* 0x0009e20000000200 */
[----:B------:R-:W-:Y:S01]  /*63c0*/  FADD.FTZ R28, R59, R28 ;  /* 0x0000001c3b1c7221 */ /* 0x000fe20000010000 */
[----:B------:R-:W-:Y:S01]  /*63d0*/  FADD.FTZ R30, R64, R27 ;  /* 0x0000001b401e7221 */ /* 0x000fe20000010000 */
[----:B------:R-:W5:Y:S01]  /*63e0*/  MUFU.EX2 R115, R115 ;  /* 0x0000007300737308 */ /* 0x000f620000000800 */
[----:B------:R-:W-:Y:S01]  /*63f0*/  F2FP.F16.F32.PACK_AB R64, R65, R64 ;  /* 0x000000404140723e */ /* 0x000fe200000000ff */
[----:B------:R-:W-:Y:S01]  /*6400*/  FADD.FTZ R27, R63, R28 ;  /* 0x0000001c3f1b7221 */ /* 0x000fe20000010000 */
[----:B------:R-:W-:Y:S01]  /*6410*/  FADD.FTZ R29, R65, R30 ;  /* 0x0000001e411d7221 */ /* 0x000fe20000010000 */
[----:B------:R-:W-:-:S02]  /*6420*/  F2FP.F16.F32.PACK_AB R59, R63, R59 ;  /* 0x0000003b3f3b723e */ /* 0x000fc400000000ff */
[----:B------:R-:W-:Y:S01]  /*6430*/  FADD.FTZ R27, R66, R27 ;  /* 0x0000001b421b7221 */ /* 0x000fe20000010000 */
[----:B------:R-:W-:Y:S01]  /*6440*/  FADD.FTZ R28, R68, R29 ;  /* 0x0000001d441c7221 */ /* 0x000fe20000010000 */
[----:B------:R-:W4:Y:S01]  /*6450*/  MUFU.EX2 R116, R116 ;  /* 0x0000007400747308 */ /* 0x000f220000000800 */
[C---:B------:R-:W-:Y:S01]  /*6460*/  F2FP.F16.F32.PACK_AB R65, R24.reuse, R66 ;  /* 0x000000421841723e */ /* 0x040fe200000000ff */
[----:B------:R-:W-:Y:S01]  /*6470*/  FADD.FTZ R26, R24, R27 ;  /* 0x0000001b181a7221 */ /* 0x000fe20000010000 */
[C---:B------:R-:W-:Y:S01]  /*6480*/  FADD.FTZ R27, R69.reuse, R28 ;  /* 0x0000001c451b7221 */ /* 0x040fe20000010000 */
[----:B------:R-:W-:Y:S01]  /*6490*/  F2FP.F16.F32.PACK_AB R66, R69, R68 ;  /* 0x000000444542723e */ /* 0x000fe200000000ff */
[----:B------:R2:W-:Y:S01]  /*64a0*/  STSM.16.M88.4 [R2+0x24800], R56 ;  /* 0x0248003802007844 */ /* 0x0005e20000000200 */
[----:B------:R-:W-:Y:S01]  /*64b0*/  FADD.FTZ R26, R67, R26 ;  /* 0x0000001a431a7221 */ /* 0x000fe20000010000 */
[----:B------:R-:W-:Y:S01]  /*64c0*/  FADD.FTZ R28, R72, R27 ;  /* 0x0000001b481c7221 */ /* 0x000fe20000010000 */
[----:B------:R-:W4:Y:S01]  /*64d0*/  MUFU.EX2 R117, R117 ;  /* 0x0000007500757308 */ /* 0x000f220000000800 */
[----:B------:R-:W-:Y:S01]  /*64e0*/  F2FP.F16.F32.PACK_AB R72, R73, R72 ;  /* 0x000000484948723e */ /* 0x000fe200000000ff */
[----:B------:R-:W-:Y:S01]  /*64f0*/  FADD.FTZ R27, R71, R26 ;  /* 0x0000001a471b7221 */ /* 0x000fe20000010000 */
[----:B------:R-:W-:Y:S01]  /*6500*/  FADD.FTZ R29, R73, R28 ;  /* 0x0000001c491d7221 */ /* 0x000fe20000010000 */
[----:B------:R-:W-:-:S02]  /*6510*/  F2FP.F16.F32.PACK_AB R67, R71, R67 ;  /* 0x000000434743723e */ /* 0x000fc400000000ff */
[----:B------:R-:W-:Y:S01]  /*6520*/  FADD.FTZ R26, R74, R27 ;  /* 0x0000001b4a1a7221 */ /* 0x000fe20000010000 */
[----:B------:R-:W-:Y:S01]  /*6530*/  FADD.FTZ R28, R76, R29 ;  /* 0x0000001d4c1c7221 */ /* 0x000fe20000010000 */
[----:B------:R-:W-:Y:S01]  /*6540*/  MUFU.EX2 R119, R119 ;  /* 0x0000007700777308 */ /* 0x000fe20000000800 */
[C---:B------:R-:W-:Y:S01]  /*6550*/  F2FP.F16.F32.PACK_AB R73, R23.reuse, R74 ;  /* 0x0000004a1749723e */ /* 0x040fe200000000ff */
[----:B------:R-:W-:Y:S01]  /*6560*/  FADD.FTZ R26, R23, R26 ;  /* 0x0000001a171a7221 */ /* 0x000fe20000010000 */
[C---:B-1----:R-:W-:Y:S01]  /*6570*/  FADD.FTZ R5, R77.reuse, R28 ;  /* 0x0000001c4d057221 */ /* 0x042fe20000010000 */
[----:B------:R-:W-:Y:S01]  /*6580*/  F2FP.F16.F32.PACK_AB R74, R77, R76 ;  /* 0x0000004c4d4a723e */ /* 0x000fe200000000ff */
[----:B------:R1:W-:Y:S01]  /*6590*/  STSM.16.M88.4 [R154], R64 ;  /* 0x000000409a007844 */ /* 0x0003e20000000200 */
[----:B------:R-:W-:Y:S01]  /*65a0*/  FADD.FTZ R26, R75, R26 ;  /* 0x0000001a4b1a7221 */ /* 0x000fe20000010000 */
[----:B------:R-:W-:Y:S01]  /*65b0*/  FADD.FTZ R4, R80, R5 ;  /* 0x0000000550047221 */ /* 0x000fe20000010000 */
[----:B------:R-:W-:-:S02]  /*65c0*/  F2FP.F16.F32.PACK_AB R80, R81, R80 ;  /* 0x000000505150723e */ /* 0x000fc400000000ff */
[----:B------:R-:W-:Y:S01]  /*65d0*/  FADD.FTZ R5, R79, R26 ;  /* 0x0000001a4f057221 */ /* 0x000fe20000010000 */
[----:B------:R-:W-:Y:S01]  /*65e0*/  FADD.FTZ R7, R81, R4 ;  /* 0x0000000451077221 */ /* 0x000fe20000010000 */
[----:B------:R-:W-:Y:S02]  /*65f0*/  F2FP.F16.F32.PACK_AB R75, R79, R75 ;  /* 0x0000004b4f4b723e */ /* 0x000fe400000000ff */
[----:B------:R-:W-:Y:S01]  /*6600*/  FADD.FTZ R4, R82, R5 ;  /* 0x0000000552047221 */ /* 0x000fe20000010000 */
[----:B------:R-:W-:Y:S01]  /*6610*/  FADD.FTZ R6, R84, R7 ;  /* 0x0000000754067221 */ /* 0x000fe20000010000 */
[C---:B------:R-:W-:Y:S01]  /*6620*/  F2FP.F16.F32.PACK_AB R81, R83.reuse, R82 ;  /* 0x000000525351723e */ /* 0x040fe200000000ff */
[----:B------:R1:W-:Y:S01]  /*6630*/  STSM.16.M88.4 [R17+0x6000], R72 ;  /* 0x0060004811007844 */ /* 0x0003e20000000200 */
[----:B------:R-:W-:Y:S01]  /*6640*/  FADD.FTZ R5, R83, R4 ;  /* 0x0000000453057221 */ /* 0x000fe20000010000 */
[C---:B------:R-:W-:Y:S01]  /*6650*/  FADD.FTZ R7, R85.reuse, R6 ;  /* 0x0000000655077221 */ /* 0x040fe20000010000 */
[----:B------:R-:W-:-:S02]  /*6660*/  F2FP.F16.F32.PACK_AB R82, R85, R84 ;  /* 0x000000545552723e */ /* 0x000fc400000000ff */
[----:B------:R-:W-:Y:S01]  /*6670*/  FADD.FTZ R4, R86, R5 ;  /* 0x0000000556047221 */ /* 0x000fe20000010000 */
[----:B------:R-:W-:Y:S01]  /*6680*/  FADD.FTZ R6, R88, R7 ;  /* 0x0000000758067221 */ /* 0x000fe20000010000 */
[----:B------:R-:W-:Y:S02]  /*6690*/  F2FP.F16.F32.PACK_AB R88, R89, R88 ;  /* 0x000000585958723e */ /* 0x000fe400000000ff */
[----:B------:R-:W-:Y:S01]  /*66a0*/  FADD.FTZ R5, R87, R4 ;  /* 0x0000000457057221 */ /* 0x000fe20000010000 */
[----:B------:R-:W-:Y:S01]  /*66b0*/  FADD.FTZ R7, R89, R6 ;  /* 0x0000000659077221 */ /* 0x000fe20000010000 */
[----:B--2---:R-:W-:Y:S02]  /*66c0*/  F2FP.F16.F32.PACK_AB R89, R11, R90 ;  /* 0x0000005a0b59723e */ /* 0x004fe400000000ff */
[----:B------:R-:W-:Y:S01]  /*66d0*/  FADD.FTZ R4, R90, R5 ;  /* 0x000000055a047221 */ /* 0x000fe20000010000 */
[----:B------:R-:W-:Y:S01]  /*66e0*/  FADD.FTZ R6, R92, R7 ;  /* 0x000000075c067221 */ /* 0x000fe20000010000 */
[----:B------:R-:W-:-:S02]  /*66f0*/  F2FP.F16.F32.PACK_AB R83, R87, R86 ;  /* 0x000000565753723e */ /* 0x000fc400000000ff */
[----:B------:R-:W-:Y:S01]  /*6700*/  FADD.FTZ R4, R11, R4 ;  /* 0x000000040b047221 */ /* 0x000fe20000010000 */
[C---:B------:R-:W-:Y:S01]  /*6710*/  FADD.FTZ R5, R93.reuse, R6 ;  /* 0x000000065d057221 */ /* 0x040fe20000010000 */
[----:B------:R-:W2:Y:S01]  /*6720*/  MUFU.EX2 R11, R118 ;  /* 0x00000076000b7308 */ /* 0x000ea20000000800 */
[----:B------:R-:W-:Y:S01]  /*6730*/  F2FP.F16.F32.PACK_AB R90, R93, R92 ;  /* 0x0000005c5d5a723e */ /* 0x000fe200000000ff */
[----:B---3--:R-:W-:Y:S01]  /*6740*/  FADD.FTZ R4, R91, R4 ;  /* 0x000000045b047221 */ /* 0x008fe20000010000 */
[----:B------:R-:W-:Y:S01]  /*6750*/  FADD.FTZ R6, R96, R5 ;  /* 0x0000000560067221 */ /* 0x000fe20000010000 */
[----:B------:R-:W-:Y:S01]  /*6760*/  F2FP.F16.F32.PACK_AB R96, R97, R96 ;  /* 0x000000606160723e */ /* 0x000fe200000000ff */
[----:B------:R1:W-:Y:S01]  /*6770*/  STSM.16.M88.4 [R16+0x6000], R80 ;  /* 0x0060005010007844 */ /* 0x0003e20000000200 */
[----:B------:R-:W-:Y:S01]  /*6780*/  FADD.FTZ R5, R95, R4 ;  /* 0x000000045f057221 */ /* 0x000fe20000010000 */
[----:B------:R-:W-:Y:S01]  /*6790*/  FADD.FTZ R7, R97, R6 ;  /* 0x0000000661077221 */ /* 0x000fe20000010000 */
[----:B------:R-:W-:-:S02]  /*67a0*/  F2FP.F16.F32.PACK_AB R91, R95, R91 ;  /* 0x0000005b5f5b723e */ /* 0x000fc400000000ff */
[----:B------:R-:W-:Y:S01]  /*67b0*/  FADD.FTZ R4, R98, R5 ;  /* 0x0000000562047221 */ /* 0x000fe20000010000 */
[----:B------:R-:W-:Y:S01]  /*67c0*/  FADD.FTZ R6, R100, R7 ;  /* 0x0000000764067221 */ /* 0x000fe20000010000 */
[C---:B------:R-:W-:Y:S01]  /*67d0*/  F2FP.F16.F32.PACK_AB R97, R99.reuse, R98 ;  /* 0x000000626361723e */ /* 0x040fe200000000ff */
[----:B------:R1:W-:Y:S01]  /*67e0*/  STSM.16.M88.4 [R2+0x2a800], R88 ;  /* 0x02a8005802007844 */ /* 0x0003e20000000200 */
[----:B------:R-:W-:Y:S01]  /*67f0*/  FADD.FTZ R5, R99, R4 ;  /* 0x0000000463057221 */ /* 0x000fe20000010000 */
[C---:B------:R-:W-:Y:S01]  /*6800*/  FADD.FTZ R7, R101.reuse, R6 ;  /* 0x0000000665077221 */ /* 0x040fe20000010000 */
[----:B------:R-:W-:Y:S02]  /*6810*/  F2FP.F16.F32.PACK_AB R98, R101, R100 ;  /* 0x000000646562723e */ /* 0x000fe400000000ff */
        /* <DEDUP_REMOVED lines=9> */
[----:B------:R1:W-:Y:S01]  /*68b0*/  STSM.16.M88.4 [R153], R96 ;  /* 0x0000006099007844 */ /* 0x0003e20000000200 */
[----:B------:R-:W-:Y:S01]  /*68c0*/  FADD.FTZ R4, R107, R4 ;  /* 0x000000046b047221 */ /* 0x000fe20000010000 */
[C---:B------:R-:W-:Y:S01]  /*68d0*/  FADD.FTZ R5, R109.reuse, R6 ;  /* 0x000000066d057221 */ /* 0x040fe20000010000 */
[----:B------:R-:W-:Y:S01]  /*68e0*/  F2FP.F16.F32.PACK_AB R106, R109, R108 ;  /* 0x0000006c6d6a723e */ /* 0x000fe200000000ff */
[----:B------:R-:W-:-:S02]  /*68f0*/  IMAD.MOV.U32 R7, RZ, RZ, R9 ;  /* 0x000000ffff077224 */ /* 0x000fc400078e0009 */
[----:B------:R-:W-:Y:S01]  /*6900*/  FADD.FTZ R4, R13, R4 ;  /* 0x000000040d047221 */ /* 0x000fe20000010000 */
[----:B------:R-:W-:Y:S01]  /*6910*/  FADD.FTZ R6, R112, R5 ;  /* 0x0000000570067221 */ /* 0x000fe20000010000 */
[----:B------:R-:W-:Y:S02]  /*6920*/  F2FP.F16.F32.PACK_AB R112, R113, R112 ;  /* 0x000000707170723e */ /* 0x000fe400000000ff */
[----:B------:R-:W-:Y:S01]  /*6930*/  FADD.FTZ R4, R111, R4 ;  /* 0x000000046f047221 */ /* 0x000fe20000010000 */
[----:B------:R-:W-:Y:S01]  /*6940*/  FADD.FTZ R5, R113, R6 ;  /* 0x0000000671057221 */ /* 0x000fe20000010000 */
[----:B------:R-:W-:Y:S02]  /*6950*/  F2FP.F16.F32.PACK_AB R107, R111, R13 ;  /* 0x0000000d6f6b723e */ /* 0x000fe400000000ff */
[----:B------:R-:W-:Y:S01]  /*6960*/  FADD.FTZ R4, R15, R4 ;  /* 0x000000040f047221 */ /* 0x000fe20000010000 */
[----:B-----5:R-:W-:Y:S01]  /*6970*/  F2FP.F16.F32.PACK_AB R113, R115, R15 ;  /* 0x0000000f7371723e */ /* 0x020fe200000000ff */
[----:B----4-:R-:W-:Y:S01]  /*6980*/  FADD.FTZ R6, R116, R5 ;  /* 0x0000000574067221 */ /* 0x010fe20000010000 */
[----:B------:R-:W-:Y:S01]  /*6990*/  F2FP.F16.F32.PACK_AB R114, R117, R116 ;  /* 0x000000747572723e */ /* 0x000fe200000000ff */
[----:B------:R-:W-:Y:S01]  /*69a0*/  FADD.FTZ R4, R115, R4 ;  /* 0x0000000473047221 */ /* 0x000fe20000010000 */
[----:B--2---:R-:W-:Y:S01]  /*69b0*/  F2FP.F16.F32.PACK_AB R115, R119, R11 ;  /* 0x0000000b7773723e */ /* 0x004fe200000000ff */
[----:B------:R1:W-:Y:S01]  /*69c0*/  STSM.16.M88.4 [R17+0xc000], R104 ;  /* 0x00c0006811007844 */ /* 0x0003e20000000200 */
[----:B------:R-:W-:Y:S01]  /*69d0*/  FADD.FTZ R6, R117, R6 ;  /* 0x0000000675067221 */ /* 0x000fe20000010000 */
[----:B------:R-:W-:-:S02]  /*69e0*/  FADD.FTZ R4, R11, R4 ;  /* 0x000000040b047221 */ /* 0x000fc40000010000 */
[----:B------:R1:W-:Y:S02]  /*69f0*/  STSM.16.M88.4 [R16+0xc000], R112 ;  /* 0x00c0007010007844 */ /* 0x0003e40000000200 */
[----:B------:R-:W-:Y:S01]  /*6a00*/  FADD.FTZ R5, R119, R4 ;  /* 0x0000000477057221 */ /* 0x000fe20000010000 */
[----:B------:R-:W-:Y:S01]  /*6a10*/  IMAD.MOV.U32 R4, RZ, RZ, R3 ;  /* 0x000000ffff047224 */ /* 0x000fe200078e0003 */
[----:B------:R-:W-:Y:S01]  /*6a20*/  @!PT LDS RZ, [RZ] ;  /* 0x00000000fffff984 */ /* 0x000fe20000000800 */
[----:B------:R-:W-:Y:S01]  /*6a30*/  @!PT LDS RZ, [RZ] ;  /* 0x00000000fffff984 */ /* 0x000fe20000000800 */
[----:B------:R-:W-:Y:S01]  /*6a40*/  @!PT LDS RZ, [RZ] ;  /* 0x00000000fffff984 */ /* 0x000fe20000000800 */
[----:B------:R-:W-:Y:S01]  /*6a50*/  @!PT LDS RZ, [RZ] ;  /* 0x00000000fffff984 */ /* 0x000fe20000000800 */
[----:B------:R2:W-:Y:S06]  /*6a60*/  MEMBAR.ALL.CTA ;  /* 0x0000000000007992 */ /* 0x0005ec0000008000 */
[----:B--2---:R-:W2:Y:S02]  /*6a70*/  FENCE.VIEW.ASYNC.S ;  /* 0x00000000000073c6 */ /* 0x004ea40000000000 */
[----:B--2---:R-:W-:Y:S01]  /*6a80*/  NOP ;  /* 0x0000000000007918 */ /* 0x004fe20000000000 */
[----:B------:R-:W-:Y:S05]  /*6a90*/  @P2 BRA `(.L_x_24) ;  /* 0xffffffd400802947 */ /* 0x000fea000383ffff */
.L_x_15:
[----:B------:R-:W-:Y:S06]  /*6aa0*/  BAR.ARV 0x8, 0x1a0 ;  /* 0x0206800000007b1d */ /* 0x000fec0000002000 */
[----:B------:R-:W-:Y:S05]  /*6ab0*/  @!P0 BRA `(.L_x_25) ;  /* 0x0000000000048947 */ /* 0x000fea0003800000 */
[----:B------:R-:W-:Y:S01]  /*6ac0*/  BPT.TRAP 0x1 ;  /* 0x000000040000795c */ /* 0x000fe20000300000 */
.L_x_25:
[----:B------:R-:W-:Y:S01]  /*6ad0*/  ULEA UR12, UR46, UR40, 0x3 ;  /* 0x000000282e0c7291 */ /* 0x000fe2000f8e183f */
[----:B------:R-:W-:-:S05]  /*6ae0*/  IMAD.U32 R4, RZ, RZ, UR47 ;  /* 0x0000002fff047e24 */ /* 0x000fca000f8e00ff */
[----:B------:R-:W-:-:S04]  /*6af0*/  SHF.L.U32 R4, R4, 0x1f, RZ ;  /* 0x0000001f04047819 */ /* 0x000fc800000006ff */
[----:B------:R3:W4:Y:S01]  /*6b00*/  SYNCS.PHASECHK.TRANS64.TRYWAIT P2, [UR12+0x30850], R4 ;  /* 0x03085004ff0075a7 */ /* 0x000722000804014c */
[----:B------:R-:W-:Y:S05]  /*6b10*/  @!P0 BRA `(.L_x_26) ;  /* 0x0000000000048947 */ /* 0x000fea0003800000 */
[----:B------:R-:W-:Y:S01]  /*6b20*/  BPT.TRAP 0x1 ;  /* 0x000000040000795c */ /* 0x000fe20000300000 */
.L_x_26:
[----:B----4-:R-:W-:Y:S05]  /*6b30*/  @P2 BRA `(.L_x_27) ;  /* 0x0000000000082947 */ /* 0x010fea0003800000 */
[----:B------:R-:W4:Y:S02]  /*6b40*/  SYNCS.PHASECHK.TRANS64.TRYWAIT P0, [UR12+0x30850], R4 ;  /* 0x03085004ff0075a7 */ /* 0x000f24000800014c */
[----:B----4-:R-:W-:Y:S05]  /*6b50*/  @!P0 BRA `(.L_x_28) ;  /* 0x00000038000c8947 */ /* 0x010fea0003800000 */
.L_x_27:
[----:B------:R-:W-:Y:S01]  /*6b60*/  R2UR UR4, R19 ;  /* 0x00000000130472ca */ /* 0x000fe200000e0000 */
[----:B------:R-:W-:Y:S01]  /*6b70*/  UIADD3 UR5, UR40, 0x400, URZ ;  /* 0x0000040028057890 */ /* 0x000fe2000fffe03f */
[----:B--2---:R-:W2:Y:S03]  /*6b80*/  LDL R14, [R1+0x4] ;  /* 0x00000400010e7983 */ /* 0x004ea60000100800 */
[----:B------:R-:W-:Y:S01]  /*6b90*/  USHF.R.U32.HI UR5, URZ, 0x4, UR5 ;  /* 0x000000043f057899 */ /* 0x000fe20008011605 */
[----:B------:R-:W5:Y:S01]  /*6ba0*/  LDL R20, [R1+0x8] ;  /* 0x0000080001147983 */ /* 0x000f620000100800 */
[----:B------:R-:W-:Y:S01]  /*6bb0*/  WARPGROUP.ARRIVE ;  /* 0x00000000000079c5 */ /* 0x000fe20000000000 */
[----:B------:R-:W-:Y:S01]  /*6bc0*/  UMOV UR7, 0x40000040 ;  /* 0x4000004000077882 */ /* 0x000fe20000000000 */
[----:B------:R-:W-:Y:S01]  /*6bd0*/  ULOP3.LUT UR5, UR5, 0x3fff, URZ, 0xc0, !UPT ;  /* 0x00003fff05057892 */ /* 0x000fe2000f8ec03f */
[----:B----4-:R-:W4:Y:S01]  /*6be0*/  SHFL.BFLY PT, R7, R6, 0x2, 0x1f ;  /* 0x0c401f0006077f89 */ /* 0x010f2200000e0000 */
[----:B------:R-:W-:Y:S01]  /*6bf0*/  UMOV UR11, 0x40000040 ;  /* 0x40000040000b7882 */ /* 0x000fe20000000000 */
[----:B------:R-:W-:Y:S01]  /*6c00*/  UMOV UR9, 0x40000040 ;  /* 0x4000004000097882 */ /* 0x000fe20000000000 */
[----:B------:R-:W-:Y:S01]  /*6c10*/  UIADD3 UR4, UR4, 0x1e800, URZ ;  /* 0x0001e80004047890 */ /* 0x000fe2000fffe03f */
[----:B------:R-:W1:Y:S01]  /*6c20*/  SHFL.BFLY PT, R8, R5, 0x2, 0x1f ;  /* 0x0c401f0005087f89 */ /* 0x000e6200000e0000 */
[----:B------:R-:W-:Y:S01]  /*6c30*/  UIMAD UR6, UR46, 0x600, UR5 ;  /* 0x000006002e0678a4 */ /* 0x000fe2000f8e0205 */
[C---:B------:R-:W-:Y:S01]  /*6c40*/  IADD3 R11, P4, R156.reuse, 0x20, RZ ;  /* 0x000000209c0b7810 */ /* 0x040fe20007f9e0ff */
[----:B------:R-:W-:Y:S01]  /*6c50*/  USHF.R.U32.HI UR4, URZ, 0x4, UR4 ;  /* 0x000000043f047899 */ /* 0x000fe20008011604 */
[----:B------:R-:W-:Y:S01]  /*6c60*/  LOP3.LUT R13, R156, 0x380, RZ, 0xc0, !PT ;  /* 0x000003809c0d7812 */ /* 0x000fe200078ec0ff */
[----:B------:R-:W-:Y:S01]  /*6c70*/  UMOV UR5, 0x40000040 ;  /* 0x4000004000057882 */ /* 0x000fe20000000000 */
[----:B------:R-:W-:Y:S01]  /*6c80*/  UIADD3 UR10, UR6, 0x80, URZ ;  /* 0x00000080060a7890 */ /* 0x000fe2000fffe03f */
[----:B------:R-:W-:Y:S01]  /*6c90*/  LOP3.LUT R10, R11, 0x380, RZ, 0xc0, !PT ;  /* 0x000003800b0a7812 */ /* 0x000fe200078ec0ff */
[----:B------:R-:W-:Y:S01]  /*6ca0*/  ULOP3.LUT UR4, UR4, 0x3fff, URZ, 0xc0, !UPT ;  /* 0x00003fff04047892 */ /* 0x000fe2000f8ec03f */
[----:B------:R-:W-:Y:S01]  /*6cb0*/  SHF.R.U64 R13, R13, 0x3, RZ ;  /* 0x000000030d0d7819 */ /* 0x000fe200000012ff */
[----:B------:R-:W-:Y:S01]  /*6cc0*/  UIADD3 UR42, -UR41, URZ, URZ ;  /* 0x0000003f292a7290 */ /* 0x000fe2000fffe13f */
[----:B------:R-:W-:Y:S01]  /*6cd0*/  SHF.R.U64 R10, R10, 0x3, RZ ;  /* 0x000000030a0a7819 */ /* 0x000fe200000012ff */
[----:B------:R-:W-:Y:S01]  /*6ce0*/  ULOP3.LUT UR4, UR4, 0x10000, URZ, 0xfc, !UPT ;  /* 0x0001000004047892 */ /* 0x000fe2000f8efc3f */
[----:B------:R-:W-:Y:S01]  /*6cf0*/  LOP3.LUT R12, R13, R156, RZ, 0x3c, !PT ;  /* 0x0000009c0d0c7212 */ /* 0x000fe200078e3cff */
[--C-:B------:R-:W-:Y:S01]  /*6d00*/  IMAD.MOV.U32 R13, RZ, RZ, R157.reuse ;  /* 0x000000ffff0d7224 */ /* 0x100fe200078e009d */
[----:B------:R-:W-:Y:S01]  /*6d10*/  LOP3.LUT R10, R10, R11, RZ, 0x3c, !PT ;  /* 0x0000000b0a0a7212 */ /* 0x000fe200078e3cff */
[----:B------:R-:W-:Y:S01]  /*6d20*/  UIADD3 UR8, UR4, 0x2, URZ ;  /* 0x0000000204087890 */ /* 0x000fe2000fffe03f */
[----:B------:R-:W-:Y:S01]  /*6d30*/  IMAD.X R11, RZ, RZ, R157, P4 ;  /* 0x000000ffff0b7224 */ /* 0x000fe200020e069d */
[----:B------:R-:W-:Y:S01]  /*6d40*/  UIADD3 UR43, -UR44, URZ, URZ ;  /* 0x0000003f2c2b7290 */ /* 0x000fe2000fffe13f */
[----:B------:R-:W-:Y:S01]  /*6d50*/  MOV R41, R12 ;  /* 0x0000000c00297202 */ /* 0x000fe20000000f00 */
[----:B----4-:R-:W-:Y:S01]  /*6d60*/  FADD.FTZ R7, R7, R6 ;  /* 0x0000000607077221 */ /* 0x010fe20000010000 */
[----:B------:R-:W-:Y:S01]  /*6d70*/  HGMMA.64x64x16.F32 R120, gdesc[UR4].tnspB, R120, gsb0 ;  /* 0x40e00000047879f0 */ /* 0x000fe20008000878 */
[----:B------:R-:W-:Y:S01]  /*6d80*/  UMOV UR7, 0x40000040 ;  /* 0x4000004000077882 */ /* 0x000fe20000000000 */
[----:B------:R-:W-:Y:S01]  /*6d90*/  UMOV UR5, 0x40000040 ;  /* 0x4000004000057882 */ /* 0x000fe20000000000 */
[----:B-1----:R-:W-:Y:S01]  /*6da0*/  FADD.FTZ R8, R8, R5 ;  /* 0x0000000508087221 */ /* 0x002fe20000010000 */
[----:B---3--:R-:W1:Y:S01]  /*6db0*/  SHFL.BFLY PT, R4, R7, 0x1, 0x1f ;  /* 0x0c201f0007047f89 */ /* 0x008e6200000e0000 */
[----:B------:R-:W-:-:S02]  /*6dc0*/  IADD3 R5, P0, R156, 0x60, RZ ;  /* 0x000000609c057810 */ /* 0x000fc40007f1e0ff */
[----:B------:R-:W-:Y:S02]  /*6dd0*/  CS2R R12, SRZ ;  /* 0x00000000000c7805 */ /* 0x000fe4000001ff00 */
[----:B------:R-:W-:Y:S01]  /*6de0*/  MOV R40, R10 ;  /* 0x0000000a00287202 */ /* 0x000fe20000000f00 */
[----:B------:R-:W3:Y:S01]  /*6df0*/  SHFL.BFLY PT, R15, R8, 0x1, 0x1f ;  /* 0x0c201f00080f7f89 */ /* 0x000ee200000e0000 */
[----:B------:R-:W-:Y:S02]  /*6e00*/  IMAD.MOV.U32 R19, RZ, RZ, -0x800000 ;  /* 0xff800000ff137424 */ /* 0x000fe400078e00ff */
[----:B------:R-:W-:Y:S01]  /*6e10*/  IMAD.MOV.U32 R21, RZ, RZ, -0x800000 ;  /* 0xff800000ff157424 */ /* 0x000fe200078e00ff */
[----:B------:R-:W4:Y:S01]  /*6e20*/  S2R R45, SR_TID.X ;  /* 0x00000000002d7919 */ /* 0x000f220000002100 */
[----:B-1----:R-:W-:Y:S01]  /*6e30*/  FADD.FTZ R18, R7, R4 ;  /* 0x0000000407127221 */ /* 0x002fe20000010000 */
[----:B------:R-:W-:Y:S02]  /*6e40*/  LOP3.LUT R4, R5, 0x380, RZ, 0xc0, !PT ;  /* 0x0000038005047812 */ /* 0x000fe400078ec0ff */
[----:B------:R-:W-:Y:S01]  /*6e50*/  IADD3 R7, P3, R156, 0x40, RZ ;  /* 0x000000409c077810 */ /* 0x000fe20007f7e0ff */
[----:B---3--:R-:W-:Y:S01]  /*6e60*/  FADD.FTZ R8, R8, R15 ;  /* 0x0000000f08087221 */ /* 0x008fe20000010000 */
[----:B------:R-:W-:Y:S01]  /*6e70*/  FSETP.NE.FTZ.AND P2, PT, R18, RZ, PT ;  /* 0x000000ff1200720b */ /* 0x000fe20003f55000 */
[----:B------:R-:W-:Y:S01]  /*6e80*/  IMAD.U32 R15, RZ, RZ, UR12 ;  /* 0x0000000cff0f7e24 */ /* 0x000fe2000f8e00ff */
[----:B------:R-:W-:-:S02]  /*6e90*/  SHF.R.U64 R4, R4, 0x3, RZ ;  /* 0x0000000304047819 */ /* 0x000fc400000012ff */
[----:B------:R-:W-:Y:S01]  /*6ea0*/  FSETP.NE.FTZ.AND P4, PT, R8, RZ, PT ;  /* 0x000000ff0800720b */ /* 0x000fe20003f95000 */
[----:B------:R-:W-:Y:S01]  /*6eb0*/  @!P1 VIADD R15, R15, 0x30860 ;  /* 0x000308600f0f9836 */ /* 0x000fe20000000000 */
[----:B------:R-:W-:Y:S01]  /*6ec0*/  LOP3.LUT R4, R4, R5, RZ, 0x3c, !PT ;  /* 0x0000000504047212 */ /* 0x000fe200078e3cff */
[----:B------:R-:W-:Y:S01]  /*6ed0*/  IMAD.X R5, RZ, RZ, R157, P0 ;  /* 0x000000ffff057224 */ /* 0x000fe200000e069d */
[----:B------:R-:W-:Y:S02]  /*6ee0*/  LOP3.LUT R6, R7, 0x380, RZ, 0xc0, !PT ;  /* 0x0000038007067812 */ /* 0x000fe400078ec0ff */
[----:B------:R-:W-:Y:S01]  /*6ef0*/  @!P1 PRMT R15, RZ, 0x654, R15 ;  /* 0x00000654ff0f9816 */ /* 0x000fe2000000000f */
[C---:B----4-:R-:W-:Y:S01]  /*6f00*/  VIADD R46, R45.reuse, 0xffffff80 ;  /* 0xffffff802d2e7836 */ /* 0x050fe20000000000 */
[----:B------:R-:W-:Y:S01]  /*6f10*/  MOV R36, R4 ;  /* 0x0000000400247202 */ /* 0x000fe20000000f00 */
[----:B------:R-:W1:Y:S01]  /*6f20*/  @P2 MUFU.LG2 R10, R18 ;  /* 0x00000012000a2308 */ /* 0x000e620000000c00 */
[----:B------:R-:W-:Y:S01]  /*6f30*/  SHF.R.U64 R6, R6, 0x3, RZ ;  /* 0x0000000306067819 */ /* 0x000fe200000012ff */
[----:B------:R-:W3:Y:S01]  /*6f40*/  LDC.64 R4, c[0x0][0xb78] ;  /* 0x0002de00ff047b82 */ /* 0x000ee20000000a00 */
[----:B------:R-:W-:-:S02]  /*6f50*/  VIADD R45, R45, 0xffffff80 ;  /* 0xffffff802d2d7836 */ /* 0x000fc40000000000 */
[----:B------:R-:W-:Y:S01]  /*6f60*/  @P4 FMUL.FTZ R23, R0, 0.69314718246459960938 ;  /* 0x3f31721800174820 */ /* 0x000fe20000410000 */
[----:B------:R-:W-:Y:S01]  /*6f70*/  LOP3.LUT R6, R6, R7, RZ, 0x3c, !PT ;  /* 0x0000000706067212 */ /* 0x000fe200078e3cff */
[----:B------:R-:W-:Y:S01]  /*6f80*/  IMAD.X R7, RZ, RZ, R157, P3 ;  /* 0x000000ffff077224 */ /* 0x000fe200018e069d */
[----:B------:R-:W-:Y:S01]  /*6f90*/  @P2 MUFU.RCP R12, R18 ;  /* 0x00000012000c2308 */ /* 0x000fe20000001000 */
[----:B------:R-:W-:-:S03]  /*6fa0*/  SHF.R.S32.HI R45, RZ, 0x1f, R45 ;  /* 0x0000001fff2d7819 */ /* 0x000fc6000001142d */
[----:B------:R-:W-:Y:S02]  /*6fb0*/  MOV R38, R6 ;  /* 0x0000000600267202 */ /* 0x000fe40000000f00 */
[----:B------:R-:W-:Y:S02]  /*6fc0*/  LEA.HI R45, R45, R46, RZ, 0x5 ;  /* 0x0000002e2d2d7211 */ /* 0x000fe400078f28ff */
[----:B------:R-:W-:Y:S01]  /*6fd0*/  @P4 MUFU.RCP R13, R8 ;  /* 0x00000008000d4308 */ /* 0x000fe20000001000 */
[----:B-1----:R-:W-:Y:S01]  /*6fe0*/  @P2 FMUL.FTZ R11, R10, 0.69314718246459960938 ;  /* 0x3f3172180a0b2820 */ /* 0x002fe20000410000 */
[----:B------:R-:W-:Y:S01]  /*6ff0*/  SHF.R.S32.HI R45, RZ, 0x5, R45 ;  /* 0x00000005ff2d7819 */ /* 0x000fe2000001142d */
[----:B------:R-:W-:Y:S02]  /*7000*/  WARPGROUP.DEPBAR.LE gsb0, 0x0 ;  /* 0x00008000000079c5 */ /* 0x000fe40000010000 */
[----:B------:R-:W-:-:S06]  /*7010*/  WARPGROUP.ARRIVE ;  /* 0x00000000000079c5 */ /* 0x000fcc0000000000 */
[----:B------:R-:W-:Y:S01]  /*7020*/  HGMMA.64x64x16.F32 R120, gdesc[UR8].tnspB, R120, gsb0 ;  /* 0x40e00000087879f0 */ /* 0x000fe20008000878 */
[----:B------:R-:W-:Y:S02]  /*7030*/  UIADD3 UR10, UR6, 0x100, URZ ;  /* 0x00000100060a7890 */ /* 0x000fe4000fffe03f */
[----:B------:R-:W-:Y:S01]  /*7040*/  UIADD3 UR8, UR4, 0x4, URZ ;  /* 0x0000000404087890 */ /* 0x000fe2000fffe03f */
[----:B------:R-:W-:Y:S01]  /*7050*/  UMOV UR11, 0x40000040 ;  /* 0x40000040000b7882 */ /* 0x000fe20000000000 */
[----:B------:R-:W-:Y:S01]  /*7060*/  UMOV UR9, 0x40000040 ;  /* 0x4000004000097882 */ /* 0x000fe20000000000 */
        /* <DEDUP_REMOVED lines=14> */
[----:B--2---:R-:W-:Y:S02]  /*7150*/  LOP3.LUT P0, RZ, R14, 0x3, RZ, 0xc0, !PT ;  /* 0x000000030eff7812 */ /* 0x004fe4000780c0ff */
[----:B------:R1:W2:Y:S02]  /*7160*/  @P4 MUFU.LG2 R14, R8 ;  /* 0x00000008000e4308 */ /* 0x0002a40000000c00 */
[----:B-1----:R-:W-:-:S04]  /*7170*/  @P2 FMUL.FTZ R8, R0, 0.69314718246459960938 ;  /* 0x3f31721800082820 */ /* 0x002fc80000410000 */
[----:B------:R-:W-:Y:S01]  /*7180*/  @P2 FFMA.FTZ R19, R8, R3, R11 ;  /* 0x0000000308132223 */ /* 0x000fe2000001000b */
[----:B--2---:R-:W-:-:S04]  /*7190*/  @P4 FMUL.FTZ R14, R14, 0.69314718246459960938 ;  /* 0x3f3172180e0e4820 */ /* 0x004fc80000410000 */
[----:B------:R-:W-:Y:S01]  /*71a0*/  @P4 FFMA.FTZ R21, R23, R9, R14 ;  /* 0x0000000917154223 */ /* 0x000fe2000001000e */
        /* <DEDUP_REMOVED lines=42> */
[----:B------:R-:W-:Y:S02]  /*7450*/  UIADD3 UR6, UR6, 0x580, URZ ;  /* 0x0000058006067890 */ /* 0x000fe4000fffe03f */
[----:B------:R-:W-:Y:S01]  /*7460*/  UIADD3 UR4, UR4, 0xc06, URZ ;  /* 0x00000c0604047890 */ /* 0x000fe2000fffe03f */
[----:B------:R-:W-:Y:S02]  /*7470*/  WARPGROUP.DEPBAR.LE gsb0, 0x0 ;  /* 0x00008000000079c5 */ /* 0x000fe40000010000 */
[----:B------:R-:W-:-:S06]  /*7480*/  WARPGROUP.ARRIVE ;  /* 0x00000000000079c5 */ /* 0x000fcc0000000000 */
[----:B------:R-:W-:Y:S01]  /*7490*/  HGMMA.64x64x16.F32 R120, gdesc[UR8].tnspB, R120, gsb0 ;  /* 0x40e00000087879f0 */ /* 0x000fe20008000878 */
[----:B------:R-:W-:Y:S02]  /*74a0*/  ULDC.64 UR8, c[0x0][0xb70] ;  /* 0x0002dc0000087ab9 */ /* 0x000fe40000000a00 */
[----:B------:R-:W-:Y:S02]  /*74b0*/  WARPGROUP.DEPBAR.LE gsb0, 0x0 ;  /* 0x00008000000079c5 */ /* 0x000fe40000010000 */
[----:B------:R-:W-:-:S06]  /*74c0*/  WARPGROUP.ARRIVE ;  /* 0x00000000000079c5 */ /* 0x000fcc0000000000 */
[----:B------:R-:W-:Y:S01]  /*74d0*/  HGMMA.64x64x16.F32 R120, gdesc[UR4].tnspB, R120, gsb0 ;  /* 0x40e00000047879f0 */ /* 0x000fe20008000878 */
[----:B------:R-:W-:Y:S01]  /*74e0*/  ULDC UR4, c[0x0][0xda8] ;  /* 0x00036a0000047ab9 */ /* 0x000fe20000000800 */
[----:B------:R-:W-:Y:S01]  /*74f0*/  ULDC UR7, c[0x0][0xa88] ;  /* 0x0002a20000077ab9 */ /* 0x000fe20000000800 */
[----:B------:R-:W-:-:S03]  /*7500*/  UIMAD UR42, UR4, UR42, UR48 ;  /* 0x0000002a042a72a4 */ /* 0x000fc6000f8e0230 */
[----:B------:R-:W-:Y:S01]  /*7510*/  ULDC UR4, c[0x0][0xdb4] ;  /* 0x00036d0000047ab9 */ /* 0x000fe20000000800 */
[----:B------:R-:W-:Y:S02]  /*7520*/  UIMAD UR42, UR42, 0xc0, URZ ;  /* 0x000000c02a2a78a4 */ /* 0x000fe4000f8e023f */
[----:B------:R-:W-:-:S04]  /*7530*/  UIMAD UR43, UR4, UR43, UR41 ;  /* 0x0000002b042b72a4 */ /* 0x000fc8000f8e0229 */
[----:B------:R-:W-:Y:S01]  /*7540*/  USHF.R.S32.HI UR4, URZ, 0x1f, UR43 ;  /* 0x0000001f3f047899 */ /* 0x000fe2000801142b */
[----:B-----5:R-:W-:-:S03]  /*7550*/  VIADD R31, R20, UR42 ;  /* 0x0000002a141f7c36 */ /* 0x020fc60008000000 */
[----:B------:R-:W-:Y:S01]  /*7560*/  UIMAD UR6, UR4, UR8, URZ ;  /* 0x00000008040672a4 */ /* 0x000fe2000f8e023f */
[C---:B------:R-:W-:Y:S01]  /*7570*/  VIADD R6, R31.reuse, 0x8 ;  /* 0x000000081f067836 */ /* 0x040fe20000000000 */
[----:B------:R-:W-:Y:S01]  /*7580*/  UIMAD.WIDE.U32 UR4, UR43, UR8, URZ ;  /* 0x000000082b0472a5 */ /* 0x000fe2000f8e003f */
[----:B------:R-:W-:Y:S01]  /*7590*/  SHF.R.S32.HI R43, RZ, 0x1f, R31 ;  /* 0x0000001fff2b7819 */ /* 0x000fe2000001141f */
[----:B------:R-:W-:Y:S02]  /*75a0*/  UIMAD UR6, UR43, UR9, UR6 ;  /* 0x000000092b0672a4 */ /* 0x000fe4000f8e0206 */
[----:B------:R-:W-:Y:S02]  /*75b0*/  ISETP.GE.OR P3, PT, R6, UR7, P0 ;  /* 0x0000000706007c0c */ /* 0x000fe40008766670 */
[----:B------:R-:W-:Y:S01]  /*75c0*/  IMAD.U32 R6, RZ, RZ, UR4 ;  /* 0x00000004ff067e24 */ /* 0x000fe2000f8e00ff */
[----:B------:R-:W-:Y:S01]  /*75d0*/  USHF.R.S32.HI UR4, URZ, 0x1f, UR44 ;  /* 0x0000001f3f047899 */ /* 0x000fe2000801142c */
[----:B------:R-:W-:Y:S01]  /*75e0*/  IMAD.U32 R7, RZ, RZ, UR5 ;  /* 0x00000005ff077e24 */ /* 0x000fe2000f8e00ff */
[----:B------:R-:W-:Y:S01]  /*75f0*/  UIADD3 UR6, UR5, UR6, URZ ;  /* 0x0000000605067290 */ /* 0x000fe2000fffe03f */
[----:B------:R-:W-:-:S03]  /*7600*/  ISETP.GE.OR P0, PT, R31, UR7, P0 ;  /* 0x000000071f007c0c */ /* 0x000fc60008706670 */
[C---:B---3--:R-:W-:Y:S01]  /*7610*/  IMAD R8, R4.reuse, UR4, RZ ;  /* 0x0000000404087c24 */ /* 0x048fe2000f8e02ff */
[----:B------:R-:W-:Y:S01]  /*7620*/  ULDC.64 UR4, c[0x0][0xb40] ;  /* 0x0002d00000047ab9 */ /* 0x000fe20000000a00 */
[----:B------:R-:W-:Y:S02]  /*7630*/  IMAD.U32 R7, RZ, RZ, UR6 ;  /* 0x00000006ff077e24 */ /* 0x000fe4000f8e00ff */
[----:B------:R-:W-:Y:S02]  /*7640*/  IMAD R44, R5, UR44, R8 ;  /* 0x0000002c052c7c24 */ /* 0x000fe4000f8e0208 */
[----:B------:R-:W-:Y:S01]  /*7650*/  IMAD.WIDE.U32 R8, R4, UR44, R6 ;  /* 0x0000002c04087c25 */ /* 0x000fe2000f8e0006 */
[----:B------:R-:W-:Y:S02]  /*7660*/  WARPGROUP.DEPBAR.LE gsb0, 0x0 ;  /* 0x00008000000079c5 */ /* 0x000fe40000010000 */
[----:B------:R1:W-:Y:S01]  /*7670*/  @!P1 SYNCS.ARRIVE.TRANS64.RED.A1T0 RZ, [R15+URZ], RZ ;  /* 0x000000ff0fff99a7 */ /* 0x0003e2000810043f */
[-C--:B------:R-:W-:Y:S01]  /*7680*/  FMUL.FTZ R0, R121, R12.reuse ;  /* 0x0000000c79007220 */ /* 0x080fe20000410000 */
        /* <DEDUP_REMOVED lines=14> */
[----:B------:R-:W-:Y:S01]  /*7770*/  FMUL.FTZ R37, R148, R12 ;  /* 0x0000000c94257220 */ /* 0x000fe20000410000 */
[-C--:B------:R-:W-:Y:S01]  /*7780*/  FMUL.FTZ R12, R127, R13.reuse ;  /* 0x0000000d7f0c7220 */ /* 0x080fe20000410000 */
[-C--:B-1----:R-:W-:Y:S01]  /*7790*/  FMUL.FTZ R15, R126, R13.reuse ;  /* 0x0000000d7e0f7220 */ /* 0x082fe20000410000 */
[----:B------:R-:W-:Y:S01]  /*77a0*/  F2FP.F16.F32.PACK_AB R6, R11, R14 ;  /* 0x0000000e0b06723e */ /* 0x000fe200000000ff */
[-C--:B------:R-:W-:Y:S01]  /*77b0*/  FMUL.FTZ R5, R123, R13.reuse ;  /* 0x0000000d7b057220 */ /* 0x080fe20000410000 */
[----:B------:R-:W-:Y:S01]  /*77c0*/  FMUL.FTZ R10, R122, R13 ;  /* 0x0000000d7a0a7220 */ /* 0x000fe20000410000 */
[----:B------:R-:W-:Y:S01]  /*77d0*/  F2FP.F16.F32.PACK_AB R4, R0, R3 ;  /* 0x000000030004723e */ /* 0x000fe200000000ff */
[----:B------:R-:W-:Y:S01]  /*77e0*/  FMUL.FTZ R14, R139, R13 ;  /* 0x0000000d8b0e7220 */ /* 0x000fe20000410000 */
[----:B------:R-:W-:Y:S01]  /*77f0*/  F2FP.F16.F32.PACK_AB R7, R12, R15 ;  /* 0x0000000f0c07723e */ /* 0x000fe200000000ff */
[-C--:B------:R-:W-:Y:S01]  /*7800*/  FMUL.FTZ R15, R138, R13.reuse ;  /* 0x0000000d8a0f7220 */ /* 0x080fe20000410000 */
[----:B------:R-:W-:Y:S01]  /*7810*/  IADD3 R42, P1, R31, R8, RZ ;  /* 0x000000081f2a7210 */ /* 0x000fe20007f3e0ff */
        /* <DEDUP_REMOVED lines=10> */
[----:B------:R-:W-:Y:S01]  /*78c0*/  F2FP.F16.F32.PACK_AB R5, R5, R10 ;  /* 0x0000000a0505723e */ /* 0x000fe200000000ff */
[----:B------:R-:W-:Y:S01]  /*78d0*/  BAR.SYNC.DEFER_BLOCKING 0x1, 0x180 ;  /* 0x0046000000007b1d */ /* 0x000fe20000010000 */
[----:B------:R-:W-:-:S02]  /*78e0*/  IADD3.X R43, R43, R9, R44, P1, !PT ;  /* 0x000000092b2b7210 */ /* 0x000fc40000ffe42c */
[----:B------:R-:W-:Y:S02]  /*78f0*/  F2FP.F16.F32.PACK_AB R13, R14, R15 ;  /* 0x0000000f0e0d723e */ /* 0x000fe400000000ff */
[----:B------:R-:W-:Y:S02]  /*7900*/  F2FP.F16.F32.PACK_AB R8, R18, R23 ;  /* 0x000000171208723e */ /* 0x000fe400000000ff */
[----:B------:R-:W-:Y:S02]  /*7910*/  F2FP.F16.F32.PACK_AB R9, R0, R3 ;  /* 0x000000030009723e */ /* 0x000fe400000000ff */
[----:B------:R-:W-:Y:S01]  /*7920*/  F2FP.F16.F32.PACK_AB R10, R20, R25 ;  /* 0x00000019140a723e */ /* 0x000fe200000000ff */
[----:B------:R-:W1:Y:S01]  /*7930*/  SHFL.IDX PT, R0, R45, RZ, 0x1f ;  /* 0x00001fff2d007589 */ /* 0x000e6200000e0000 */
[----:B------:R-:W-:Y:S02]  /*7940*/  F2FP.F16.F32.PACK_AB R11, R11, R12 ;  /* 0x0000000c0b0b723e */ /* 0x000fe400000000ff */
[----:B------:R-:W-:-:S02]  /*7950*/  F2FP.F16.F32.PACK_AB R14, R24, R29 ;  /* 0x0000001d180e723e */ /* 0x000fc400000000ff */
[----:B------:R-:W-:Y:S02]  /*7960*/  F2FP.F16.F32.PACK_AB R12, R22, R27 ;  /* 0x0000001b160c723e */ /* 0x000fe400000000ff */
[----:B------:R-:W-:Y:S02]  /*7970*/  F2FP.F16.F32.PACK_AB R15, R26, R31 ;  /* 0x0000001f1a0f723e */ /* 0x000fe400000000ff */
[----:B------:R-:W-:Y:S02]  /*7980*/  F2FP.F16.F32.PACK_AB R29, R30, R35 ;  /* 0x000000231e1d723e */ /* 0x000fe400000000ff */
[----:B------:R-:W-:Y:S02]  /*7990*/  F2FP.F16.F32.PACK_AB R28, R28, R33 ;  /* 0x000000211c1c723e */ /* 0x000fe400000000ff */
[----:B------:R-:W-:Y:S01]  /*79a0*/  F2FP.F16.F32.PACK_AB R30, R32, R37 ;  /* 0x00000025201e723e */ /* 0x000fe200000000ff */
[----:B------:R2:W-:Y:S01]  /*79b0*/  STSM.16.M88.4 [R41], R4 ;  /* 0x0000000429007844 */ /* 0x0005e20000000200 */
[----:B------:R-:W-:-:S03]  /*79c0*/  F2FP.F16.F32.PACK_AB R31, R34, R39 ;  /* 0x00000027221f723e */ /* 0x000fc600000000ff */
[----:B------:R3:W-:Y:S04]  /*79d0*/  STSM.16.M88.4 [R40], R8 ;  /* 0x0000000828007844 */ /* 0x0007e80000000200 */
[----:B------:R3:W-:Y:S04]  /*79e0*/  STSM.16.M88.4 [R38], R12 ;  /* 0x0000000c26007844 */ /* 0x0007e80000000200 */
[----:B------:R3:W-:Y:S01]  /*79f0*/  STSM.16.M88.4 [R36], R28 ;  /* 0x0000001c24007844 */ /* 0x0007e20000000200 */
[----:B------:R-:W-:Y:S01]  /*7a00*/  @!PT LDS RZ, [RZ] ;  /* 0x00000000fffff984 */ /* 0x000fe20000000800 */
[----:B------:R-:W-:Y:S01]  /*7a10*/  @!PT LDS RZ, [RZ] ;  /* 0x00000000fffff984 */ /* 0x000fe20000000800 */
[----:B------:R-:W-:Y:S01]  /*7a20*/  @!PT LDS RZ, [RZ] ;  /* 0x00000000fffff984 */ /* 0x000fe20000000800 */
[----:B------:R4:W-:Y:S06]  /*7a30*/  MEMBAR.ALL.CTA ;  /* 0x0000000000007992 */ /* 0x0009ec0000008000 */
[----:B----4-:R-:W4:Y:S02]  /*7a40*/  FENCE.VIEW.ASYNC.S ;  /* 0x00000000000073c6 */ /* 0x010f240000000000 */
[----:B----4-:R-:W-:Y:S06]  /*7a50*/  BAR.ARV 0x1, 0x1a0 ;  /* 0x0046800000007b1d */ /* 0x010fec0000002000 */
[----:B--2---:R-:W-:Y:S01]  /*7a60*/  LEA R4, P1, R42, UR4, 0x2 ;  /* 0x000000042a047c11 */ /* 0x004fe2000f8210ff */
[----:B------:R-:W-:-:S02]  /*7a70*/  ULDC UR4, c[0x0][0xc] ;  /* 0x0000030000047ab9 */ /* 0x000fc40000000800 */
[----:B------:R-:W-:Y:S01]  /*7a80*/  UIADD3 UR48, UR4, UR48, URZ ;  /* 0x0000003004307290 */ /* 0x000fe2000fffe03f */
[----:B------:R-:W-:-:S05]  /*7a90*/  LEA.HI.X R5, R42, UR5, R43, 0x2, P1 ;  /* 0x000000052a057c11 */ /* 0x000fca00088f142b */
[----:B------:R3:W-:Y:S04]  /*7aa0*/  @!P3 STG.E desc[UR38][R4.64+0x20], R21 ;  /* 0x000020150400b986 */ /* 0x0007e8000c101926 */
[----:B------:R3:W-:Y:S01]  /*7ab0*/  @!P0 STG.E desc[UR38][R4.64], R19 ;  /* 0x0000001304008986 */ /* 0x0007e2000c101926 */
[----:B-1----:R-:W-:-:S13]  /*7ac0*/  ISETP.NE.AND P0, PT, R0, 0xb, PT ;  /* 0x0000000b0000780c */ /* 0x002fda0003f05270 */
[----:B---3--:R-:W-:Y:S05]  /*7ad0*/  @P0 BRA `(.L_x_29) ;  /* 0x00000000003c0947 */ /* 0x008fea0003800000 */
[----:B------:R-:W-:Y:S01]  /*7ae0*/  BAR.SYNC.DEFER_BLOCKING 0x1, 0x1a0 ;  /* 0x0046800000007b1d */ /* 0x000fe20000010000 */
[----:B------:R-:W-:-:S05]  /*7af0*/  ELECT P0, URZ, PT ;  /* 0x00000000003f782f */ /* 0x000fca0003800000 */
[----:B------:R-:W-:Y:S08]  /*7b00*/  BSSY B0, `(.L_x_29) ;  /* 0x000000c000007945 */ /* 0x000ff00003800000 */
[----:B------:R-:W-:Y:S05]  /*7b10*/  @!P0 BRA `(.L_x_30) ;  /* 0x0000000000288947 */ /* 0x000fea0003800000 */
[----:B------:R-:W-:Y:S01]  /*7b20*/  UIADD3 UR4, UP0, UR36, 0x9f0, URZ ;  /* 0x000009f024047890 */ /* 0x000fe2000ff1e03f */
[----:B------:R-:W-:Y:S01]  /*7b30*/  UMOV UR41, URZ ;  /* 0x0000003f00297c82 */ /* 0x000fe20008000000 */
[----:B------:R-:W-:Y:S02]  /*7b40*/  UMOV UR45, URZ ;  /* 0x0000003f002d7c82 */ /* 0x000fe40008000000 */
[----:B------:R-:W-:Y:S02]  /*7b50*/  UIADD3.X UR5, URZ, UR37, URZ, UP0, !UPT ;  /* 0x000000253f057290 */ /* 0x000fe400087fe43f */
[----:B------:R-:W-:-:S04]  /*7b60*/  UIADD3 UR6, UR40, 0x30820, URZ ;  /* 0x0003082028067890 */ /* 0x000fc8000fffe03f */
[----:B------:R-:W-:-:S03]  /*7b70*/  UPRMT UR6, URZ, 0x654, UR6 ;  /* 0x000006543f067896 */ /* 0x000fc60008000006 */
[----:B------:R1:W-:Y:S01]  /*7b80*/  UTMASTG.5D [UR40], [UR4] ;  /* 0x00000028040073b5 */ /* 0x0003e20008020000 */
[----:B------:R0:W-:Y:S01]  /*7b90*/  UTMACMDFLUSH ;  /* 0x00000000000079b7 */ /* 0x0001e20000000000 */
[----:B------:R-:W-:-:S04]  /*7ba0*/  DEPBAR.LE SB0, 0x0 ;  /* 0x000080000000791a */ /* 0x000fc80000000000 */
[----:B-1----:R-:W-:Y:S03]  /*7bb0*/  SYNCS.ARRIVE.TRANS64.RED.A1T0 RZ, [UR6], RZ ;  /* 0x000000ffffff79a7 */ /* 0x002fe60008100406 */
.L_x_30:
[----:B------:R-:W-:Y:S05]  /*7bc0*/  BSYNC B0 ;  /* 0x0000000000007941 */ /* 0x000fea0003800000 */
.L_x_29:
[----:B------:R-:W2:Y:S01]  /*7bd0*/  LDL.LU R3, [R1] ;  /* 0x0000000001037983 */ /* 0x000ea20000300800 */
[----:B------:R-:W1:Y:S01]  /*7be0*/  LDC R0, c[0x0][0xda4] ;  /* 0x00036900ff007b82 */ /* 0x000e620000000800 */
[----:B------:R-:W-:-:S04]  /*7bf0*/  UIADD3 UR46, UR46, 0x1, URZ ;  /* 0x000000012e2e7890 */ /* 0x000fc8000fffe03f */
[----:B------:R-:W-:-:S04]  /*7c00*/  UISETP.NE.AND UP0, UPT, UR46, 0x2, UPT ;  /* 0x000000022e00788c */ /* 0x000fc8000bf05270 */
[----:B------:R-:W-:Y:S02]  /*7c10*/  USEL UR4, URZ, 0x1, UP0 ;  /* 0x000000013f047887 */ /* 0x000fe40008000000 */
[----:B------:R-:W-:Y:S02]  /*7c20*/  USEL UR46, UR46, URZ, UP0 ;  /* 0x0000003f2e2e7287 */ /* 0x000fe40008000000 */
[----:B------:R-:W-:Y:S01]  /*7c30*/  ULOP3.LUT UR47, UR47, UR4, URZ, 0x3c, !UPT ;  /* 0x000000042f2f7292 */ /* 0x000fe2000f8e3c3f */
[----:B-1----:R-:W-:Y:S01]  /*7c40*/  ISETP.LE.AND P0, PT, R0, UR48, PT ;  /* 0x0000003000007c0c */ /* 0x002fe2000bf03270 */
[----:B--2---:R-:W-:-:S05]  /*7c50*/  VIADD R3, R3, 0x1 ;  /* 0x0000000103037836 */ /* 0x004fca0000000000 */
[----:B------:R1:W-:Y:S07]  /*7c60*/  STL [R1], R3 ;  /* 0x0000000301007387 */ /* 0x0003ee0000100800 */
[----:B------:R-:W-:Y:S05]  /*7c70*/  @!P0 BRA `(.L_x_31) ;  /* 0xffffff9000ac8947 */ /* 0x000fea000383ffff */
[----:B------:R-:W-:Y:S05]  /*7c80*/  EXIT ;  /* 0x000000000000794d */ /* 0x000fea0003800000 */
.L_x_7:
[----:B------:R-:W-:-:S08]  /*7c90*/  NOP ;  /* 0x0000000000007918 */ /* 0x000fd00000000000 */
[----:B---3--:R-:W1:-:S00]  /*7ca0*/  USETMAXREG.DEALLOC.CTAPOOL 0x20 ;  /* 0x00000020000079c8 */ /* 0x008e4000080e0500 */
[----:B-1----:R-:W-:-:S06]  /*7cb0*/  LOP3.LUT R0, R0, 0x3, RZ, 0xc0, !PT ;  /* 0x0000000300007812 */ /* 0x002fcc00078ec0ff */
[----:B------:R-:W1:Y:S02]  /*7cc0*/  SHFL.IDX PT, R0, R0, RZ, 0x1f ;  /* 0x00001fff00007589 */ /* 0x000e6400000e0000 */
[----:B-1----:R-:W-:-:S13]  /*7cd0*/  ISETP.NE.AND P0, PT, R0, RZ, PT ;  /* 0x000000ff0000720c */ /* 0x002fda0003f05270 */
[----:B------:R-:W-:Y:S05]  /*7ce0*/  @P0 EXIT ;  /* 0x000000000000094d */ /* 0x000fea0003800000 */
[----:B------:R-:W1:Y:S01]  /*7cf0*/  S2UR UR4, SR_CTAID.X ;  /* 0x00000000000479c3 */ /* 0x000e620000002500 */
[----:B------:R-:W-:Y:S02]  /*7d00*/  IMAD.MOV.U32 R16, RZ, RZ, RZ ;  /* 0x000000ffff107224 */ /* 0x000fe400078e00ff */
[----:B------:R-:W-:Y:S02]  /*7d10*/  IMAD.MOV.U32 R29, RZ, RZ, 0x1 ;  /* 0x00000001ff1d7424 */ /* 0x000fe400078e00ff */
[----:B------:R-:W-:-:S03]  /*7d20*/  IMAD.MOV.U32 R17, RZ, RZ, 0x1 ;  /* 0x00000001ff117424 */ /* 0x000fc600078e00ff */
[----:B------:R-:W1:Y:S02]  /*7d30*/  LDC R0, c[0x0][0xda4] ;  /* 0x00036900ff007b82 */ /* 0x000e640000000800 */
[----:B-1----:R-:W-:-:S13]  /*7d40*/  ISETP.LE.AND P0, PT, R0, UR4, PT ;  /* 0x0000000400007c0c */ /* 0x002fda000bf03270 */
[----:B------:R-:W-:Y:S05]  /*7d50*/  @P0 BRA `(.L_x_32) ;  /* 0x00000020005c0947 */ /* 0x000fea0003800000 */
[----:B------:R-:W1:Y:S01]  /*7d60*/  S2R R2, SR_TID.X ;  /* 0x0000000000027919 */ /* 0x000e620000002100 */
[----:B------:R-:W-:Y:S01]  /*7d70*/  IMAD.U32 R26, RZ, RZ, UR4 ;  /* 0x00000004ff1a7e24 */ /* 0x000fe2000f8e00ff */
[----:B------:R-:W-:Y:S01]  /*7d80*/  ULDC.64 UR40, c[0x0][0x198] ;  /* 0x0000660000287ab9 */ /* 0x000fe20000000a00 */
[----:B------:R-:W-:Y:S01]  /*7d90*/  IMAD.MOV.U32 R16, RZ, RZ, RZ ;  /* 0x000000ffff107224 */ /* 0x000fe200078e00ff */
[----:B------:R-:W-:Y:S01]  /*7da0*/  ULDC UR36, c[0x0][0xc] ;  /* 0x0000030000247ab9 */ /* 0x000fe20000000800 */
[----:B------:R-:W-:Y:S02]  /*7db0*/  IMAD.MOV.U32 R17, RZ, RZ, 0x1 ;  /* 0x00000001ff117424 */ /* 0x000fe400078e00ff */
[----:B------:R-:W-:Y:S01]  /*7dc0*/  IMAD.MOV.U32 R29, RZ, RZ, RZ ;  /* 0x000000ffff1d7224 */ /* 0x000fe200078e00ff */
[----:B-1----:R-:W-:-:S07]  /*7dd0*/  LOP3.LUT R27, R2, 0x1f, RZ, 0xc0, !PT ;  /* 0x0000001f021b7812 */ /* 0x002fce00078ec0ff */
.L_x_74:
[----:B-1----:R-:W1:Y:S01]  /*7de0*/  LDC R0, c[0x0][0xda8] ;  /* 0x00036a00ff007b82 */ /* 0x002e620000000800 */
[----:B--2---:R-:W2:Y:S01]  /*7df0*/  S2R R4, SR_CgaCtaId ;  /* 0x0000000000047919 */ /* 0x004ea20000008800 */
[----:B------:R-:W-:Y:S05]  /*7e00*/  YIELD ;  /* 0x0000000000007946 */ /* 0x000fea0003800000 */
[----:B------:R-:W-:Y:S01]  /*7e10*/  ULDC.64 UR4, c[0x0][0x3f8] ;  /* 0x0000fe0000047ab9 */ /* 0x000fe20000000a00 */
[----:B------:R-:W3:Y:S01]  /*7e20*/  LDC R23, c[0x0][0xdb4] ;  /* 0x00036d00ff177b82 */ /* 0x000ee20000000800 */
[----:B------:R-:W-:Y:S01]  /*7e30*/  IMAD.MOV.U32 R25, RZ, RZ, R26 ;  /* 0x000000ffff197224 */ /* 0x000fe200078e001a */
[----:B------:R-:W-:Y:S01]  /*7e40*/  UISETP.NE.U32.AND UP0, UPT, UR4, URZ, UPT ;  /* 0x0000003f0400728c */ /* 0x000fe2000bf05070 */
[----:B------:R-:W-:-:S02]  /*7e50*/  MOV R19, 0x400 ;  /* 0x0000040000137802 */ /* 0x000fc40000000f00 */
[----:B------:R-:W-:Y:S01]  /*7e60*/  ULDC UR4, c[0x0][0x404] ;  /* 0x0001010000047ab9 */ /* 0x000fe20000000800 */
[----:B------:R-:W-:Y:S02]  /*7e70*/  UISETP.NE.AND.EX UP0, UPT, UR5, URZ, UPT, UP0 ;  /* 0x0000003f0500728c */ /* 0x000fe4000bf05300 */
[----:B------:R-:W4:Y:S02]  /*7e80*/  LDC R28, c[0x0][0x2e0] ;  /* 0x0000b800ff1c7b82 */ /* 0x000f240000000800 */
[----:B------:R-:W-:Y:S01]  /*7e90*/  USEL UR4, UR4, 0x1, UP0 ;  /* 0x0000000104047887 */ /* 0x000fe20008000000 */
[----:B-1----:R-:W-:Y:S02]  /*7ea0*/  ISETP.NE.AND P0, PT, R0, 0x1, PT ;  /* 0x000000010000780c */ /* 0x002fe40003f05270 */
[----:B---3--:R-:W-:Y:S02]  /*7eb0*/  ISETP.NE.AND P1, PT, R23, 0x1, PT ;  /* 0x000000011700780c */ /* 0x008fe40003f25270 */
[----:B--2---:R-:W-:-:S09]  /*7ec0*/  LEA R19, R4, R19, 0x18 ;  /* 0x0000001304137211 */ /* 0x004fd200078ec0ff */
[----:B------:R-:W1:Y:S01]  /*7ed0*/  @P0 LDC R5, c[0x0][0xdac] ;  /* 0x00036b00ff050b82 */ /* 0x000e620000000800 */
[----:B----4-:R-:W-:-:S07]  /*7ee0*/  IMAD R28, R28, UR4, RZ ;  /* 0x000000041c1c7c24 */ /* 0x010fce000f8e02ff */
[----:B------:R-:W2:Y:S08]  /*7ef0*/  @P0 LDC R7, c[0x0][0xdb0] ;  /* 0x00036c00ff070b82 */ /* 0x000eb00000000800 */
[----:B------:R-:W3:Y:S01]  /*7f00*/  @P1 LDC.64 R2, c[0x0][0xdb8] ;  /* 0x00036e00ff021b82 */ /* 0x000ee20000000a00 */
[----:B-1----:R-:W-:-:S05]  /*7f10*/  @P0 IMAD.HI.U32 R0, R26, R5, RZ ;  /* 0x000000051a000227 */ /* 0x002fca00078e00ff */
[----:B--2---:R-:W-:Y:S01]  /*7f20*/  @P0 SHF.R.U32.HI R25, RZ, R7, R0 ;  /* 0x00000007ff190219 */ /* 0x004fe20000011600 */
[----:B------:R-:W-:-:S04]  /*7f30*/  VIADD R0, R28, 0xbf ;  /* 0x000000bf1c007836 */ /* 0x000fc80000000000 */
[----:B------:R-:W-:Y:S02]  /*7f40*/  IMAD.MOV.U32 R22, RZ, RZ, R25 ;  /* 0x000000ffff167224 */ /* 0x000fe400078e0019 */
[----:B------:R-:W-:-:S04]  /*7f50*/  IMAD.HI R24, R0, 0x2aaaaaab, RZ ;  /* 0x2aaaaaab00187827 */ /* 0x000fc800078e02ff */
[----:B---3--:R-:W-:-:S05]  /*7f60*/  @P1 IMAD.HI.U32 R2, R25, R2, RZ ;  /* 0x0000000219021227 */ /* 0x008fca00078e00ff */
[----:B------:R-:W-:Y:S01]  /*7f70*/  @P1 SHF.R.U32.HI R22, RZ, R3, R2 ;  /* 0x00000003ff161219 */ /* 0x000fe20000011602 */
[----:B------:R-:W-:Y:S01]  /*7f80*/  VIADD R2, R19, 0x12400 ;  /* 0x0001240013027836 */ /* 0x000fe20000000000 */
[----:B------:R-:W-:-:S03]  /*7f90*/  SHF.R.U32.HI R3, RZ, 0x1f, R24 ;  /* 0x0000001fff037819 */ /* 0x000fc60000011618 */
[----:B------:R-:W-:Y:S01]  /*7fa0*/  IMAD.MOV R0, RZ, RZ, -R22 ;  /* 0x000000ffff007224 */ /* 0x000fe200078e0a16 */
[----:B------:R-:W-:Y:S02]  /*7fb0*/  LOP3.LUT P0, RZ, R2, 0x3ff, RZ, 0xc0, !PT ;  /* 0x000003ff02ff7812 */ /* 0x000fe4000780c0ff */
[----:B------:R-:W-:Y:S01]  /*7fc0*/  LEA.HI.SX32 R24, R24, R3, 0x1b ;  /* 0x0000000318187211 */ /* 0x000fe200078fdaff */
[----:B------:R-:W-:-:S10]  /*7fd0*/  IMAD R23, R23, R0, R25 ;  /* 0x0000000017177224 */ /* 0x000fd400078e0219 */
[----:B------:R-:W-:Y:S05]  /*7fe0*/  @!P0 BRA `(.L_x_33) ;  /* 0x0000000000408947 */ /* 0x000fea0003800000 */
[----:B------:R-:W-:Y:S01]  /*7ff0*/  MOV R2, 0x0 ;  /* 0x0000000000027802 */ /* 0x000fe20000000f00 */
[----:B------:R-:W-:Y:S01]  /*8000*/  ULDC.64 UR6, c[0x4][0xa8] ;  /* 0x01002a0000067ab9 */ /* 0x000fe20000000a00 */
[----:B------:R-:W-:Y:S01]  /*8010*/  ULDC.64 UR8, c[0x4][0xb0] ;  /* 0x01002c0000087ab9 */ /* 0x000fe20000000a00 */
[----:B------:R-:W-:Y:S01]  /*8020*/  ULDC.64 UR4, c[0x4][0x30] ;  /* 0x01000c0000047ab9 */ /* 0x000fe20000000a00 */
[----:B------:R-:W-:Y:S02]  /*8030*/  IMAD.U32 R4, RZ, RZ, UR6 ;  /* 0x00000006ff047e24 */ /* 0x000fe4000f8e00ff */
[----:B------:R-:W1:Y:S01]  /*8040*/  LDC.64 R2, c[0x4][R2] ;  /* 0x0100000002027b82 */ /* 0x000e620000000a00 */
[----:B------:R-:W-:Y:S02]  /*8050*/  IMAD.U32 R5, RZ, RZ, UR7 ;  /* 0x00000007ff057e24 */ /* 0x000fe4000f8e00ff */
[----:B------:R-:W-:Y:S02]  /*8060*/  IMAD.U32 R6, RZ, RZ, UR8 ;  /* 0x00000008ff067e24 */ /* 0x000fe4000f8e00ff */
[----:B------:R-:W-:-:S02]  /*8070*/  IMAD.U32 R7, RZ, RZ, UR9 ;  /* 0x00000009ff077e24 */ /* 0x000fc4000f8e00ff */
[----:B------:R-:W-:Y:S02]  /*8080*/  IMAD.U32 R10, RZ, RZ, UR4 ;  /* 0x00000004ff0a7e24 */ /* 0x000fe4000f8e00ff */
[----:B------:R-:W-:Y:S02]  /*8090*/  IMAD.U32 R11, RZ, RZ, UR5 ;  /* 0x00000005ff0b7e24 */ /* 0x000fe4000f8e00ff */
[----:B------:R-:W-:Y:S02]  /*80a0*/  IMAD.MOV.U32 R8, RZ, RZ, 0x70 ;  /* 0x00000070ff087424 */ /* 0x000fe400078e00ff */
[----:B------:R-:W-:Y:S02]  /*80b0*/  IMAD.MOV.U32 R12, RZ, RZ, 0x1 ;  /* 0x00000001ff0c7424 */ /* 0x000fe400078e00ff */
[----:B------:R-:W-:-:S07]  /*80c0*/  IMAD.MOV.U32 R13, RZ, RZ, RZ ;  /* 0x000000ffff0d7224 */ /* 0x000fce00078e00ff */
[----:B------:R-:W-:-:S07]  /*80d0*/  LEPC R20, `(.L_x_33) ;  /* 0x000000001014794e */ /* 0x000fce0000000000 */
[----:B-1----:R-:W-:Y:S05]  /*80e0*/  CALL.ABS.NOINC R2 ;  /* 0x0000000002007343 */ /* 0x002fea0003c00000 */
.L_x_33:
[----:B------:R-:W-:-:S05]  /*80f0*/  VIADD R0, R19, 0x400 ;  /* 0x0000040013007836 */ /* 0x000fca0000000000 */
[----:B------:R-:W-:-:S13]  /*8100*/  LOP3.LUT P0, RZ, R0, 0x3ff, RZ, 0xc0, !PT ;  /* 0x000003ff00ff7812 */ /* 0x000fda000780c0ff */
[----:B------:R-:W-:Y:S05]  /*8110*/  @!P0 BRA `(.L_x_34) ;  /* 0x0000000000808947 */ /* 0x000fea0003800000 */
[----:B------:R-:W-:Y:S01]  /*8120*/  MOV R0, 0x0 ;  /* 0x0000000000007802 */ /* 0x000fe20000000f00 */
[----:B------:R-:W-:Y:S01]  /*8130*/  ULDC.64 UR6, c[0x4][0xa8] ;  /* 0x01002a0000067ab9 */ /* 0x000fe20000000a00 */
[----:B------:R-:W-:Y:S01]  /*8140*/  ULDC.64 UR8, c[0x4][0xb0] ;  /* 0x01002c0000087ab9 */ /* 0x000fe20000000a00 */
[----:B------:R-:W-:Y:S01]  /*8150*/  ULDC.64 UR4, c[0x4][0x38] ;  /* 0x01000e0000047ab9 */ /* 0x000fe20000000a00 */
[----:B------:R1:W2:Y:S01]  /*8160*/  LDC.64 R2, c[0x4][R0] ;  /* 0x0100000000027b82 */ /* 0x0002a20000000a00 */
[----:B------:R-:W-:Y:S02]  /*8170*/  IMAD.U32 R4, RZ, RZ, UR6 ;  /* 0x00000006ff047e24 */ /* 0x000fe4000f8e00ff */
[----:B------:R-:W-:Y:S02]  /*8180*/  IMAD.U32 R5, RZ, RZ, UR7 ;  /* 0x00000007ff057e24 */ /* 0x000fe4000f8e00ff */
[----:B------:R-:W-:Y:S02]  /*8190*/  IMAD.U32 R6, RZ, RZ, UR8 ;  /* 0x00000008ff067e24 */ /* 0x000fe4000f8e00ff */
[----:B------:R-:W-:-:S02]  /*81a0*/  IMAD.U32 R7, RZ, RZ, UR9 ;  /* 0x00000009ff077e24 */ /* 0x000fc4000f8e00ff */
[----:B------:R-:W-:Y:S02]  /*81b0*/  IMAD.U32 R10, RZ, RZ, UR4 ;  /* 0x00000004ff0a7e24 */ /* 0x000fe4000f8e00ff */
[----:B------:R-:W-:Y:S02]  /*81c0*/  IMAD.U32 R11, RZ, RZ, UR5 ;  /* 0x00000005ff0b7e24 */ /* 0x000fe4000f8e00ff */
[----:B------:R-:W-:Y:S02]  /*81d0*/  IMAD.MOV.U32 R8, RZ, RZ, 0x70 ;  /* 0x00000070ff087424 */ /* 0x000fe400078e00ff */
[----:B------:R-:W-:Y:S02]  /*81e0*/  IMAD.MOV.U32 R12, RZ, RZ, 0x1 ;  /* 0x00000001ff0c7424 */ /* 0x000fe400078e00ff */
[----:B-1----:R-:W-:-:S07]  /*81f0*/  IMAD.MOV.U32 R13, RZ, RZ, RZ ;  /* 0x000000ffff0d7224 */ /* 0x002fce00078e00ff */
[----:B------:R-:W-:-:S07]  /*8200*/  LEPC R20, `(.L_x_35) ;  /* 0x000000001014794e */ /* 0x000fce0000000000 */
[----:B--2---:R-:W-:Y:S05]  /*8210*/  CALL.ABS.NOINC R2 ;  /* 0x0000000002007343 */ /* 0x004fea0003c00000 */
.L_x_35:
        /* <DEDUP_REMOVED lines=16> */
.L_x_34:
[----:B------:R-:W-:Y:S01]  /*8320*/  ULDC.64 UR4, c[0x0][0x9f8] ;  /* 0x00027e0000047ab9 */ /* 0x000fe20000000a00 */
[----:B------:R-:W1:Y:S01]  /*8330*/  LDC R0, c[0x0][0x428] ;  /* 0x00010a00ff007b82 */ /* 0x000e620000000800 */
[----:B------:R-:W-:Y:S01]  /*8340*/  ISETP.NE.U32.AND P0, PT, RZ, UR4, PT ;  /* 0x00000004ff007c0c */ /* 0x000fe2000bf05070 */
[----:B------:R-:W-:Y:S01]  /*8350*/  IMAD.MOV.U32 R6, RZ, RZ, R22 ;  /* 0x000000ffff067224 */ /* 0x000fe200078e0016 */
[----:B------:R-:W-:Y:S01]  /*8360*/  ISETP.NE.AND P1, PT, R27, RZ, PT ;  /* 0x000000ff1b00720c */ /* 0x000fe20003f25270 */
[----:B------:R-:W-:Y:S01]  /*8370*/  IMAD.MOV R9, RZ, RZ, -R25 ;  /* 0x000000ffff097224 */ /* 0x000fe200078e0a19 */
[----:B------:R-:W-:Y:S01]  /*8380*/  ISETP.NE.AND.EX P0, PT, RZ, UR5, PT, P0 ;  /* 0x00000005ff007c0c */ /* 0x000fe2000bf05300 */
[----:B------:R-:W-:-:S12]  /*8390*/  ULDC UR4, c[0x0][0xda8] ;  /* 0x00036a0000047ab9 */ /* 0x000fd80000000800 */
[----:B------:R-:W2:Y:S02]  /*83a0*/  @P0 LDC.64 R2, c[0x0][0x9f8] ;  /* 0x00027e00ff020b82 */ /* 0x000ea40000000a00 */
[----:B--2---:R-:W-:-:S05]  /*83b0*/  @P0 IMAD.WIDE R2, R22, 0x4, R2 ;  /* 0x0000000416020825 */ /* 0x004fca00078e0202 */
[----:B------:R2:W5:Y:S01]  /*83c0*/  @P0 LDG.E R6, desc[UR38][R2.64] ;  /* 0x0000002602060981 */ /* 0x000562000c1e1900 */
[----:B-1----:R-:W-:Y:S01]  /*83d0*/  ISETP.NE.AND P0, PT, R0, 0x1, PT ;  /* 0x000000010000780c */ /* 0x002fe20003f05270 */
[----:B------:R-:W-:Y:S01]  /*83e0*/  VOTEU.ALL UP1, P1 ;  /* 0x00000000003f7886 */ /* 0x000fe20000820000 */
[----:B------:R-:W-:Y:S01]  /*83f0*/  IMAD R9, R9, UR4, R26 ;  /* 0x0000000409097c24 */ /* 0x000fe2000f8e021a */
[----:B------:R-:W-:Y:S01]  /*8400*/  PLOP3.LUT P2, PT, P1, PT, PT, 0x8, 0x0 ;  /* 0x000000000000781c */ /* 0x000fe20000f4e170 */
[----:B------:R-:W-:Y:S02]  /*8410*/  IMAD.MOV.U32 R0, RZ, RZ, R23 ;  /* 0x000000ffff007224 */ /* 0x000fe400078e0017 */
[----:B------:R-:W-:Y:S01]  /*8420*/  @!UP1 UIADD3 UR8, UP0, UR40, 0x270, URZ ;  /* 0x0000027028089890 */ /* 0x000fe2000ff1e03f */
[----:B------:R-:W-:-:S03]  /*8430*/  IMAD R9, R9, 0xc0, RZ ;  /* 0x000000c009097824 */ /* 0x000fc600078e02ff */
[----:B------:R-:W-:-:S03]  /*8440*/  @!UP1 UIADD3.X UR9, URZ, UR41, URZ, UP0, !UPT ;  /* 0x000000293f099290 */ /* 0x000fc600087fe43f */
[----:B------:R-:W1:Y:S01]  /*8450*/  @P0 LDC R4, c[0x0][0x42c] ;  /* 0x00010b00ff040b82 */ /* 0x000e620000000800 */
[----:B------:R-:W-:-:S07]  /*8460*/  VOTEU.ALL UP0, P1 ;  /* 0x00000000003f7886 */ /* 0x000fce0000800000 */
[----:B------:R-:W3:Y:S01]  /*8470*/  @P0 LDC R5, c[0x0][0x430] ;  /* 0x00010c00ff050b82 */ /* 0x000ee20000000800 */
[----:B-1----:R-:W-:-:S05]  /*8480*/  @P0 IMAD.HI.U32 R4, R23, R4, RZ ;  /* 0x0000000417040227 */ /* 0x002fca00078e00ff */
[----:B--23--:R-:W-:-:S07]  /*8490*/  @P0 SHF.R.U32.HI R0, RZ, R5, R4 ;  /* 0x00000005ff000219 */ /* 0x00cfce0000011604 */
.L_x_36:
[----:B------:R-:W-:Y:S02]  /*84a0*/  PLOP3.LUT P0, PT, P0, P2, PT, 0xa2, 0x0 ;  /* 0x000000000000781c */ /* 0x000fe40000705472 */
[----:B------:R-:W-:Y:S01]  /*84b0*/  @P2 R2UR P0, UR7, R22 ;  /* 0x00000000160722ca */ /* 0x000fe20000000000 */
[----:B------:R-:W-:-:S07]  /*84c0*/  UMOV UR4, URZ ;  /* 0x0000003f00047c82 */ /* 0x000fce0008000000 */
[----:B------:R-:W-:Y:S02]  /*84d0*/  PLOP3.LUT P0, PT, P0, P2, PT, 0xa2, 0x0 ;  /* 0x000000000000781c */ /* 0x000fe40000705472 */
[----:B------:R-:W-:-:S08]  /*84e0*/  @P2 R2UR.OR P0, UR6, R23 ;  /* 0x00000000170622ca */ /* 0x000fd00000100000 */
[----:B------:R-:W-:Y:S02]  /*84f0*/  PLOP3.LUT P0, PT, P0, P2, PT, 0xa2, 0x0 ;  /* 0x000000000000781c */ /* 0x000fe40000705472 */
[----:B------:R-:W-:-:S08]  /*8500*/  @P2 R2UR.OR P0, UR5, R9 ;  /* 0x00000000090522ca */ /* 0x000fd00000100000 */
[----:B------:R-:W-:-:S05]  /*8510*/  @P2 PLOP3.LUT P2, PT, P0, PT, PT, 0x80, 0x0 ;  /* 0x000000000000281c */ /* 0x000fca000074f070 */
[----:B------:R1:W-:Y:S08]  /*8520*/  @!UP0 UTMAPF.L2.4D [UR4], [UR8] ;  /* 0x00000004080085b8 */ /* 0x0003f00008018000 */
[----:B-1----:R-:W-:Y:S05]  /*8530*/  @P2 BRA.U.ANY `(.L_x_36) ;  /* 0xfffffffd00d82947 */ /* 0x002fea000393ffff */
[----:B------:R-:W1:Y:S01]  /*8540*/  LDC.64 R2, c[0x0][0x3f8] ;  /* 0x0000fe00ff027b82 */ /* 0x000e620000000a00 */
[----:B------:R-:W-:Y:S01]  /*8550*/  UMOV UR4, 0xffffffff ;  /* 0xffffffff00047882 */ /* 0x000fe20000000000 */
[----:B-1----:R-:W-:-:S04]  /*8560*/  ISETP.NE.U32.AND P0, PT, R2, RZ, PT ;  /* 0x000000ff0200720c */ /* 0x002fc80003f05070 */
[----:B------:R-:W-:-:S04]  /*8570*/  ISETP.NE.AND.EX P0, PT, R3, RZ, PT, P0 ;  /* 0x000000ff0300720c */ /* 0x000fc80003f05300 */
[----:B-----5:R-:W-:Y:S01]  /*8580*/  SEL R7, R6, RZ, !P0 ;  /* 0x000000ff06077207 */ /* 0x020fe20004000000 */
[----:B------:R-:W-:Y:S08]  /*8590*/  BRA.DIV UR4, `(.L_x_37) ;  /* 0x0000001e04947947 */ /* 0x000ff0000b800000 */
.L_x_90:
[----:B------:R-:W-:Y:S01]  /*85a0*/  UMOV UR4, 0xffffffff ;  /* 0xffffffff00047882 */ /* 0x000fe20000000000 */
[----:B------:R-:W-:Y:S01]  /*85b0*/  SHF.R.S32.HI R8, RZ, 0x1f, R6 ;  /* 0x0000001fff087819 */ /* 0x000fe20000011406 */
[----:B------:R-:W-:Y:S01]  /*85c0*/  VIADD R10, R24, 0xffffffff ;  /* 0xffffffff180a7836 */ /* 0x000fe20000000000 */
[----:B------:R-:W-:Y:S06]  /*85d0*/  BRA.DIV UR4, `(.L_x_38) ;  /* 0x0000001e04b87947 */ /* 0x000fec000b800000 */
[----:B------:R-:W-:-:S13]  /*85e0*/  ELECT P6, URZ, PT ;  /* 0x00000000003f782f */ /* 0x000fda00038c0000 */
.L_x_93:
[----:B------:R-:W-:Y:S05]  /*85f0*/  @!P6 BRA `(.L_x_39) ;  /* 0x0000000000c8e947 */ /* 0x000fea0003800000 */
[----:B------:R-:W-:Y:S02]  /*8600*/  IMAD.MOV.U32 R18, RZ, RZ, R10 ;  /* 0x000000ffff127224 */ /* 0x000fe400078e000a */
[----:B------:R-:W-:Y:S01]  /*8610*/  IMAD.MOV.U32 R7, RZ, RZ, R6 ;  /* 0x000000ffff077224 */ /* 0x000fe200078e0006 */
[----:B------:R-:W-:Y:S06]  /*8620*/  @!P0 BRA `(.L_x_40) ;  /* 0x0000000000488947 */ /* 0x000fec0003800000 */
[----:B------:R-:W1:Y:S01]  /*8630*/  LDC R18, c[0x0][0x41c] ;  /* 0x00010700ff127b82 */ /* 0x000e620000000800 */
[----:B------:R-:W-:Y:S01]  /*8640*/  IMAD.MOV.U32 R11, RZ, RZ, R10 ;  /* 0x000000ffff0b7224 */ /* 0x000fe200078e000a */
[----:B------:R-:W-:Y:S02]  /*8650*/  ULDC.64 UR4, c[0x0][0x408] ;  /* 0x0001020000047ab9 */ /* 0x000fe40000000a00 */
[----:B------:R-:W-:-:S04]  /*8660*/  IMAD R7, R8, UR4, RZ ;  /* 0x0000000408077c24 */ /* 0x000fc8000f8e02ff */
[----:B------:R-:W-:Y:S01]  /*8670*/  IMAD R7, R6, UR5, R7 ;  /* 0x0000000506077c24 */ /* 0x000fe2000f8e0207 */
[----:B-1----:R-:W-:-:S13]  /*8680*/  ISETP.NE.AND P1, PT, R18, 0x1, PT ;  /* 0x000000011200780c */ /* 0x002fda0003f25270 */
[----:B------:R-:W1:Y:S02]  /*8690*/  @P1 LDC.64 R4, c[0x0][0x420] ;  /* 0x00010800ff041b82 */ /* 0x000e640000000a00 */
[----:B-1----:R-:W-:-:S05]  /*86a0*/  @P1 IMAD.HI.U32 R4, R10, R4, RZ ;  /* 0x000000040a041227 */ /* 0x002fca00078e00ff */
[----:B------:R-:W-:-:S04]  /*86b0*/  @P1 SHF.R.U32.HI R11, RZ, R5, R4 ;  /* 0x00000005ff0b1219 */ /* 0x000fc80000011604 */
[--C-:B------:R-:W-:Y:S01]  /*86c0*/  SHF.R.S32.HI R5, RZ, 0x1f, R11.reuse ;  /* 0x0000001fff057819 */ /* 0x100fe2000001140b */
[----:B------:R-:W-:-:S04]  /*86d0*/  IMAD.MOV.U32 R4, RZ, RZ, R11 ;  /* 0x000000ffff047224 */ /* 0x000fc800078e000b */
[----:B------:R-:W-:-:S04]  /*86e0*/  IMAD.WIDE.U32 R4, R6, UR4, R4 ;  /* 0x0000000406047c25 */ /* 0x000fc8000f8e0004 */
[----:B------:R-:W-:Y:S01]  /*86f0*/  IMAD.IADD R5, R5, 0x1, R7 ;  /* 0x0000000105057824 */ /* 0x000fe200078e0207 */
[----:B------:R-:W-:-:S04]  /*8700*/  LEA R12, P1, R4, R2, 0x2 ;  /* 0x00000002040c7211 */ /* 0x000fc800078210ff */
[----:B------:R-:W-:-:S05]  /*8710*/  LEA.HI.X R13, R4, R3, R5, 0x2, P1 ;  /* 0x00000003040d7211 */ /* 0x000fca00008f1405 */
[----:B------:R1:W5:Y:S01]  /*8720*/  LDG.E R7, desc[UR38][R12.64] ;  /* 0x000000260c077981 */ /* 0x000362000c1e1900 */
[----:B------:R-:W-:-:S04]  /*8730*/  IMAD.MOV R5, RZ, RZ, -R11 ;  /* 0x000000ffff057224 */ /* 0x000fc800078e0a0b */
[----:B------:R-:W-:-:S07]  /*8740*/  IMAD R18, R18, R5, R10 ;  /* 0x0000000512127224 */ /* 0x000fce00078e020a */
.L_x_40:
[----:B------:R-:W2:Y:S01]  /*8750*/  S2R R4, SR_TID.X ;  /* 0x0000000000047919 */ /* 0x000ea20000002100 */
[----:B------:R-:W-:Y:S01]  /*8760*/  IMAD R5, R16, 0x8, R19 ;  /* 0x0000000810057824 */ /* 0x000fe200078e0213 */
[----:B--2---:R-:W-:Y:S02]  /*8770*/  LOP3.LUT R11, R4, 0x7f, RZ, 0xc0, !PT ;  /* 0x0000007f040b7812 */ /* 0x004fe400078ec0ff */
[----:B------:R-:W-:Y:S02]  /*8780*/  SHF.L.U32 R4, R17, 0x1f, RZ ;  /* 0x0000001f11047819 */ /* 0x000fe400000006ff */
[----:B------:R-:W-:Y:S02]  /*8790*/  ISETP.NE.AND P2, PT, R11, RZ, PT ;  /* 0x000000ff0b00720c */ /* 0x000fe40003f45270 */
[----:B------:R-:W2:Y:S02]  /*87a0*/  SYNCS.PHASECHK.TRANS64.TRYWAIT P1, [R5+URZ+0x30840], R4 ;  /* 0x03084004050075a7 */ /* 0x000ea4000802017f */
[----:B--2---:R-:W-:Y:S09]  /*87b0*/  @!P1 BRA `(.L_x_41) ;  /* 0x0000001c00609947 */ /* 0x004ff20003800000 */
.L_x_94:
[----:B------:R-:W-:Y:S05]  /*87c0*/  @P2 BRA `(.L_x_42) ;  /* 0x0000000000142947 */ /* 0x000fea0003800000 */
[----:B------:R-:W-:Y:S01]  /*87d0*/  ISETP.NE.AND P1, PT, R27, RZ, PT ;  /* 0x000000ff1b00720c */ /* 0x000fe20003f25270 */
[----:B--2---:R-:W-:-:S04]  /*87e0*/  IMAD.MOV.U32 R4, RZ, RZ, 0x6000 ;  /* 0x00006000ff047424 */ /* 0x004fc800078e00ff */
[----:B------:R3:W-:Y:S08]  /*87f0*/  SYNCS.ARRIVE.TRANS64 RZ, [R5+URZ+0x30830], R4 ;  /* 0x0308300405ff79a7 */ /* 0x0007f0000800003f */
[----:B------:R-:W-:Y:S05]  /*8800*/  @!P1 BRA `(.L_x_42) ;  /* 0x0000000000049947 */ /* 0x000fea0003800000 */
[----:B------:R-:W-:Y:S01]  /*8810*/  BPT.TRAP 0x1 ;  /* 0x000000040000795c */ /* 0x000fe20000300000 */
.L_x_42:
[----:B--23--:R-:W-:Y:S01]  /*8820*/  IMAD R4, R16, 0x6000, R19 ;  /* 0x0000600010047824 */ /* 0x00cfe200078e0213 */
[----:B------:R-:W-:Y:S01]  /*8830*/  R2UR UR9, R5 ;  /* 0x00000000050972ca */ /* 0x000fe200000e0000 */
[----:B------:R-:W-:Y:S01]  /*8840*/  UIADD3 UR4, UP0, UR40, 0x370, URZ ;  /* 0x0000037028047890 */ /* 0x000fe2000ff1e03f */
[----:B------:R-:W-:Y:S01]  /*8850*/  R2UR UR11, R18 ;  /* 0x00000000120b72ca */ /* 0x000fe200000e0000 */
[----:B------:R-:W-:Y:S01]  /*8860*/  UMOV UR6, 0x0 ;  /* 0x0000000000067882 */ /* 0x000fe20000000000 */
[----:B------:R-:W-:Y:S01]  /*8870*/  R2UR UR8, R4 ;  /* 0x00000000040872ca */ /* 0x000fe200000e0000 */
[----:B------:R-:W-:Y:S01]  /*8880*/  UIADD3.X UR5, URZ, UR41, URZ, UP0, !UPT ;  /* 0x000000293f057290 */ /* 0x000fe200087fe43f */
[----:B------:R-:W-:Y:S01]  /*8890*/  R2UR UR12, R0 ;  /* 0x00000000000c72ca */ /* 0x000fe200000e0000 */
[----:B------:R-:W-:Y:S01]  /*88a0*/  UMOV UR7, 0x14f00000 ;  /* 0x14f0000000077882 */ /* 0x000fe20000000000 */
[----:B-----5:R-:W-:Y:S01]  /*88b0*/  R2UR UR13, R7 ;  /* 0x00000000070d72ca */ /* 0x020fe200000e0000 */
[----:B------:R-:W-:-:S04]  /*88c0*/  UMOV UR10, URZ ;  /* 0x0000003f000a7c82 */ /* 0x000fc80008000000 */
[----:B------:R-:W-:Y:S02]  /*88d0*/  UIADD3 UR9, UR9, 0x30830, URZ ;  /* 0x0003083009097890 */ /* 0x000fe4000fffe03f */
[----:B------:R-:W-:Y:S02]  /*88e0*/  UIMAD UR11, UR11, 0xc0, URZ ;  /* 0x000000c00b0b78a4 */ /* 0x000fe4000f8e023f */
[----:B------:R-:W-:-:S09]  /*88f0*/  UIADD3 UR8, UR8, 0x12400, URZ ;  /* 0x0001240008087890 */ /* 0x000fd2000fffe03f */
[----:B------:R2:W-:Y:S02]  /*8900*/  UTMALDG.4D [UR8], [UR4], desc[UR6] ;  /* 0x00000608040075b4 */ /* 0x0005e40008019000 */
[----:B--2---:R-:W-:Y:S01]  /*8910*/  NOP ;  /* 0x0000000000007918 */ /* 0x004fe20000000000 */
.L_x_39:
[----:B------:R-:W-:Y:S05]  /*8920*/  WARPSYNC.ALL ;  /* 0x0000000000007948 */ /* 0x000fea0003800000 */
[----:B------:R-:W-:Y:S01]  /*8930*/  BAR.SYNC.DEFER_BLOCKING 0x8, 0x1a0 ;  /* 0x0206800000007b1d */ /* 0x000fe20000010000 */
[----:B------:R-:W-:Y:S02]  /*8940*/  ELECT P1, URZ, PT ;  /* 0x00000000003f782f */ /* 0x000fe40003820000 */
[----:B------:R-:W-:Y:S01]  /*8950*/  R2UR UR9, R19 ;  /* 0x00000000130972ca */ /* 0x000fe200000e0000 */
[----:B------:R-:W-:-:S10]  /*8960*/  UIADD3 UR4, UP0, UR40, 0x270, URZ ;  /* 0x0000027028047890 */ /* 0x000fd4000ff1e03f */
[----:B------:R-:W-:Y:S02]  /*8970*/  @P1 R2UR UR13, R22 ;  /* 0x00000000160d12ca */ /* 0x000fe400000e0000 */
[----:B------:R-:W-:Y:S01]  /*8980*/  @P1 R2UR UR12, R23 ;  /* 0x00000000170c12ca */ /* 0x000fe200000e0000 */
[----:B------:R-:W-:Y:S01]  /*8990*/  UIADD3.X UR5, URZ, UR41, URZ, UP0, !UPT ;  /* 0x000000293f057290 */ /* 0x000fe200087fe43f */
[----:B------:R-:W-:Y:S01]  /*89a0*/  @P1 R2UR UR11, R9 ;  /* 0x00000000090b12ca */ /* 0x000fe200000e0000 */
[----:B------:R-:W-:Y:S01]  /*89b0*/  UMOV UR6, 0x0 ;  /* 0x0000000000067882 */ /* 0x000fe20000000000 */
[----:B------:R-:W-:Y:S01]  /*89c0*/  UMOV UR7, 0x12f00000 ;  /* 0x12f0000000077882 */ /* 0x000fe20000000000 */
[----:B------:R-:W-:Y:S01]  /*89d0*/  UMOV UR10, URZ ;  /* 0x0000003f000a7c82 */ /* 0x000fe20008000000 */
[----:B------:R-:W-:Y:S01]  /*89e0*/  BSSY B0, `(.L_x_43) ;  /* 0x000000b000007945 */ /* 0x000fe20003800000 */
[----:B------:R-:W-:Y:S01]  /*89f0*/  ISETP.GE.AND P2, PT, R28, 0xc1, PT ;  /* 0x000000c11c00780c */ /* 0x000fe20003f46270 */
[----:B------:R-:W-:Y:S01]  /*8a00*/  @P1 IMAD.MOV.U32 R4, RZ, RZ, 0x6000 ;  /* 0x00006000ff041424 */ /* 0x000fe200078e00ff */
[----:B------:R-:W-:-:S02]  /*8a10*/  UIADD3 UR8, UR9, 0xc400, URZ ;  /* 0x0000c40009087890 */ /* 0x000fc4000fffe03f */
[----:B------:R-:W-:Y:S01]  /*8a20*/  UIADD3 UR9, UR9, 0x30800, URZ ;  /* 0x0003080009097890 */ /* 0x000fe2000fffe03f */
[----:B------:R2:W-:Y:S08]  /*8a30*/  @P1 SYNCS.ARRIVE.TRANS64 RZ, [R19+URZ+0x30800], R4 ;  /* 0x0308000413ff19a7 */ /* 0x0005f0000800003f */
[----:B------:R3:W-:Y:S01]  /*8a40*/  UTMALDG.4D [UR8], [UR4], desc[UR6] ;  /* 0x00000608040075b4 */ /* 0x0007e20008019000 */
[----:B--2---:R-:W-:-:S04]  /*8a50*/  LOP3.LUT R4, R29, 0x1, RZ, 0xc, !PT ;  /* 0x000000011d047812 */ /* 0x004fc800078e0cff */
[----:B------:R-:W-:-:S04]  /*8a60*/  SHF.L.U32 R4, R4, 0x1f, RZ ;  /* 0x0000001f04047819 */ /* 0x000fc800000006ff */
[----:B------:R-:W2:Y:S02]  /*8a70*/  SYNCS.PHASECHK.TRANS64.TRYWAIT P1, [R19+URZ+0x30820], R4 ;  /* 0x03082004130075a7 */ /* 0x000ea4000802017f */
[----:B--23--:R-:W-:Y:S05]  /*8a80*/  @!P1 BRA `(.L_x_44) ;  /* 0x0000001800c09947 */ /* 0x00cfea0003800000 */
.L_x_95:
[----:B------:R-:W-:Y:S05]  /*8a90*/  BSYNC B0 ;  /* 0x0000000000007941 */ /* 0x000fea0003800000 */
.L_x_43:
[----:B------:R-:W-:Y:S05]  /*8aa0*/  @!P2 BRA `(.L_x_45) ;  /* 0x00000010005ca947 */ /* 0x000fea0003800000 */
[----:B------:R-:W-:Y:S02]  /*8ab0*/  IMAD.MOV R11, RZ, RZ, -R24 ;  /* 0x000000ffff0b7224 */ /* 0x000fe400078e0a18 */
[----:B--2---:R-:W-:Y:S02]  /*8ac0*/  IMAD.MOV.U32 R4, RZ, RZ, 0x1 ;  /* 0x00000001ff047424 */ /* 0x004fe400078e00ff */
[----:B------:R-:W-:-:S03]  /*8ad0*/  VIADD R9, R24, 0xfffffffe ;  /* 0xfffffffe18097836 */ /* 0x000fc60000000000 */
[----:B------:R-:W-:-:S05]  /*8ae0*/  VIADDMNMX R11, R11, R4, 0xffffffff, !PT ;  /* 0xffffffff0b0b7446 */ /* 0x000fca0007800104 */
[----:B------:R-:W-:-:S05]  /*8af0*/  IMAD.IADD R4, R24, 0x1, R11 ;  /* 0x0000000118047824 */ /* 0x000fca00078e020b */
[----:B------:R-:W-:-:S04]  /*8b00*/  LOP3.LUT R4, R4, 0x1, RZ, 0xc0, !PT ;  /* 0x0000000104047812 */ /* 0x000fc800078ec0ff */
[----:B------:R-:W-:-:S13]  /*8b10*/  ISETP.NE.U32.AND P1, PT, R4, 0x1, PT ;  /* 0x000000010400780c */ /* 0x000fda0003f25070 */
[----:B------:R-:W-:Y:S05]  /*8b20*/  @P1 BRA `(.L_x_46) ;  /* 0x0000000400641947 */ /* 0x000fea0003800000 */
[----:B-1----:R-:W-:Y:S01]  /*8b30*/  VIADD R12, R16, 0x1 ;  /* 0x00000001100c7836 */ /* 0x002fe20000000000 */
[----:B------:R-:W-:Y:S04]  /*8b40*/  BSSY B0, `(.L_x_47) ;  /* 0x0000054000007945 */ /* 0x000fe80003800000 */
[----:B------:R-:W-:-:S04]  /*8b50*/  ISETP.NE.AND P1, PT, R12, 0x2, PT ;  /* 0x000000020c00780c */ /* 0x000fc80003f25270 */
[----:B------:R-:W-:Y:S02]  /*8b60*/  SEL R4, RZ, 0x1, P1 ;  /* 0x00000001ff047807 */ /* 0x000fe40000800000 */
[----:B------:R-:W-:Y:S02]  /*8b70*/  SEL R12, R12, RZ, P1 ;  /* 0x000000ff0c0c7207 */ /* 0x000fe40000800000 */
[----:B------:R-:W-:Y:S01]  /*8b80*/  LOP3.LUT R13, R17, R4, RZ, 0x3c, !PT ;  /* 0x00000004110d7212 */ /* 0x000fe200078e3cff */
[----:B------:R-:W-:Y:S06]  /*8b90*/  @!P6 BRA `(.L_x_48) ;  /* 0x000000040038e947 */ /* 0x000fec0003800000 */
[----:B------:R-:W-:Y:S01]  /*8ba0*/  IMAD.MOV.U32 R4, RZ, RZ, R7 ;  /* 0x000000ffff047224 */ /* 0x000fe200078e0007 */
[----:B------:R-:W-:Y:S06]  /*8bb0*/  @!P0 BRA `(.L_x_49) ;  /* 0x0000000000448947 */ /* 0x000fec0003800000 */
[----:B------:R-:W1:Y:S01]  /*8bc0*/  LDC R15, c[0x0][0x41c] ;  /* 0x00010700ff0f7b82 */ /* 0x000e620000000800 */
[----:B------:R-:W-:Y:S01]  /*8bd0*/  ULDC.64 UR4, c[0x0][0x408] ;  /* 0x0001020000047ab9 */ /* 0x000fe20000000a00 */
[----:B-1----:R-:W-:-:S13]  /*8be0*/  ISETP.NE.AND P1, PT, R15, 0x1, PT ;  /* 0x000000010f00780c */ /* 0x002fda0003f25270 */
[----:B------:R-:W1:Y:S02]  /*8bf0*/  @P1 LDC.64 R4, c[0x0][0x420] ;  /* 0x00010800ff041b82 */ /* 0x000e640000000a00 */
[----:B-1----:R-:W-:-:S04]  /*8c00*/  @P1 IMAD.HI.U32 R14, R9, R4, RZ ;  /* 0x00000004090e1227 */ /* 0x002fc800078e00ff */
[----:B------:R-:W-:Y:S01]  /*8c10*/  IMAD.MOV.U32 R4, RZ, RZ, R9 ;  /* 0x000000ffff047224 */ /* 0x000fe200078e0009 */
[----:B------:R-:W-:-:S04]  /*8c20*/  @P1 SHF.R.U32.HI R4, RZ, R5, R14 ;  /* 0x00000005ff041219 */ /* 0x000fc8000001160e */
[--C-:B------:R-:W-:Y:S01]  /*8c30*/  SHF.R.S32.HI R5, RZ, 0x1f, R4.reuse ;  /* 0x0000001fff057819 */ /* 0x100fe20000011404 */
[----:B------:R-:W-:-:S04]  /*8c40*/  IMAD.MOV R14, RZ, RZ, -R4 ;  /* 0x000000ffff0e7224 */ /* 0x000fc800078e0a04 */
[----:B------:R-:W-:Y:S02]  /*8c50*/  IMAD R9, R15, R14, R9 ;  /* 0x0000000e0f097224 */ /* 0x000fe400078e0209 */
[----:B------:R-:W-:Y:S02]  /*8c60*/  IMAD R15, R8, UR4, RZ ;  /* 0x00000004080f7c24 */ /* 0x000fe4000f8e02ff */
[----:B------:R-:W-:-:S04]  /*8c70*/  IMAD.WIDE.U32 R4, R6, UR4, R4 ;  /* 0x0000000406047c25 */ /* 0x000fc8000f8e0004 */
[----:B------:R-:W-:Y:S01]  /*8c80*/  IMAD R15, R6, UR5, R15 ;  /* 0x00000005060f7c24 */ /* 0x000fe2000f8e020f */
[----:B------:R-:W-:-:S03]  /*8c90*/  LEA R2, P1, R4, R2, 0x2 ;  /* 0x0000000204027211 */ /* 0x000fc600078210ff */
[----:B------:R-:W-:-:S05]  /*8ca0*/  IMAD.IADD R5, R15, 0x1, R5 ;  /* 0x000000010f057824 */ /* 0x000fca00078e0205 */
[----:B------:R-:W-:-:S05]  /*8cb0*/  LEA.HI.X R3, R4, R3, R5, 0x2, P1 ;  /* 0x0000000304037211 */ /* 0x000fca00008f1405 */
[----:B------:R1:W5:Y:S02]  /*8cc0*/  LDG.E R4, desc[UR38][R2.64] ;  /* 0x0000002602047981 */ /* 0x000364000c1e1900 */
.L_x_49:
[----:B-1----:R-:W1:Y:S01]  /*8cd0*/  S2R R2, SR_TID.X ;  /* 0x0000000000027919 */ /* 0x002e620000002100 */
[----:B------:R-:W-:Y:S01]  /*8ce0*/  IMAD R3, R12, 0x8, R19 ;  /* 0x000000080c037824 */ /* 0x000fe200078e0213 */
[----:B-1----:R-:W-:Y:S02]  /*8cf0*/  LOP3.LUT R5, R2, 0x7f, RZ, 0xc0, !PT ;  /* 0x0000007f02057812 */ /* 0x002fe400078ec0ff */
[----:B------:R-:W-:Y:S02]  /*8d00*/  SHF.L.U32 R2, R13, 0x1f, RZ ;  /* 0x0000001f0d027819 */ /* 0x000fe400000006ff */
[----:B------:R-:W-:Y:S02]  /*8d10*/  ISETP.NE.AND P1, PT, R5, RZ, PT ;  /* 0x000000ff0500720c */ /* 0x000fe40003f25270 */
[----:B------:R-:W1:Y:S02]  /*8d20*/  SYNCS.PHASECHK.TRANS64.TRYWAIT P2, [R3+URZ+0x30840], R2 ;  /* 0x03084002030075a7 */ /* 0x000e64000804017f */
[----:B-1----:R-:W-:Y:S09]  /*8d30*/  @!P2 BRA `(.L_x_50) ;  /* 0x000000180028a947 */ /* 0x002ff20003800000 */
.L_x_96:
[----:B------:R-:W-:Y:S05]  /*8d40*/  @P1 BRA `(.L_x_51) ;  /* 0x0000000000141947 */ /* 0x000fea0003800000 */
[----:B------:R-:W-:Y:S01]  /*8d50*/  ISETP.NE.AND P2, PT, R27, RZ, PT ;  /* 0x000000ff1b00720c */ /* 0x000fe20003f45270 */
[----:B-1----:R-:W-:-:S04]  /*8d60*/  IMAD.MOV.U32 R2, RZ, RZ, 0x6000 ;  /* 0x00006000ff027424 */ /* 0x002fc800078e00ff */
[----:B------:R2:W-:Y:S08]  /*8d70*/  SYNCS.ARRIVE.TRANS64 RZ, [R3+URZ+0x30830], R2 ;  /* 0x0308300203ff79a7 */ /* 0x0005f0000800003f */
[----:B------:R-:W-:Y:S05]  /*8d80*/  @!P2 BRA `(.L_x_51) ;  /* 0x000000000004a947 */ /* 0x000fea0003800000 */
[----:B------:R-:W-:Y:S01]  /*8d90*/  BPT.TRAP 0x1 ;  /* 0x000000040000795c */ /* 0x000fe20000300000 */
.L_x_51:
[----:B-12---:R-:W-:Y:S01]  /*8da0*/  IMAD R2, R12, 0x6000, R19 ;  /* 0x000060000c027824 */ /* 0x006fe200078e0213 */
[----:B------:R-:W-:Y:S01]  /*8db0*/  R2UR UR9, R3 ;  /* 0x00000000030972ca */ /* 0x000fe200000e0000 */
[----:B------:R-:W-:Y:S01]  /*8dc0*/  UIADD3 UR4, UP0, UR40, 0x370, URZ ;  /* 0x0000037028047890 */ /* 0x000fe2000ff1e03f */
[----:B------:R-:W-:Y:S01]  /*8dd0*/  R2UR UR11, R9 ;  /* 0x00000000090b72ca */ /* 0x000fe200000e0000 */
[----:B------:R-:W-:Y:S01]  /*8de0*/  VIADD R3, R19, 0x30800 ;  /* 0x0003080013037836 */ /* 0x000fe20000000000 */
[----:B------:R-:W-:Y:S01]  /*8df0*/  R2UR UR8, R2 ;  /* 0x00000000020872ca */ /* 0x000fe200000e0000 */
[----:B------:R-:W-:Y:S01]  /*8e00*/  UIADD3.X UR5, URZ, UR41, URZ, UP0, !UPT ;  /* 0x000000293f057290 */ /* 0x000fe200087fe43f */
[----:B------:R-:W-:Y:S01]  /*8e10*/  R2UR UR12, R0 ;  /* 0x00000000000c72ca */ /* 0x000fe200000e0000 */
[----:B------:R-:W-:Y:S01]  /*8e20*/  IMAD R2, R16, 0x8, R3 ;  /* 0x0000000810027824 */ /* 0x000fe200078e0203 */
[----:B-----5:R-:W-:Y:S01]  /*8e30*/  R2UR UR13, R4 ;  /* 0x00000000040d72ca */ /* 0x020fe200000e0000 */
[----:B------:R-:W-:Y:S01]  /*8e40*/  UMOV UR6, 0x0 ;  /* 0x0000000000067882 */ /* 0x000fe20000000000 */
[----:B------:R-:W-:Y:S01]  /*8e50*/  SHF.L.U32 R5, R17, 0x1f, RZ ;  /* 0x0000001f11057819 */ /* 0x000fe200000006ff */
[----:B------:R-:W-:Y:S01]  /*8e60*/  UMOV UR7, 0x14f00000 ;  /* 0x14f0000000077882 */ /* 0x000fe20000000000 */
[----:B------:R-:W-:Y:S01]  /*8e70*/  UMOV UR10, URZ ;  /* 0x0000003f000a7c82 */ /* 0x000fe20008000000 */
[----:B------:R-:W-:-:S02]  /*8e80*/  UIADD3 UR9, UR9, 0x30830, URZ ;  /* 0x0003083009097890 */ /* 0x000fc4000fffe03f */
[----:B------:R-:W-:Y:S02]  /*8e90*/  UIMAD UR11, UR11, 0xc0, URZ ;  /* 0x000000c00b0b78a4 */ /* 0x000fe4000f8e023f */
[----:B------:R-:W-:-:S09]  /*8ea0*/  UIADD3 UR8, UR8, 0x12400, URZ ;  /* 0x0001240008087890 */ /* 0x000fd2000fffe03f */
[----:B------:R1:W-:Y:S01]  /*8eb0*/  UTMALDG.4D [UR8], [UR4], desc[UR6] ;  /* 0x00000608040075b4 */ /* 0x0003e20008019000 */
[----:B------:R-:W2:Y:S02]  /*8ec0*/  SYNCS.PHASECHK.TRANS64.TRYWAIT P2, [R2+URZ+0x60], R5 ;  /* 0x00006005020075a7 */ /* 0x000ea4000804017f */
[----:B-12---:R-:W-:Y:S05]  /*8ed0*/  @!P2 BRA `(.L_x_52) ;  /* 0x0000001400d4a947 */ /* 0x006fea0003800000 */
.L_x_97:
[----:B------:R-:W-:Y:S05]  /*8ee0*/  @P1 BRA `(.L_x_53) ;  /* 0x0000000000181947 */ /* 0x000fea0003800000 */
[----:B------:R-:W-:Y:S01]  /*8ef0*/  ISETP.NE.AND P1, PT, R27, RZ, PT ;  /* 0x000000ff1b00720c */ /* 0x000fe20003f25270 */
[----:B-1----:R-:W-:Y:S02]  /*8f00*/  IMAD R2, R16, 0x8, R19 ;  /* 0x0000000810027824 */ /* 0x002fe400078e0213 */
[----:B------:R-:W-:-:S04]  /*8f10*/  IMAD.MOV.U32 R3, RZ, RZ, 0x6000 ;  /* 0x00006000ff037424 */ /* 0x000fc800078e00ff */
[----:B------:R2:W-:Y:S06]  /*8f20*/  SYNCS.ARRIVE.TRANS64 RZ, [R2+URZ+0x30850], R3 ;  /* 0x0308500302ff79a7 */ /* 0x0005ec000800003f */
[----:B------:R-:W-:Y:S05]  /*8f30*/  @!P1 BRA `(.L_x_53) ;  /* 0x0000000000049947 */ /* 0x000fea0003800000 */
[----:B------:R-:W-:Y:S01]  /*8f40*/  BPT.TRAP 0x1 ;  /* 0x000000040000795c */ /* 0x000fe20000300000 */
.L_x_53:
[--C-:B--2---:R-:W-:Y:S01]  /*8f50*/  IMAD R3, R16, 0x6000, R19.reuse ;  /* 0x0000600010037824 */ /* 0x104fe200078e0213 */
[----:B------:R-:W-:Y:S01]  /*8f60*/  R2UR UR11, R18 ;  /* 0x00000000120b72ca */ /* 0x000fe200000e0000 */
[----:B-1----:R-:W-:Y:S01]  /*8f70*/  IMAD R2, R16, 0x8, R19 ;  /* 0x0000000810027824 */ /* 0x002fe200078e0213 */
        /* <DEDUP_REMOVED lines=8> */
[----:B------:R-:W-:Y:S01]  /*9000*/  UMOV UR10, URZ ;  /* 0x0000003f000a7c82 */ /* 0x000fe20008000000 */
[----:B------:R-:W-:-:S02]  /*9010*/  IMAD.MOV.U32 R7, RZ, RZ, R4 ;  /* 0x000000ffff077224 */ /* 0x000fc400078e0004 */
[----:B------:R-:W-:Y:S01]  /*9020*/  UIMAD UR11, UR11, 0xc0, URZ ;  /* 0x000000c00b0b78a4 */ /* 0x000fe2000f8e023f */
[----:B------:R-:W-:-:S03]  /*9030*/  IMAD.MOV.U32 R18, RZ, RZ, R9 ;  /* 0x000000ffff127224 */ /* 0x000fc600078e0009 */
[----:B------:R-:W-:Y:S02]  /*9040*/  UIADD3 UR8, UR8, 0x400, URZ ;  /* 0x0000040008087890 */ /* 0x000fe4000fffe03f */
[----:B------:R-:W-:-:S09]  /*9050*/  UIADD3 UR9, UR9, 0x30850, URZ ;  /* 0x0003085009097890 */ /* 0x000fd2000fffe03f */
[----:B------:R1:W-:Y:S02]  /*9060*/  UTMALDG.4D [UR8], [UR4], desc[UR6] ;  /* 0x00000608040075b4 */ /* 0x0003e40008019000 */
[----:B-1----:R-:W-:Y:S01]  /*9070*/  NOP ;  /* 0x0000000000007918 */ /* 0x002fe20000000000 */
.L_x_48:
[----:B------:R-:W-:Y:S05]  /*9080*/  BSYNC B0 ;  /* 0x0000000000007941 */ /* 0x000fea0003800000 */
.L_x_47:
[----:B------:R-:W-:Y:S02]  /*9090*/  VIADD R9, R24, 0xfffffffd ;  /* 0xfffffffd18097836 */ /* 0x000fe40000000000 */
[----:B------:R-:W-:Y:S02]  /*90a0*/  IMAD.MOV.U32 R16, RZ, RZ, R12 ;  /* 0x000000ffff107224 */ /* 0x000fe400078e000c */
[----:B------:R-:W-:-:S07]  /*90b0*/  IMAD.MOV.U32 R17, RZ, RZ, R13 ;  /* 0x000000ffff117224 */ /* 0x000fce00078e000d */
.L_x_46:
[----:B------:R-:W-:Y:S01]  /*90c0*/  IMAD.MOV R11, RZ, RZ, -R11 ;  /* 0x000000ffff0b7224 */ /* 0x000fe200078e0a0b */
[----:B------:R-:W-:Y:S04]  /*90d0*/  BSSY B0, `(.L_x_45) ;  /* 0x00000b4000007945 */ /* 0x000fe80003800000 */
[----:B------:R-:W-:-:S13]  /*90e0*/  ISETP.NE.AND P1, PT, R10, R11, PT ;  /* 0x0000000b0a00720c */ /* 0x000fda0003f25270 */
[----:B------:R-:W-:Y:S05]  /*90f0*/  @!P1 BRA `(.L_x_54) ;  /* 0x0000000800c49947 */ /* 0x000fea0003800000 */
[----:B------:R-:W-:-:S07]  /*9100*/  IMAD.MOV.U32 R4, RZ, RZ, R7 ;  /* 0x000000ffff047224 */ /* 0x000fce00078e0007 */
.L_x_69:
[----:B------:R-:W-:Y:S01]  /*9110*/  VIADD R10, R16, 0x1 ;  /* 0x00000001100a7836 */ /* 0x000fe20000000000 */
[----:B------:R-:W-:Y:S04]  /*9120*/  BSSY B1, `(.L_x_55) ;  /* 0x0000054000017945 */ /* 0x000fe80003800000 */
[----:B------:R-:W-:-:S04]  /*9130*/  ISETP.NE.AND P1, PT, R10, 0x2, PT ;  /* 0x000000020a00780c */ /* 0x000fc80003f25270 */
[----:B-12---:R-:W-:Y:S02]  /*9140*/  SEL R2, RZ, 0x1, P1 ;  /* 0x00000001ff027807 */ /* 0x006fe40000800000 */
[----:B------:R-:W-:Y:S02]  /*9150*/  SEL R10, R10, RZ, P1 ;  /* 0x000000ff0a0a7207 */ /* 0x000fe40000800000 */
[----:B------:R-:W-:Y:S01]  /*9160*/  LOP3.LUT R11, R17, R2, RZ, 0x3c, !PT ;  /* 0x00000002110b7212 */ /* 0x000fe200078e3cff */
[----:B------:R-:W-:Y:S06]  /*9170*/  @!P6 BRA `(.L_x_56) ;  /* 0x000000040038e947 */ /* 0x000fec0003800000 */
[----:B-1----:R-:W-:Y:S01]  /*9180*/  IMAD.MOV.U32 R12, RZ, RZ, R9 ;  /* 0x000000ffff0c7224 */ /* 0x002fe200078e0009 */
[----:B------:R-:W-:Y:S06]  /*9190*/  @!P0 BRA `(.L_x_57) ;  /* 0x00000000004c8947 */ /* 0x000fec0003800000 */
[----:B------:R-:W1:Y:S01]  /*91a0*/  LDC R12, c[0x0][0x41c] ;  /* 0x00010700ff0c7b82 */ /* 0x000e620000000800 */
[----:B------:R-:W-:Y:S01]  /*91b0*/  IMAD.MOV.U32 R13, RZ, RZ, R9 ;  /* 0x000000ffff0d7224 */ /* 0x000fe200078e0009 */
[----:B------:R-:W-:Y:S02]  /*91c0*/  ULDC.64 UR4, c[0x0][0x408] ;  /* 0x0001020000047ab9 */ /* 0x000fe40000000a00 */
[----:B------:R-:W-:-:S04]  /*91d0*/  IMAD R15, R8, UR4, RZ ;  /* 0x00000004080f7c24 */ /* 0x000fc8000f8e02ff */
[----:B------:R-:W2:Y:S01]  /*91e0*/  LDC.64 R4, c[0x0][0x3f8] ;  /* 0x0000fe00ff047b82 */ /* 0x000ea20000000a00 */
        /* <DEDUP_REMOVED lines=9> */
[----:B--2---:R-:W-:-:S04]  /*9280*/  LEA R4, P1, R2, R4, 0x2 ;  /* 0x0000000402047211 */ /* 0x004fc800078210ff */
[----:B------:R-:W-:-:S05]  /*9290*/  LEA.HI.X R5, R2, R5, R3, 0x2, P1 ;  /* 0x0000000502057211 */ /* 0x000fca00008f1403 */
[----:B------:R1:W5:Y:S01]  /*92a0*/  LDG.E R4, desc[UR38][R4.64] ;  /* 0x0000002604047981 */ /* 0x000362000c1e1900 */
[----:B------:R-:W-:-:S04]  /*92b0*/  IMAD.MOV R2, RZ, RZ, -R13 ;  /* 0x000000ffff027224 */ /* 0x000fc800078e0a0d */
[----:B------:R-:W-:-:S07]  /*92c0*/  IMAD R12, R12, R2, R9 ;  /* 0x000000020c0c7224 */ /* 0x000fce00078e0209 */
.L_x_57:
[----:B------:R-:W1:Y:S01]  /*92d0*/  S2R R2, SR_TID.X ;  /* 0x0000000000027919 */ /* 0x000e620000002100 */
[----:B------:R-:W-:Y:S01]  /*92e0*/  IMAD R3, R10, 0x8, R19 ;  /* 0x000000080a037824 */ /* 0x000fe200078e0213 */
[----:B-1----:R-:W-:Y:S02]  /*92f0*/  LOP3.LUT R5, R2, 0x7f, RZ, 0xc0, !PT ;  /* 0x0000007f02057812 */ /* 0x002fe400078ec0ff */
[----:B------:R-:W-:Y:S02]  /*9300*/  SHF.L.U32 R2, R11, 0x1f, RZ ;  /* 0x0000001f0b027819 */ /* 0x000fe400000006ff */
[----:B------:R-:W-:Y:S02]  /*9310*/  ISETP.NE.AND P1, PT, R5, RZ, PT ;  /* 0x000000ff0500720c */ /* 0x000fe40003f25270 */
[----:B------:R-:W1:Y:S02]  /*9320*/  SYNCS.PHASECHK.TRANS64.TRYWAIT P2, [R3+URZ+0x30840], R2 ;  /* 0x03084002030075a7 */ /* 0x000e64000804017f */
[----:B-1----:R-:W-:Y:S09]  /*9330*/  @!P2 BRA `(.L_x_58) ;  /* 0x0000001000d0a947 */ /* 0x002ff20003800000 */
.L_x_98:
[----:B------:R-:W-:Y:S05]  /*9340*/  @P1 BRA `(.L_x_59) ;  /* 0x0000000000141947 */ /* 0x000fea0003800000 */
[----:B------:R-:W-:Y:S01]  /*9350*/  ISETP.NE.AND P2, PT, R27, RZ, PT ;  /* 0x000000ff1b00720c */ /* 0x000fe20003f45270 */
[----:B-1----:R-:W-:-:S04]  /*9360*/  IMAD.MOV.U32 R2, RZ, RZ, 0x6000 ;  /* 0x00006000ff027424 */ /* 0x002fc800078e00ff */
[----:B------:R2:W-:Y:S08]  /*9370*/  SYNCS.ARRIVE.TRANS64 RZ, [R3+URZ+0x30830], R2 ;  /* 0x0308300203ff79a7 */ /* 0x0005f0000800003f */
[----:B------:R-:W-:Y:S05]  /*9380*/  @!P2 BRA `(.L_x_59) ;  /* 0x000000000004a947 */ /* 0x000fea0003800000 */
[----:B------:R-:W-:Y:S01]  /*9390*/  BPT.TRAP 0x1 ;  /* 0x000000040000795c */ /* 0x000fe20000300000 */
.L_x_59:
        /* <DEDUP_REMOVED lines=20> */
.L_x_99:
[----:B------:R-:W-:Y:S05]  /*94e0*/  @P1 BRA `(.L_x_61) ;  /* 0x0000000000141947 */ /* 0x000fea0003800000 */
[----:B------:R-:W-:Y:S01]  /*94f0*/  ISETP.NE.AND P1, PT, R27, RZ, PT ;  /* 0x000000ff1b00720c */ /* 0x000fe20003f25270 */
[----:B------:R-:W-:-:S04]  /*9500*/  IMAD.MOV.U32 R3, RZ, RZ, 0x6000 ;  /* 0x00006000ff037424 */ /* 0x000fc800078e00ff */
[----:B------:R2:W-:Y:S08]  /*9510*/  SYNCS.ARRIVE.TRANS64 RZ, [R2+URZ+0x50], R3 ;  /* 0x0000500302ff79a7 */ /* 0x0005f0000800003f */
[----:B------:R-:W-:Y:S05]  /*9520*/  @!P1 BRA `(.L_x_61) ;  /* 0x0000000000049947 */ /* 0x000fea0003800000 */
[----:B------:R-:W-:Y:S01]  /*9530*/  BPT.TRAP 0x1 ;  /* 0x000000040000795c */ /* 0x000fe20000300000 */
.L_x_61:
[----:B------:R-:W-:Y:S01]  /*9540*/  IMAD R16, R16, 0x6000, R19 ;  /* 0x0000600010107824 */ /* 0x000fe200078e0213 */
        /* <DEDUP_REMOVED lines=8> */
[----:B------:R-:W-:Y:S01]  /*95d0*/  R2UR UR12, R0 ;  /* 0x00000000000c72ca */ /* 0x000fe200000e0000 */
[----:B------:R-:W-:Y:S01]  /*95e0*/  UMOV UR10, URZ ;  /* 0x0000003f000a7c82 */ /* 0x000fe20008000000 */
[----:B------:R-:W-:-:S02]  /*95f0*/  IMAD.MOV.U32 R18, RZ, RZ, R12 ;  /* 0x000000ffff127224 */ /* 0x000fc400078e000c */
[----:B------:R-:W-:Y:S01]  /*9600*/  IMAD.MOV.U32 R7, RZ, RZ, R4 ;  /* 0x000000ffff077224 */ /* 0x000fe200078e0004 */
[----:B------:R-:W-:Y:S02]  /*9610*/  UIMAD UR11, UR11, 0xc0, URZ ;  /* 0x000000c00b0b78a4 */ /* 0x000fe4000f8e023f */
[----:B------:R-:W-:Y:S02]  /*9620*/  UIADD3 UR9, UR9, 0x50, URZ ;  /* 0x0000005009097890 */ /* 0x000fe4000fffe03f */
[----:B------:R-:W-:-:S09]  /*9630*/  UIADD3 UR8, UR8, 0x400, URZ ;  /* 0x0000040008087890 */ /* 0x000fd2000fffe03f */
[----:B------:R3:W-:Y:S02]  /*9640*/  UTMALDG.4D [UR8], [UR4], desc[UR6] ;  /* 0x00000608040075b4 */ /* 0x0007e40008019000 */
[----:B---3--:R-:W-:Y:S01]  /*9650*/  NOP ;  /* 0x0000000000007918 */ /* 0x008fe20000000000 */
.L_x_56:
[----:B------:R-:W-:Y:S05]  /*9660*/  BSYNC B1 ;  /* 0x0000000000017941 */ /* 0x000fea0003800000 */
.L_x_55:
[----:B------:R-:W-:Y:S01]  /*9670*/  VIADD R16, R10, 0x1 ;  /* 0x000000010a107836 */ /* 0x000fe20000000000 */
[----:B------:R-:W-:Y:S04]  /*9680*/  BSSY B1, `(.L_x_62) ;  /* 0x0000055000017945 */ /* 0x000fe80003800000 */
[----:B------:R-:W-:-:S04]  /*9690*/  ISETP.NE.AND P1, PT, R16, 0x2, PT ;  /* 0x000000021000780c */ /* 0x000fc80003f25270 */
[----:B-12---:R-:W-:Y:S02]  /*96a0*/  SEL R2, RZ, 0x1, P1 ;  /* 0x00000001ff027807 */ /* 0x006fe40000800000 */
[----:B------:R-:W-:Y:S02]  /*96b0*/  SEL R16, R16, RZ, P1 ;  /* 0x000000ff10107207 */ /* 0x000fe40000800000 */
[----:B------:R-:W-:Y:S01]  /*96c0*/  LOP3.LUT R17, R11, R2, RZ, 0x3c, !PT ;  /* 0x000000020b117212 */ /* 0x000fe200078e3cff */
[----:B------:R-:W-:Y:S06]  /*96d0*/  @!P6 BRA `(.L_x_63) ;  /* 0x00000004003ce947 */ /* 0x000fec0003800000 */
[----:B------:R-:W-:Y:S01]  /*96e0*/  VIADD R13, R9, 0xffffffff ;  /* 0xffffffff090d7836 */ /* 0x000fe20000000000 */
        /* <DEDUP_REMOVED lines=20> */
.L_x_64:
[----:B------:R-:W1:Y:S01]  /*9830*/  S2R R2, SR_TID.X ;  /* 0x0000000000027919 */ /* 0x000e620000002100 */
[----:B------:R-:W-:Y:S02]  /*9840*/  SHF.L.U32 R3, R17, 0x1f, RZ ;  /* 0x0000001f11037819 */ /* 0x000fe400000006ff */
[----:B-1----:R-:W-:Y:S01]  /*9850*/  LOP3.LUT R5, R2, 0x7f, RZ, 0xc0, !PT ;  /* 0x0000007f02057812 */ /* 0x002fe200078ec0ff */
[----:B------:R-:W-:-:S03]  /*9860*/  IMAD R2, R16, 0x8, R19 ;  /* 0x0000000810027824 */ /* 0x000fc600078e0213 */
[----:B------:R-:W-:Y:S01]  /*9870*/  ISETP.NE.AND P1, PT, R5, RZ, PT ;  /* 0x000000ff0500720c */ /* 0x000fe20003f25270 */
[----:B------:R-:W1:Y:S02]  /*9880*/  SYNCS.PHASECHK.TRANS64.TRYWAIT P2, [R2+URZ+0x30840], R3 ;  /* 0x03084003020075a7 */ /* 0x000e64000804017f */
[----:B-1----:R-:W-:Y:S10]  /*9890*/  @!P2 BRA `(.L_x_65) ;  /* 0x0000000c00a0a947 */ /* 0x002ff40003800000 */
.L_x_100:
[----:B------:R-:W-:Y:S05]  /*98a0*/  @P1 BRA `(.L_x_66) ;  /* 0x0000000000141947 */ /* 0x000fea0003800000 */
[----:B------:R-:W-:Y:S01]  /*98b0*/  ISETP.NE.AND P2, PT, R27, RZ, PT ;  /* 0x000000ff1b00720c */ /* 0x000fe20003f45270 */
[----:B-1----:R-:W-:-:S04]  /*98c0*/  IMAD.MOV.U32 R3, RZ, RZ, 0x6000 ;  /* 0x00006000ff037424 */ /* 0x002fc800078e00ff */
[----:B------:R2:W-:Y:S08]  /*98d0*/  SYNCS.ARRIVE.TRANS64 RZ, [R2+URZ+0x30830], R3 ;  /* 0x0308300302ff79a7 */ /* 0x0005f0000800003f */
[----:B------:R-:W-:Y:S05]  /*98e0*/  @!P2 BRA `(.L_x_66) ;  /* 0x000000000004a947 */ /* 0x000fea0003800000 */
[----:B------:R-:W-:Y:S01]  /*98f0*/  BPT.TRAP 0x1 ;  /* 0x000000040000795c */ /* 0x000fe20000300000 */
.L_x_66:
[----:B-12---:R-:W-:Y:S01]  /*9900*/  IMAD R2, R16, 0x6000, R19 ;  /* 0x0000600010027824 */ /* 0x006fe200078e0213 */
[----:B------:R-:W-:Y:S01]  /*9910*/  R2UR UR11, R13 ;  /* 0x000000000d0b72ca */ /* 0x000fe200000e0000 */
[----:B------:R-:W-:Y:S01]  /*9920*/  VIADD R3, R19, 0x30800 ;  /* 0x0003080013037836 */ /* 0x000fe20000000000 */
[----:B------:R-:W-:Y:S01]  /*9930*/  UIADD3 UR4, UP0, UR40, 0x370, URZ ;  /* 0x0000037028047890 */ /* 0x000fe2000ff1e03f */
[----:B------:R-:W-:Y:S01]  /*9940*/  R2UR UR12, R0 ;  /* 0x00000000000c72ca */ /* 0x000fe200000e0000 */
[----:B------:R-:W-:Y:S01]  /*9950*/  UMOV UR6, 0x0 ;  /* 0x0000000000067882 */ /* 0x000fe20000000000 */
[----:B------:R-:W-:Y:S01]  /*9960*/  R2UR UR8, R2 ;  /* 0x00000000020872ca */ /* 0x000fe200000e0000 */
[--C-:B------:R-:W-:Y:S01]  /*9970*/  IMAD R2, R16, 0x8, R3.reuse ;  /* 0x0000000810027824 */ /* 0x100fe200078e0203 */
[----:B-----5:R-:W-:Y:S01]  /*9980*/  R2UR UR13, R4 ;  /* 0x00000000040d72ca */ /* 0x020fe200000e0000 */
[----:B------:R-:W-:Y:S01]  /*9990*/  UIADD3.X UR5, URZ, UR41, URZ, UP0, !UPT ;  /* 0x000000293f057290 */ /* 0x000fe200087fe43f */
[----:B------:R-:W-:Y:S01]  /*99a0*/  SHF.L.U32 R11, R11, 0x1f, RZ ;  /* 0x0000001f0b0b7819 */ /* 0x000fe200000006ff */
[----:B------:R-:W-:Y:S01]  /*99b0*/  UMOV UR7, 0x14f00000 ;  /* 0x14f0000000077882 */ /* 0x000fe20000000000 */
[----:B------:R-:W-:Y:S01]  /*99c0*/  R2UR UR9, R2 ;  /* 0x00000000020972ca */ /* 0x000fe200000e0000 */
[----:B------:R-:W-:Y:S01]  /*99d0*/  IMAD R2, R10, 0x8, R3 ;  /* 0x000000080a027824 */ /* 0x000fe200078e0203 */
[----:B------:R-:W-:Y:S01]  /*99e0*/  UIMAD UR11, UR11, 0xc0, URZ ;  /* 0x000000c00b0b78a4 */ /* 0x000fe2000f8e023f */
[----:B------:R-:W-:-:S04]  /*99f0*/  UMOV UR10, URZ ;  /* 0x0000003f000a7c82 */ /* 0x000fc80008000000 */
[----:B------:R-:W-:-:S06]  /*9a00*/  UIADD3 UR8, UR8, 0x12400, URZ ;  /* 0x0001240008087890 */ /* 0x000fcc000fffe03f */
[----:B------:R-:W-:-:S09]  /*9a10*/  UIADD3 UR9, UR9, 0x30, URZ ;  /* 0x0000003009097890 */ /* 0x000fd2000fffe03f */
[----:B------:R1:W-:Y:S01]  /*9a20*/  UTMALDG.4D [UR8], [UR4], desc[UR6] ;  /* 0x00000608040075b4 */ /* 0x0003e20008019000 */
[----:B------:R-:W2:Y:S02]  /*9a30*/  SYNCS.PHASECHK.TRANS64.TRYWAIT P2, [R2+URZ+0x60], R11 ;  /* 0x0000600b020075a7 */ /* 0x000ea4000804017f */
[----:B-12---:R-:W-:Y:S05]  /*9a40*/  @!P2 BRA `(.L_x_67) ;  /* 0x0000000c0048a947 */ /* 0x006fea0003800000 */
.L_x_101:
[----:B------:R-:W-:Y:S05]  /*9a50*/  @P1 BRA `(.L_x_68) ;  /* 0x0000000000141947 */ /* 0x000fea0003800000 */
[----:B------:R-:W-:Y:S01]  /*9a60*/  ISETP.NE.AND P1, PT, R27, RZ, PT ;  /* 0x000000ff1b00720c */ /* 0x000fe20003f25270 */
[----:B------:R-:W-:-:S04]  /*9a70*/  IMAD.MOV.U32 R3, RZ, RZ, 0x6000 ;  /* 0x00006000ff037424 */ /* 0x000fc800078e00ff */
[----:B------:R2:W-:Y:S08]  /*9a80*/  SYNCS.ARRIVE.TRANS64 RZ, [R2+URZ+0x50], R3 ;  /* 0x0000500302ff79a7 */ /* 0x0005f0000800003f */
[----:B------:R-:W-:Y:S05]  /*9a90*/  @!P1 BRA `(.L_x_68) ;  /* 0x0000000000049947 */ /* 0x000fea0003800000 */
[----:B------:R-:W-:Y:S01]  /*9aa0*/  BPT.TRAP 0x1 ;  /* 0x000000040000795c */ /* 0x000fe20000300000 */
.L_x_68:
        /* <DEDUP_REMOVED lines=18> */
.L_x_63:
[----:B------:R-:W-:Y:S05]  /*9bd0*/  BSYNC B1 ;  /* 0x0000000000017941 */ /* 0x000fea0003800000 */
.L_x_62:
[C---:B------:R-:W-:Y:S01]  /*9be0*/  ISETP.GT.AND P1, PT, R9.reuse, 0x1, PT ;  /* 0x000000010900780c */ /* 0x040fe20003f24270 */
[----:B------:R-:W-:-:S12]  /*9bf0*/  VIADD R9, R9, 0xfffffffe ;  /* 0xfffffffe09097836 */ /* 0x000fd80000000000 */
[----:B------:R-:W-:Y:S05]  /*9c00*/  @P1 BRA `(.L_x_69) ;  /* 0xfffffff400401947 */ /* 0x000fea000383ffff */
.L_x_54:
[----:B------:R-:W-:Y:S05]  /*9c10*/  BSYNC B0 ;  /* 0x0000000000007941 */ /* 0x000fea0003800000 */
.L_x_45:
[----:B------:R-:W-:Y:S04]  /*9c20*/  BSSY B0, `(.L_x_70) ;  /* 0x000001f000007945 */ /* 0x000fe80003800000 */
[----:B------:R-:W-:Y:S05]  /*9c30*/  @!P6 BRA `(.L_x_71) ;  /* 0x000000000074e947 */ /* 0x000fea0003800000 */
[----:B-12---:R-:W1:Y:S01]  /*9c40*/  S2R R2, SR_TID.X ;  /* 0x0000000000027919 */ /* 0x006e620000002100 */
[----:B------:R-:W-:Y:S01]  /*9c50*/  IMAD R3, R16, 0x8, R19 ;  /* 0x0000000810037824 */ /* 0x000fe200078e0213 */
[----:B-1----:R-:W-:Y:S02]  /*9c60*/  LOP3.LUT R4, R2, 0x7f, RZ, 0xc0, !PT ;  /* 0x0000007f02047812 */ /* 0x002fe400078ec0ff */
[----:B------:R-:W-:Y:S02]  /*9c70*/  SHF.L.U32 R2, R17, 0x1f, RZ ;  /* 0x0000001f11027819 */ /* 0x000fe400000006ff */
[----:B------:R-:W-:Y:S02]  /*9c80*/  ISETP.NE.AND P1, PT, R4, RZ, PT ;  /* 0x000000ff0400720c */ /* 0x000fe40003f25270 */
[----:B------:R-:W1:Y:S02]  /*9c90*/  SYNCS.PHASECHK.TRANS64.TRYWAIT P0, [R3+URZ+0x30860], R2 ;  /* 0x03086002030075a7 */ /* 0x000e64000800017f */
[----:B-1----:R-:W-:Y:S09]  /*9ca0*/  @!P0 BRA `(.L_x_72) ;  /* 0x0000000800c48947 */ /* 0x002ff20003800000 */
.L_x_102:
[----:B------:R-:W-:Y:S05]  /*9cb0*/  @P1 BRA `(.L_x_73) ;  /* 0x0000000000141947 */ /* 0x000fea0003800000 */
[----:B------:R-:W-:Y:S01]  /*9cc0*/  ISETP.NE.AND P0, PT, R27, RZ, PT ;  /* 0x000000ff1b00720c */ /* 0x000fe20003f05270 */
[----:B-1----:R-:W-:-:S04]  /*9cd0*/  IMAD.MOV.U32 R2, RZ, RZ, 0x6000 ;  /* 0x00006000ff027424 */ /* 0x002fc800078e00ff */
[----:B------:R2:W-:Y:S08]  /*9ce0*/  SYNCS.ARRIVE.TRANS64 RZ, [R3+URZ+0x30850], R2 ;  /* 0x0308500203ff79a7 */ /* 0x0005f0000800003f */
[----:B------:R-:W-:Y:S05]  /*9cf0*/  @!P0 BRA `(.L_x_73) ;  /* 0x0000000000048947 */ /* 0x000fea0003800000 */
[----:B------:R-:W-:Y:S01]  /*9d00*/  BPT.TRAP 0x1 ;  /* 0x000000040000795c */ /* 0x000fe20000300000 */
.L_x_73:
        /* <DEDUP_REMOVED lines=10> */
[----:B------:R-:W-:-:S04]  /*9db0*/  UMOV UR10, URZ ;  /* 0x0000003f000a7c82 */ /* 0x000fc80008000000 */
[----:B------:R-:W-:Y:S02]  /*9dc0*/  UIMAD UR11, UR11, 0xc0, URZ ;  /* 0x000000c00b0b78a4 */ /* 0x000fe4000f8e023f */
[----:B------:R-:W-:Y:S02]  /*9dd0*/  UIADD3 UR9, UR9, 0x30850, URZ ;  /* 0x0003085009097890 */ /* 0x000fe4000fffe03f */
[----:B------:R-:W-:-:S09]  /*9de0*/  UIADD3 UR8, UR8, 0x400, URZ ;  /* 0x0000040008087890 */ /* 0x000fd2000fffe03f */
[----:B------:R3:W-:Y:S02]  /*9df0*/  UTMALDG.4D [UR8], [UR4], desc[UR6] ;  /* 0x00000608040075b4 */ /* 0x0007e40008019000 */
[----:B---3--:R-:W-:Y:S01]  /*9e00*/  NOP ;  /* 0x0000000000007918 */ /* 0x008fe20000000000 */
.L_x_71:
[----:B------:R-:W-:Y:S05]  /*9e10*/  BSYNC B0 ;  /* 0x0000000000007941 */ /* 0x000fea0003800000 */
.L_x_70:
[----:B------:R-:W-:Y:S01]  /*9e20*/  VIADD R26, R26, UR36 ;  /* 0x000000241a1a7c36 */ /* 0x000fe20008000000 */
[----:B------:R-:W-:Y:S01]  /*9e30*/  ULDC UR4, c[0x0][0xda4] ;  /* 0x0003690000047ab9 */ /* 0x000fe20000000800 */
[----:B------:R-:W-:Y:S02]  /*9e40*/  VIADD R16, R16, 0x1 ;  /* 0x0000000110107836 */ /* 0x000fe40000000000 */
[----:B------:R-:W-:Y:S01]  /*9e50*/  VIADD R29, R29, 0x1 ;  /* 0x000000011d1d7836 */ /* 0x000fe20000000000 */
[----:B------:R-:W-:Y:S02]  /*9e60*/  ISETP.GE.AND P1, PT, R26, UR4, PT ;  /* 0x000000041a007c0c */ /* 0x000fe4000bf26270 */
[----:B------:R-:W-:-:S04]  /*9e70*/  ISETP.NE.AND P0, PT, R16, 0x2, PT ;  /* 0x000000021000780c */ /* 0x000fc80003f05270 */
[----:B------:R-:W-:Y:S02]  /*9e80*/  SEL R0, RZ, 0x1, P0 ;  /* 0x00000001ff007807 */ /* 0x000fe40000000000 */
[----:B------:R-:W-:Y:S02]  /*9e90*/  SEL R16, R16, RZ, P0 ;  /* 0x000000ff10107207 */ /* 0x000fe40000000000 */
[----:B------:R-:W-:-:S03]  /*9ea0*/  LOP3.LUT R17, R17, R0, RZ, 0x3c, !PT ;  /* 0x0000000011117212 */ /* 0x000fc600078e3cff */
[----:B------:R-:W-:Y:S05]  /*9eb0*/  @!P1 BRA `(.L_x_74) ;  /* 0xffffffdc00c89947 */ /* 0x000fea000383ffff */
[----:B------:R-:W-:-:S07]  /*9ec0*/  LOP3.LUT R29, R29, 0x1, RZ, 0xc, !PT ;  /* 0x000000011d1d7812 */ /* 0x000fce00078e0cff */
.L_x_32:
[----:B-12---:R-:W1:Y:S01]  /*9ed0*/  S2R R3, SR_CgaCtaId ;  /* 0x0000000000037919 */ /* 0x006e620000008800 */
[----:B------:R-:W-:Y:S01]  /*9ee0*/  MOV R0, 0x400 ;  /* 0x0000040000007802 */ /* 0x000fe20000000f00 */
[----:B------:R-:W-:Y:S01]  /*9ef0*/  BSSY B0, `(.L_x_75) ;  /* 0x0000005000007945 */ /* 0x000fe20003800000 */
[----:B------:R-:W-:Y:S02]  /*9f00*/  SHF.L.U32 R29, R29, 0x1f, RZ ;  /* 0x0000001f1d1d7819 */ /* 0x000fe400000006ff */
[----:B-1----:R-:W-:-:S04]  /*9f10*/  LEA R8, R3, R0, 0x18 ;  /* 0x0000000003087211 */ /* 0x002fc800078ec0ff */
[----:B------:R-:W1:Y:S02]  /*9f20*/  SYNCS.PHASECHK.TRANS64.TRYWAIT P0, [R8+URZ+0x30820], R29 ;  /* 0x0308201d080075a7 */ /* 0x000e64000800017f */
[----:B-1----:R-:W-:Y:S05]  /*9f30*/  @!P0 BRA `(.L_x_76) ;  /* 0x0000000800348947 */ /* 0x002fea0003800000 */
.L_x_103:
[----:B------:R-:W-:Y:S05]  /*9f40*/  BSYNC B0 ;  /* 0x0000000000007941 */ /* 0x000fea0003800000 */
.L_x_75:
[----:B------:R-:W-:-:S03]  /*9f50*/  UMOV UR4, 0xffffffff ;  /* 0xffffffff00047882 */ /* 0x000fc60000000000 */
[----:B------:R-:W-:Y:S05]  /*9f60*/  BRA.DIV UR4, `(.L_x_77) ;  /* 0x0000000a043c7947 */ /* 0x000fea000b800000 */
[----:B------:R-:W2:Y:S02]  /*9f70*/  S2R R0, SR_TID.X ;  /* 0x0000000000007919 */ /* 0x000ea40000002100 */
[----:B--2---:R-:W-:-:S04]  /*9f80*/  SHF.R.U32.HI R0, RZ, 0x5, R0 ;  /* 0x00000005ff007819 */ /* 0x004fc80000011600 */
[----:B------:R-:W-:-:S05]  /*9f90*/  LOP3.LUT R0, R0, 0x3, RZ, 0xc0, !PT ;  /* 0x0000000300007812 */ /* 0x000fca00078ec0ff */
[----:B------:R2:W3:Y:S02]  /*9fa0*/  SHFL.IDX PT, R14, R0, RZ, 0x1f ;  /* 0x00001fff000e7589 */ /* 0x0004e400000e0000 */
.L_x_106:
[----:B---3--:R-:W-:Y:S01]  /*9fb0*/  ISETP.NE.AND P0, PT, R14, RZ, PT ;  /* 0x000000ff0e00720c */ /* 0x008fe20003f05270 */
[----:B------:R-:W-:-:S12]  /*9fc0*/  BSSY B0, `(.L_x_78) ;  /* 0x0000024000007945 */ /* 0x000fd80003800000 */
[----:B------:R-:W-:Y:S05]  /*9fd0*/  @P0 BRA `(.L_x_79) ;  /* 0x0000000000880947 */ /* 0x000fea0003800000 */
[----:B------:R-:W-:-:S03]  /*9fe0*/  UMOV UR4, 0xffffffff ;  /* 0xffffffff00047882 */ /* 0x000fc60000000000 */
[----:B------:R-:W-:Y:S05]  /*9ff0*/  BRA.DIV UR4, `(.L_x_80) ;  /* 0x0000000a044c7947 */ /* 0x000fea000b800000 */
[----:B------:R-:W-:-:S13]  /*a000*/  ELECT P6, URZ, PT ;  /* 0x00000000003f782f */ /* 0x000fda00038c0000 */
.L_x_109:
[----:B------:R-:W-:Y:S05]  /*a010*/  @!P6 BRA `(.L_x_79) ;  /* 0x000000000078e947 */ /* 0x000fea0003800000 */
[----:B--2---:R-:W2:Y:S02]  /*a020*/  LDL.LU R0, [R1+0x10] ;  /* 0x0000100001007983 */ /* 0x004ea40000300800 */
[----:B--2---:R-:W-:-:S04]  /*a030*/  LOP3.LUT R0, R0, 0x2, RZ, 0xfc, !PT ;  /* 0x0000000200007812 */ /* 0x004fc800078efcff */
[----:B------:R-:W-:-:S13]  /*a040*/  ISETP.NE.AND P2, PT, R0, 0x3, PT ;  /* 0x000000030000780c */ /* 0x000fda0003f45270 */
[----:B------:R-:W-:Y:S05]  /*a050*/  @!P2 BRA `(.L_x_81) ;  /* 0x000000000004a947 */ /* 0x000fea0003800000 */
[----:B------:R-:W-:Y:S01]  /*a060*/  BPT.TRAP 0x1 ;  /* 0x000000040000795c */ /* 0x000fe20000300000 */
.L_x_81:
[----:B------:R-:W-:Y:S01]  /*a070*/  VIADD R3, R8, 0x30840 ;  /* 0x0003084008037836 */ /* 0x000fe20000000000 */
[----:B------:R-:W-:Y:S01]  /*a080*/  SHF.L.U32 R4, R17, 0x1f, RZ ;  /* 0x0000001f11047819 */ /* 0x000fe200000006ff */
[C---:B------:R-:W-:Y:S02]  /*a090*/  VIADD R0, R16.reuse, 0x1 ;  /* 0x0000000110007836 */ /* 0x040fe40000000000 */
[----:B------:R-:W-:-:S03]  /*a0a0*/  IMAD R5, R16, 0x8, R3 ;  /* 0x0000000810057824 */ /* 0x000fc600078e0203 */
[C---:B------:R-:W-:Y:S01]  /*a0b0*/  ISETP.NE.AND P1, PT, R0.reuse, 0x2, PT ;  /* 0x000000020000780c */ /* 0x040fe20003f25270 */
[----:B------:R-:W2:Y:S03]  /*a0c0*/  SYNCS.PHASECHK.TRANS64.TRYWAIT P0, [R5+URZ], R4 ;  /* 0x00000004050075a7 */ /* 0x000ea6000800017f */
[----:B------:R-:W-:Y:S02]  /*a0d0*/  SEL R2, RZ, 0x1, P1 ;  /* 0x00000001ff027807 */ /* 0x000fe40000800000 */
[----:B------:R-:W-:Y:S02]  /*a0e0*/  SEL R6, R0, RZ, P1 ;  /* 0x000000ff00067207 */ /* 0x000fe40000800000 */
[----:B------:R-:W-:-:S03]  /*a0f0*/  LOP3.LUT R0, R17, R2, RZ, 0x3c, !PT ;  /* 0x0000000211007212 */ /* 0x000fc600078e3cff */
[----:B------:R-:W-:Y:S01]  /*a100*/  IMAD R3, R6, 0x8, R3 ;  /* 0x0000000806037824 */ /* 0x000fe200078e0203 */
[----:B------:R-:W-:Y:S01]  /*a110*/  SHF.L.U32 R0, R0, 0x1f, RZ ;  /* 0x0000001f00007819 */ /* 0x000fe200000006ff */
[----:B--2---:R-:W-:Y:S06]  /*a120*/  @!P0 BRA `(.L_x_82) ;  /* 0x0000000800208947 */ /* 0x004fec0003800000 */
.L_x_110:
[----:B------:R-:W3:Y:S02]  /*a130*/  SYNCS.PHASECHK.TRANS64.TRYWAIT P0, [R3+URZ], R0 ;  /* 0x00000000030075a7 */ /* 0x000ee4000800017f */
[----:B---3--:R-:W-:Y:S05]  /*a140*/  @!P0 BRA `(.L_x_83) ;  /* 0x00000008002c8947 */ /* 0x008fea0003800000 */
.L_x_111:
[----:B------:R-:W-:Y:S05]  /*a150*/  @!P2 BRA `(.L_x_84) ;  /* 0x000000000004a947 */ /* 0x000fea0003800000 */
[----:B------:R-:W-:Y:S01]  /*a160*/  BPT.TRAP 0x1 ;  /* 0x000000040000795c */ /* 0x000fe20000300000 */
.L_x_84:
[----:B---3--:R-:W-:-:S04]  /*a170*/  VIADD R3, R8, 0x30860 ;  /* 0x0003086008037836 */ /* 0x008fc80000000000 */
[----:B--2---:R-:W-:-:S04]  /*a180*/  IMAD R5, R16, 0x8, R3 ;  /* 0x0000000810057824 */ /* 0x004fc800078e0203 */
[----:B------:R-:W2:Y:S02]  /*a190*/  SYNCS.PHASECHK.TRANS64.TRYWAIT P0, [R5+URZ], R4 ;  /* 0x00000004050075a7 */ /* 0x000ea4000800017f */
[----:B--2---:R-:W-:Y:S05]  /*a1a0*/  @!P0 BRA `(.L_x_85) ;  /* 0x0000000800288947 */ /* 0x004fea0003800000 */
.L_x_112:
[----:B------:R-:W-:-:S07]  /*a1b0*/  IMAD R3, R6, 0x8, R3 ;  /* 0x0000000806037824 */ /* 0x000fce00078e0203 */
.L_x_86:
[----:B---3--:R3:W4:Y:S02]  /*a1c0*/  SYNCS.PHASECHK.TRANS64.TRYWAIT P0, [R3+URZ], R0 ;  /* 0x00000000030075a7 */ /* 0x008724000800017f */
[----:B----4-:R-:W-:Y:S05]  /*a1d0*/  @!P0 NANOSLEEP.SYNCS 0x989680 ;  /* 0x009896800000895d */ /* 0x010fea0003900000 */
[----:B------:R-:W4:Y:S02]  /*a1e0*/  @!P0 SYNCS.PHASECHK.TRANS64 P0, [R3+URZ], R0 ;  /* 0x00000000030085a7 */ /* 0x000f24000800007f */
[----:B----4-:R-:W-:Y:S05]  /*a1f0*/  @!P0 BRA `(.L_x_86) ;  /* 0xfffffffc00f08947 */ /* 0x010fea000383ffff */
.L_x_79:
[----:B------:R-:W-:Y:S05]  /*a200*/  BSYNC B0 ;  /* 0x0000000000007941 */ /* 0x000fea0003800000 */
.L_x_78:
[----:B------:R-:W-:Y:S05]  /*a210*/  EXIT ;  /* 0x000000000000794d */ /* 0x000fea0003800000 */
.L_x_10:
[----:B-1----:R-:W-:-:S04]  /*a220*/  IMAD.U32 R3, RZ, RZ, UR40 ;  /* 0x00000028ff037e24 */ /* 0x002fc8000f8e00ff */
[----:B------:R1:W2:Y:S03]  /*a230*/  SYNCS.PHASECHK.TRANS64.TRYWAIT P1, [R3+URZ+0x30800], R0 ;  /* 0x03080000030075a7 */ /* 0x0002a6000802017f */
[----:B--2---:R-:W-:Y:S05]  /*a240*/  @!P1 NANOSLEEP.SYNCS 0x989680 ;  /* 0x009896800000995d */ /* 0x004fea0003900000 */
[----:B------:R-:W2:Y:S02]  /*a250*/  @!P1 SYNCS.PHASECHK.TRANS64 P1, [R3+URZ+0x30800], R0 ;  /* 0x03080000030095a7 */ /* 0x000ea4000802007f */
[----:B--2---:R-:W-:Y:S05]  /*a260*/  @!P1 BRA `(.L_x_10) ;  /* 0xfffffffc00ec9947 */ /* 0x004fea000383ffff */
[----:B------:R-:W-:Y:S05]  /*a270*/  BRA `(.L_x_87) ;  /* 0xffffff70001c7947 */ /* 0x000fea000383ffff */
.L_x_14:
[----:B--2---:R2:W3:Y:S02]  /*a280*/  SYNCS.PHASECHK.TRANS64.TRYWAIT P2, [R4+URZ+0x30830], R3 ;  /* 0x03083003040075a7 */ /* 0x0044e4000804017f */
[----:B---3--:R-:W-:Y:S05]  /*a290*/  @!P2 NANOSLEEP.SYNCS 0x989680 ;  /* 0x009896800000a95d */ /* 0x008fea0003900000 */
[----:B------:R-:W3:Y:S02]  /*a2a0*/  @!P2 SYNCS.PHASECHK.TRANS64 P2, [R4+URZ+0x30830], R3 ;  /* 0x030830030400a5a7 */ /* 0x000ee4000804007f */
[----:B---3--:R-:W-:Y:S05]  /*a2b0*/  @!P2 BRA `(.L_x_14) ;  /* 0xfffffffc00f0a947 */ /* 0x008fea000383ffff */
[----:B------:R-:W-:Y:S05]  /*a2c0*/  BRA `(.L_x_13) ;  /* 0xffffff7000507947 */ /* 0x000fea000383ffff */
.L_x_19:
[----:B---3--:R-:W-:-:S04]  /*a2d0*/  IMAD.U32 R3, RZ, RZ, UR7 ;  /* 0x00000007ff037e24 */ /* 0x008fc8000f8e00ff */
[----:B------:R3:W4:Y:S03]  /*a2e0*/  SYNCS.PHASECHK.TRANS64.TRYWAIT P2, [R3+URZ+0x30830], R0 ;  /* 0x03083000030075a7 */ /* 0x000726000804017f */
[----:B----4-:R-:W-:Y:S05]  /*a2f0*/  @!P2 NANOSLEEP.SYNCS 0x989680 ;  /* 0x009896800000a95d */ /* 0x010fea0003900000 */
[----:B------:R-:W4:Y:S02]  /*a300*/  @!P2 SYNCS.PHASECHK.TRANS64 P2, [R3+URZ+0x30830], R0 ;  /* 0x030830000300a5a7 */ /* 0x000f24000804007f */
[----:B----4-:R-:W-:Y:S05]  /*a310*/  @!P2 BRA `(.L_x_19) ;  /* 0xfffffffc00eca947 */ /* 0x010fea000383ffff */
[----:B------:R-:W-:Y:S05]  /*a320*/  BRA `(.L_x_16) ;  /* 0xffffff9c00a47947 */ /* 0x000fea000383ffff */
.L_x_23:
[----:B--2---:R-:W-:-:S04]  /*a330*/  IMAD.U32 R3, RZ, RZ, UR7 ;  /* 0x00000007ff037e24 */ /* 0x004fc8000f8e00ff */
[----:B------:R2:W3:Y:S03]  /*a340*/  SYNCS.PHASECHK.TRANS64.TRYWAIT P2, [R3+URZ+0x30850], R0 ;  /* 0x03085000030075a7 */ /* 0x0004e6000804017f */
[----:B---3--:R-:W-:Y:S05]  /*a350*/  @!P2 NANOSLEEP.SYNCS 0x989680 ;  /* 0x009896800000a95d */ /* 0x008fea0003900000 */
[----:B------:R-:W3:Y:S02]  /*a360*/  @!P2 SYNCS.PHASECHK.TRANS64 P2, [R3+URZ+0x30850], R0 ;  /* 0x030850000300a5a7 */ /* 0x000ee4000804007f */
[----:B---3--:R-:W-:Y:S05]  /*a370*/  @!P2 BRA `(.L_x_23) ;  /* 0xfffffffc00eca947 */ /* 0x008fea000383ffff */
[----:B------:R-:W-:Y:S05]  /*a380*/  BRA `(.L_x_20) ;  /* 0xffffffa000247947 */ /* 0x000fea000383ffff */
.L_x_28:
[----:B----4-:R-:W-:-:S04]  /*a390*/  IMAD.U32 R7, RZ, RZ, UR12 ;  /* 0x0000000cff077e24 */ /* 0x010fc8000f8e00ff */
[----:B------:R4:W1:Y:S03]  /*a3a0*/  SYNCS.PHASECHK.TRANS64.TRYWAIT P0, [R7+URZ+0x30850], R4 ;  /* 0x03085004070075a7 */ /* 0x000866000800017f */
[----:B-1----:R-:W-:Y:S05]  /*a3b0*/  @!P0 NANOSLEEP.SYNCS 0x989680 ;  /* 0x009896800000895d */ /* 0x002fea0003900000 */
[----:B------:R-:W1:Y:S02]  /*a3c0*/  @!P0 SYNCS.PHASECHK.TRANS64 P0, [R7+URZ+0x30850], R4 ;  /* 0x03085004070085a7 */ /* 0x000e64000800007f */
[----:B-1----:R-:W-:Y:S05]  /*a3d0*/  @!P0 BRA `(.L_x_28) ;  /* 0xfffffffc00ec8947 */ /* 0x002fea000383ffff */
[----:B------:R-:W-:Y:S05]  /*a3e0*/  BRA `(.L_x_27) ;  /* 0xffffffc400dc7947 */ /* 0x000fea000383ffff */
.L_x_37:
[----:B------:R-:W1:Y:S01]  /*a3f0*/  S2R R4, SR_TID.X ;  /* 0x0000000000047919 */ /* 0x000e620000002100 */
[----:B------:R-:W-:Y:S01]  /*a400*/  BSSY B0, `(.L_x_88) ;  /* 0x000000a000007945 */ /* 0x000fe20003800000 */
[----:B------:R-:W-:Y:S02]  /*a410*/  IMAD.MOV.U32 R12, RZ, RZ, RZ ;  /* 0x000000ffff0c7224 */ /* 0x000fe400078e00ff */
[----:B------:R-:W-:Y:S02]  /*a420*/  IMAD.MOV.U32 R11, RZ, RZ, 0x1f ;  /* 0x0000001fff0b7424 */ /* 0x000fe400078e00ff */
[----:B------:R-:W-:Y:S01]  /*a430*/  IMAD.MOV.U32 R15, RZ, RZ, -0x1 ;  /* 0xffffffffff0f7424 */ /* 0x000fe200078e00ff */
[----:B-1----:R-:W-:-:S04]  /*a440*/  SHF.R.U32.HI R4, RZ, 0x5, R4 ;  /* 0x00000005ff047819 */ /* 0x002fc80000011604 */
[----:B------:R-:W-:-:S05]  /*a450*/  LOP3.LUT R4, R4, 0x3, RZ, 0xc0, !PT ;  /* 0x0000000304047812 */ /* 0x000fca00078ec0ff */
[----:B------:R-:W-:-:S07]  /*a460*/  IMAD.MOV.U32 R13, RZ, RZ, R4 ;  /* 0x000000ffff0d7224 */ /* 0x000fce00078e0004 */
[----:B------:R-:W-:Y:S05]  /*a470*/  WARPSYNC.COLLECTIVE R15, `(.L_x_89) ;  /* 0x000000000f087348 */ /* 0x000fea0003c00000 */
[----:B------:R1:W2:Y:S02]  /*a480*/  SHFL.IDX P6, R14, R13, R12, R11 ;  /* 0x0000000c0d0e7389 */ /* 0x0002a400000c000b */
[----:B-12---:R-:W-:Y:S01]  /*a490*/  ENDCOLLECTIVE ;  /* 0x000000000000791b */ /* 0x006fe20003800000 */
.L_x_89:
[----:B------:R-:W-:Y:S05]  /*a4a0*/  BSYNC B0 ;  /* 0x0000000000007941 */ /* 0x000fea0003800000 */
.L_x_88:
[----:B------:R-:W-:Y:S05]  /*a4b0*/  BRA `(.L_x_90) ;  /* 0xffffffe000387947 */ /* 0x000fea000383ffff */
.L_x_38:
[----:B------:R-:W-:Y:S01]  /*a4c0*/  BSSY B0, `(.L_x_91) ;  /* 0x0000006000007945 */ /* 0x000fe20003800000 */
[----:B------:R-:W-:-:S07]  /*a4d0*/  IMAD.MOV.U32 R15, RZ, RZ, -0x1 ;  /* 0xffffffffff0f7424 */ /* 0x000fce00078e00ff */
[----:B------:R-:W-:Y:S05]  /*a4e0*/  WARPSYNC.COLLECTIVE R15, `(.L_x_92) ;  /* 0x000000000f0c7348 */ /* 0x000fea0003c00000 */
[----:B------:R-:W-:Y:S02]  /*a4f0*/  ELECT P6, UR62, PT ;  /* 0x00000000003e782f */ /* 0x000fe400038c0000 */
[----:B------:R-:W-:Y:S01]  /*a500*/  MOV R14, UR62 ;  /* 0x0000003e000e7c02 */ /* 0x000fe20008000f00 */
[----:B------:R-:W-:Y:S10]  /*a510*/  ENDCOLLECTIVE ;  /* 0x000000000000791b */ /* 0x000ff40003800000 */
.L_x_92:
[----:B------:R-:W-:Y:S05]  /*a520*/  BSYNC B0 ;  /* 0x0000000000007941 */ /* 0x000fea0003800000 */
.L_x_91:
[----:B------:R-:W-:Y:S05]  /*a530*/  BRA `(.L_x_93) ;  /* 0xffffffe0002c7947 */ /* 0x000fea000383ffff */
.L_x_41:
[----:B--2---:R2:W3:Y:S02]  /*a540*/  SYNCS.PHASECHK.TRANS64.TRYWAIT P1, [R5+URZ+0x30840], R4 ;  /* 0x03084004050075a7 */ /* 0x0044e4000802017f */
[----:B---3--:R-:W-:Y:S05]  /*a550*/  @!P1 NANOSLEEP.SYNCS 0x989680 ;  /* 0x009896800000995d */ /* 0x008fea0003900000 */
[----:B------:R-:W3:Y:S02]  /*a560*/  @!P1 SYNCS.PHASECHK.TRANS64 P1, [R5+URZ+0x30840], R4 ;  /* 0x03084004050095a7 */ /* 0x000ee4000802007f */
[----:B---3--:R-:W-:Y:S05]  /*a570*/  @!P1 BRA `(.L_x_41) ;  /* 0xfffffffc00f09947 */ /* 0x008fea000383ffff */
[----:B------:R-:W-:Y:S05]  /*a580*/  BRA `(.L_x_94) ;  /* 0xffffffe0008c7947 */ /* 0x000fea000383ffff */
.L_x_44:
[----:B--2---:R2:W3:Y:S02]  /*a590*/  SYNCS.PHASECHK.TRANS64.TRYWAIT P1, [R19+URZ+0x30820], R4 ;  /* 0x03082004130075a7 */ /* 0x0044e4000802017f */
[----:B---3--:R-:W-:Y:S05]  /*a5a0*/  @!P1 NANOSLEEP.SYNCS 0x989680 ;  /* 0x009896800000995d */ /* 0x008fea0003900000 */
[----:B------:R-:W3:Y:S02]  /*a5b0*/  @!P1 SYNCS.PHASECHK.TRANS64 P1, [R19+URZ+0x30820], R4 ;  /* 0x03082004130095a7 */ /* 0x000ee4000802007f */
[----:B---3--:R-:W-:Y:S05]  /*a5c0*/  @!P1 BRA `(.L_x_44) ;  /* 0xfffffffc00f09947 */ /* 0x008fea000383ffff */
[----:B------:R-:W-:Y:S05]  /*a5d0*/  BRA `(.L_x_95) ;  /* 0xffffffe4002c7947 */ /* 0x000fea000383ffff */
.L_x_50:
[----:B-1----:R1:W2:Y:S02]  /*a5e0*/  SYNCS.PHASECHK.TRANS64.TRYWAIT P2, [R3+URZ+0x30840], R2 ;  /* 0x03084002030075a7 */ /* 0x0022a4000804017f */
[----:B--2---:R-:W-:Y:S05]  /*a5f0*/  @!P2 NANOSLEEP.SYNCS 0x989680 ;  /* 0x009896800000a95d */ /* 0x004fea0003900000 */
[----:B------:R-:W2:Y:S02]  /*a600*/  @!P2 SYNCS.PHASECHK.TRANS64 P2, [R3+URZ+0x30840], R2 ;  /* 0x030840020300a5a7 */ /* 0x000ea4000804007f */
[----:B--2---:R-:W-:Y:S05]  /*a610*/  @!P2 BRA `(.L_x_50) ;  /* 0xfffffffc00f0a947 */ /* 0x004fea000383ffff */
[----:B------:R-:W-:Y:S05]  /*a620*/  BRA `(.L_x_96) ;  /* 0xffffffe400c47947 */ /* 0x000fea000383ffff */
.L_x_52:
[----:B-1----:R1:W2:Y:S02]  /*a630*/  SYNCS.PHASECHK.TRANS64.TRYWAIT P2, [R2+URZ+0x60], R5 ;  /* 0x00006005020075a7 */ /* 0x0022a4000804017f */
[----:B--2---:R-:W-:Y:S05]  /*a640*/  @!P2 NANOSLEEP.SYNCS 0x989680 ;  /* 0x009896800000a95d */ /* 0x004fea0003900000 */
[----:B------:R-:W2:Y:S02]  /*a650*/  @!P2 SYNCS.PHASECHK.TRANS64 P2, [R2+URZ+0x60], R5 ;  /* 0x000060050200a5a7 */ /* 0x000ea4000804007f */
[----:B--2---:R-:W-:Y:S05]  /*a660*/  @!P2 BRA `(.L_x_52) ;  /* 0xfffffffc00f0a947 */ /* 0x004fea000383ffff */
[----:B------:R-:W-:Y:S05]  /*a670*/  BRA `(.L_x_97) ;  /* 0xffffffe800187947 */ /* 0x000fea000383ffff */
.L_x_58:
[----:B-1----:R1:W2:Y:S02]  /*a680*/  SYNCS.PHASECHK.TRANS64.TRYWAIT P2, [R3+URZ+0x30840], R2 ;  /* 0x03084002030075a7 */ /* 0x0022a4000804017f */
[----:B--2---:R-:W-:Y:S05]  /*a690*/  @!P2 NANOSLEEP.SYNCS 0x989680 ;  /* 0x009896800000a95d */ /* 0x004fea0003900000 */
[----:B------:R-:W2:Y:S02]  /*a6a0*/  @!P2 SYNCS.PHASECHK.TRANS64 P2, [R3+URZ+0x30840], R2 ;  /* 0x030840020300a5a7 */ /* 0x000ea4000804007f */
[----:B--2---:R-:W-:Y:S05]  /*a6b0*/  @!P2 BRA `(.L_x_58) ;  /* 0xfffffffc00f0a947 */ /* 0x004fea000383ffff */
[----:B------:R-:W-:Y:S05]  /*a6c0*/  BRA `(.L_x_98) ;  /* 0xffffffec001c7947 */ /* 0x000fea000383ffff */
.L_x_60:
[----:B-1----:R1:W2:Y:S02]  /*a6d0*/  SYNCS.PHASECHK.TRANS64.TRYWAIT P2, [R2+URZ+0x60], R17 ;  /* 0x00006011020075a7 */ /* 0x0022a4000804017f */
[----:B--2---:R-:W-:Y:S05]  /*a6e0*/  @!P2 NANOSLEEP.SYNCS 0x989680 ;  /* 0x009896800000a95d */ /* 0x004fea0003900000 */
[----:B------:R-:W2:Y:S02]  /*a6f0*/  @!P2 SYNCS.PHASECHK.TRANS64 P2, [R2+URZ+0x60], R17 ;  /* 0x000060110200a5a7 */ /* 0x000ea4000804007f */
[----:B--2---:R-:W-:Y:S05]  /*a700*/  @!P2 BRA `(.L_x_60) ;  /* 0xfffffffc00f0a947 */ /* 0x004fea000383ffff */
[----:B------:R-:W-:Y:S05]  /*a710*/  BRA `(.L_x_99) ;  /* 0xffffffec00707947 */ /* 0x000fea000383ffff */
.L_x_65:
[----:B-1----:R1:W2:Y:S02]  /*a720*/  SYNCS.PHASECHK.TRANS64.TRYWAIT P2, [R2+URZ+0x30840], R3 ;  /* 0x03084003020075a7 */ /* 0x0022a4000804017f */
[----:B--2---:R-:W-:Y:S05]  /*a730*/  @!P2 NANOSLEEP.SYNCS 0x989680 ;  /* 0x009896800000a95d */ /* 0x004fea0003900000 */
[----:B------:R-:W2:Y:S02]  /*a740*/  @!P2 SYNCS.PHASECHK.TRANS64 P2, [R2+URZ+0x30840], R3 ;  /* 0x030840030200a5a7 */ /* 0x000ea4000804007f */
[----:B--2---:R-:W-:Y:S05]  /*a750*/  @!P2 BRA `(.L_x_65) ;  /* 0xfffffffc00f0a947 */ /* 0x004fea000383ffff */
[----:B------:R-:W-:Y:S05]  /*a760*/  BRA `(.L_x_100) ;  /* 0xfffffff0004c7947 */ /* 0x000fea000383ffff */
.L_x_67:
[----:B-1----:R1:W2:Y:S02]  /*a770*/  SYNCS.PHASECHK.TRANS64.TRYWAIT P2, [R2+URZ+0x60], R11 ;  /* 0x0000600b020075a7 */ /* 0x0022a4000804017f */
[----:B--2---:R-:W-:Y:S05]  /*a780*/  @!P2 NANOSLEEP.SYNCS 0x989680 ;  /* 0x009896800000a95d */ /* 0x004fea0003900000 */
[----:B------:R-:W2:Y:S02]  /*a790*/  @!P2 SYNCS.PHASECHK.TRANS64 P2, [R2+URZ+0x60], R11 ;  /* 0x0000600b0200a5a7 */ /* 0x000ea4000804007f */
[----:B--2---:R-:W-:Y:S05]  /*a7a0*/  @!P2 BRA `(.L_x_67) ;  /* 0xfffffffc00f0a947 */ /* 0x004fea000383ffff */
[----:B------:R-:W-:Y:S05]  /*a7b0*/  BRA `(.L_x_101) ;  /* 0xfffffff000a47947 */ /* 0x000fea000383ffff */
.L_x_72:
[----:B-1----:R1:W2:Y:S02]  /*a7c0*/  SYNCS.PHASECHK.TRANS64.TRYWAIT P0, [R3+URZ+0x30860], R2 ;  /* 0x03086002030075a7 */ /* 0x0022a4000800017f */
[----:B--2---:R-:W-:Y:S05]  /*a7d0*/  @!P0 NANOSLEEP.SYNCS 0x989680 ;  /* 0x009896800000895d */ /* 0x004fea0003900000 */
[----:B------:R-:W2:Y:S02]  /*a7e0*/  @!P0 SYNCS.PHASECHK.TRANS64 P0, [R3+URZ+0x30860], R2 ;  /* 0x03086002030085a7 */ /* 0x000ea4000800007f */
[----:B--2---:R-:W-:Y:S05]  /*a7f0*/  @!P0 BRA `(.L_x_72) ;  /* 0xfffffffc00f08947 */ /* 0x004fea000383ffff */
[----:B------:R-:W-:Y:S05]  /*a800*/  BRA `(.L_x_102) ;  /* 0xfffffff400287947 */ /* 0x000fea000383ffff */
.L_x_76:
[----:B-1----:R1:W2:Y:S02]  /*a810*/  SYNCS.PHASECHK.TRANS64.TRYWAIT P0, [R8+URZ+0x30820], R29 ;  /* 0x0308201d080075a7 */ /* 0x0022a4000800017f */
[----:B--2---:R-:W-:Y:S05]  /*a820*/  @!P0 NANOSLEEP.SYNCS 0x989680 ;  /* 0x009896800000895d */ /* 0x004fea0003900000 */
[----:B------:R-:W2:Y:S02]  /*a830*/  @!P0 SYNCS.PHASECHK.TRANS64 P0, [R8+URZ+0x30820], R29 ;  /* 0x0308201d080085a7 */ /* 0x000ea4000800007f */
[----:B--2---:R-:W-:Y:S05]  /*a840*/  @!P0 BRA `(.L_x_76) ;  /* 0xfffffffc00f08947 */ /* 0x004fea000383ffff */
[----:B------:R-:W-:Y:S05]  /*a850*/  BRA `(.L_x_103) ;  /* 0xfffffff400b87947 */ /* 0x000fea000383ffff */
.L_x_77:
[----:B------:R-:W2:Y:S01]  /*a860*/  S2R R0, SR_TID.X ;  /* 0x0000000000007919 */ /* 0x000ea20000002100 */
[----:B------:R-:W-:Y:S01]  /*a870*/  BSSY B0, `(.L_x_104) ;  /* 0x000000a000007945 */ /* 0x000fe20003800000 */
[----:B------:R-:W-:Y:S02]  /*a880*/  IMAD.MOV.U32 R12, RZ, RZ, RZ ;  /* 0x000000ffff0c7224 */ /* 0x000fe400078e00ff */
[----:B------:R-:W-:Y:S02]  /*a890*/  IMAD.MOV.U32 R11, RZ, RZ, 0x1f ;  /* 0x0000001fff0b7424 */ /* 0x000fe400078e00ff */
[----:B------:R-:W-:Y:S01]  /*a8a0*/  IMAD.MOV.U32 R15, RZ, RZ, -0x1 ;  /* 0xffffffffff0f7424 */ /* 0x000fe200078e00ff */
[----:B--2---:R-:W-:-:S04]  /*a8b0*/  SHF.R.U32.HI R0, RZ, 0x5, R0 ;  /* 0x00000005ff007819 */ /* 0x004fc80000011600 */
[----:B------:R-:W-:-:S05]  /*a8c0*/  LOP3.LUT R0, R0, 0x3, RZ, 0xc0, !PT ;  /* 0x0000000300007812 */ /* 0x000fca00078ec0ff */
[----:B------:R-:W-:-:S07]  /*a8d0*/  IMAD.MOV.U32 R13, RZ, RZ, R0 ;  /* 0x000000ffff0d7224 */ /* 0x000fce00078e0000 */
[----:B-1----:R-:W-:Y:S05]  /*a8e0*/  WARPSYNC.COLLECTIVE R15, `(.L_x_105) ;  /* 0x000000000f087348 */ /* 0x002fea0003c00000 */
[----:B------:R2:W3:Y:S02]  /*a8f0*/  SHFL.IDX P6, R14, R13, R12, R11 ;  /* 0x0000000c0d0e7389 */ /* 0x0004e400000c000b */
[----:B-123--:R-:W-:Y:S01]  /*a900*/  ENDCOLLECTIVE ;  /* 0x000000000000791b */ /* 0x00efe20003800000 */
.L_x_105:
[----:B------:R-:W-:Y:S05]  /*a910*/  BSYNC B0 ;  /* 0x0000000000007941 */ /* 0x000fea0003800000 */
.L_x_104:
[----:B------:R-:W-:Y:S05]  /*a920*/  BRA `(.L_x_106) ;  /* 0xfffffff400a07947 */ /* 0x000fea000383ffff */
.L_x_80:
[----:B------:R-:W-:Y:S01]  /*a930*/  BSSY B1, `(.L_x_107) ;  /* 0x0000006000017945 */ /* 0x000fe20003800000 */
[----:B------:R-:W-:-:S07]  /*a940*/  IMAD.MOV.U32 R15, RZ, RZ, -0x1 ;  /* 0xffffffffff0f7424 */ /* 0x000fce00078e00ff */
[----:B-12---:R-:W-:Y:S05]  /*a950*/  WARPSYNC.COLLECTIVE R15, `(.L_x_108) ;  /* 0x000000000f0c7348 */ /* 0x006fea0003c00000 */
[----:B------:R-:W-:Y:S02]  /*a960*/  ELECT P6, UR62, PT ;  /* 0x00000000003e782f */ /* 0x000fe400038c0000 */
[----:B------:R-:W-:Y:S01]  /*a970*/  MOV R14, UR62 ;  /* 0x0000003e000e7c02 */ /* 0x000fe20008000f00 */
[----:B-12---:R-:W-:Y:S10]  /*a980*/  ENDCOLLECTIVE ;  /* 0x000000000000791b */ /* 0x006ff40003800000 */
.L_x_108:
[----:B------:R-:W-:Y:S05]  /*a990*/  BSYNC B1 ;  /* 0x0000000000017941 */ /* 0x000fea0003800000 */
.L_x_107:
[----:B------:R-:W-:Y:S05]  /*a9a0*/  BRA `(.L_x_109) ;  /* 0xfffffff400987947 */ /* 0x000fea000383ffff */
.L_x_82:
[----:B--2---:R2:W3:Y:S02]  /*a9b0*/  SYNCS.PHASECHK.TRANS64.TRYWAIT P0, [R5+URZ], R4 ;  /* 0x00000004050075a7 */ /* 0x0044e4000800017f */
[----:B---3--:R-:W-:Y:S05]  /*a9c0*/  @!P0 NANOSLEEP.SYNCS 0x989680 ;  /* 0x009896800000895d */ /* 0x008fea0003900000 */
[----:B------:R-:W3:Y:S02]  /*a9d0*/  @!P0 SYNCS.PHASECHK.TRANS64 P0, [R5+URZ], R4 ;  /* 0x00000004050085a7 */ /* 0x000ee4000800007f */
[----:B---3--:R-:W-:Y:S05]  /*a9e0*/  @!P0 BRA `(.L_x_82) ;  /* 0xfffffffc00f08947 */ /* 0x008fea000383ffff */
[----:B------:R-:W-:Y:S05]  /*a9f0*/  BRA `(.L_x_110) ;  /* 0xfffffff400cc7947 */ /* 0x000fea000383ffff */
.L_x_83:
[----:B---3--:R3:W4:Y:S02]  /*aa00*/  SYNCS.PHASECHK.TRANS64.TRYWAIT P0, [R3+URZ], R0 ;  /* 0x00000000030075a7 */ /* 0x008724000800017f */
[----:B----4-:R-:W-:Y:S05]  /*aa10*/  @!P0 NANOSLEEP.SYNCS 0x989680 ;  /* 0x009896800000895d */ /* 0x010fea0003900000 */
[----:B------:R-:W4:Y:S02]  /*aa20*/  @!P0 SYNCS.PHASECHK.TRANS64 P0, [R3+URZ], R0 ;  /* 0x00000000030085a7 */ /* 0x000f24000800007f */
[----:B----4-:R-:W-:Y:S05]  /*aa30*/  @!P0 BRA `(.L_x_83) ;  /* 0xfffffffc00f08947 */ /* 0x010fea000383ffff */
[----:B------:R-:W-:Y:S05]  /*aa40*/  BRA `(.L_x_111) ;  /* 0xfffffff400c07947 */ /* 0x000fea000383ffff */
.L_x_85:
[----:B--2---:R2:W3:Y:S02]  /*aa50*/  SYNCS.PHASECHK.TRANS64.TRYWAIT P0, [R5+URZ], R4 ;  /* 0x00000004050075a7 */ /* 0x0044e4000800017f */
[----:B---3--:R-:W-:Y:S05]  /*aa60*/  @!P0 NANOSLEEP.SYNCS 0x989680 ;  /* 0x009896800000895d */ /* 0x008fea0003900000 */
[----:B------:R-:W3:Y:S02]  /*aa70*/  @!P0 SYNCS.PHASECHK.TRANS64 P0, [R5+URZ], R4 ;  /* 0x00000004050085a7 */ /* 0x000ee4000800007f */
[----:B---3--:R-:W-:Y:S05]  /*aa80*/  @!P0 BRA `(.L_x_85) ;  /* 0xfffffffc00f08947 */ /* 0x008fea000383ffff */
[----:B------:R-:W-:Y:S05]  /*aa90*/  BRA `(.L_x_112) ;  /* 0xfffffff400c47947 */ /* 0x000fea000383ffff */
.L_x_113:
[----:B------:R-:W-:-:S00]  /*aaa0*/  BRA `(.L_x_113) ;  /* 0xfffffffc00fc7947 */ /* 0x000fc0000383ffff */
[----:B------:R-:W-:-:S00]  /*aab0*/  NOP ;  /* 0x0000000000007918 */ /* 0x000fc00000000000 */
        /* <DEDUP_REMOVED lines=12> */
.L_x_2276:


//--------------------- .text._ZN7cutlass13device_kernelIN5flash11enable_sm90INS1_16FlashAttnFwdSm90INS1_25CollectiveMainloopFwdSm90ILi2EN4cute5tupleIJNS5_1CILi1EEES8_S8_EEENS6_IJNS7_ILi192EEESA_NS7_ILi64EEEEEELi64ENS_6half_tEfNS_4arch4Sm90ELb0ELb0ELb0ELb1ELb0ELb0ELb0ELb0ELb1ELb0ELb0ELb0EEENS1_21CollectiveEpilogueFwdINS6_IJSA_SB_SA_EEES9_SD_SF_Li384ELb1ELb0ELb0ELb0EEENS1_36VarlenDynamicPersistentTileSchedulerILi192ELi192ELi384ELi32ELb0ELb0ELb1ELb0ELb1ELb1EEEEEEEEEvNT_6ParamsE --------------------------
	.section	.text._ZN7cutlass13device_kernelIN5flash11enable_sm90INS1_16FlashAttnFwdSm90INS1_25CollectiveMainloopFwdSm90ILi2EN4cute5tupleIJNS5_1CILi1EEES8_S8_EEENS6_IJNS7_ILi192EEESA_NS7_ILi64EEEEEELi64ENS_6half_tEfNS_4arch4Sm90ELb0ELb0ELb0ELb1ELb0ELb0ELb0ELb0ELb1ELb0ELb0ELb0EEENS1_21CollectiveEpilogueFwdINS6_IJSA_SB_SA_EEES9_SD_SF_Li384ELb1ELb0ELb0ELb0EEENS1_36VarlenDynamicPersistentTileSchedulerILi192ELi192ELi384ELi32ELb0ELb0ELb1ELb0ELb1ELb1EEEEEEEEEvNT_6ParamsE,"ax",@progbits
	.align	128
.text._ZN7cutlass13device_kernelIN5flash11enable_sm90INS1_16FlashAttnFwdSm90INS1_25CollectiveMainloopFwdSm90ILi2EN4cute5tupleIJNS5_1CILi1EEES8_S8_EEENS6_IJNS7_ILi192EEESA_NS7_ILi64EEEEEELi64ENS_6half_tEfNS_4arch4Sm90ELb0ELb0ELb0ELb1ELb0ELb0ELb0ELb0ELb1ELb0ELb0ELb0EEENS1_21CollectiveEpilogueFwdINS6_IJSA_SB_SA_EEES9_SD_SF_Li384ELb1ELb0ELb0ELb0EEENS1_36VarlenDynamicPersistentTileSchedulerILi192ELi192ELi384ELi32ELb0ELb0ELb1ELb0ELb1ELb1EEEEEEEEEvNT_6ParamsE:
        .type           _ZN7cutlass13device_kernelIN5flash11enable_sm90INS1_16FlashAttnFwdSm90INS1_25CollectiveMainloopFwdSm90ILi2EN4cute5tupleIJNS5_1CILi1EEES8_S8_EEENS6_IJNS7_ILi192EEESA_NS7_ILi64EEEEEELi64ENS_6half_tEfNS_4arch4Sm90ELb0ELb0ELb0ELb1ELb0ELb0ELb0ELb0ELb1ELb0ELb0ELb0EEENS1_21CollectiveEpilogueFwdINS6_IJSA_SB_SA_EEES9_SD_SF_Li384ELb1ELb0ELb0ELb0EEENS1_36VarlenDynamicPersistentTileSchedulerILi192ELi192ELi384ELi32ELb0ELb0ELb1ELb0ELb1ELb1EEEEEEEEEvNT_6ParamsE,@function
        .size           _ZN7cutlass13device_kernelIN5flash11enable_sm90INS1_16FlashAttnFwdSm90INS1_25CollectiveMainloopFwdSm90ILi2EN4cute5tupleIJNS5_1CILi1EEES8_S8_EEENS6_IJNS7_ILi192EEESA_NS7_ILi64EEEEEELi64ENS_6half_tEfNS_4arch4Sm90ELb0ELb0ELb0ELb1ELb0ELb0ELb0ELb0ELb1ELb0ELb0ELb0EEENS1_21CollectiveEpilogueFwdINS6_IJSA_SB_SA_EEES9_SD_SF_Li384ELb1ELb0ELb0ELb0EEENS1_36VarlenDynamicPersistentTileSchedulerILi192ELi192ELi384ELi32ELb0ELb0ELb1ELb0ELb1ELb1EEEEEEEEEvNT_6ParamsE,(.L_x_2277 - _ZN7cutlass13device_kernelIN5flash11enable_sm90INS1_16FlashAttnFwdSm90INS1_25CollectiveMainloopFwdSm90ILi2EN4cute5tupleIJNS5_1CILi1EEES8_S8_EEENS6_IJNS7_ILi192EEESA_NS7_ILi64EEEEEELi64ENS_6half_tEfNS_4arch4Sm90ELb0ELb0ELb0ELb1ELb0ELb0ELb0ELb0ELb1ELb0ELb0ELb0EEENS1_21CollectiveEpilogueFwdINS6_IJSA_SB_SA_EEES9_SD_SF_Li384ELb1ELb0ELb0ELb0EEENS1_36VarlenDynamicPersistentTileSchedulerILi192ELi192ELi384ELi32ELb0ELb0ELb1ELb0ELb1ELb1EEEEEEEEEvNT_6ParamsE)
        .other          _ZN7cutlass13device_kernelIN5flash11enable_sm90INS1_16FlashAttnFwdSm90INS1_25CollectiveMainloopFwdSm90ILi2EN4cute5tupleIJNS5_1CILi1EEES8_S8_EEENS6_IJNS7_ILi192EEESA_NS7_ILi64EEEEEELi64ENS_6half_tEfNS_4arch4Sm90ELb0ELb0ELb0ELb1ELb0ELb0ELb0ELb0ELb1ELb0ELb0ELb0EEENS1_21CollectiveEpilogueFwdINS6_IJSA_SB_SA_EEES9_SD_SF_Li384ELb1ELb0ELb0ELb0EEENS1_36VarlenDynamicPersistentTileSchedulerILi192ELi192ELi384ELi32ELb0ELb0ELb1ELb0ELb1ELb1EEEEEEEEEvNT_6ParamsE,@"STO_CUDA_ENTRY STV_DEFAULT"
_ZN7cutlass13device_kernelIN5flash11enable_sm90INS1_16FlashAttnFwdSm90INS1_25CollectiveMainloopFwdSm90ILi2EN4cute5tupleIJNS5_1CILi1EEES8_S8_EEENS6_IJNS7_ILi192EEESA_NS7_ILi64EEEEEELi64ENS_6half_tEfNS_4arch4Sm90ELb0ELb0ELb0ELb1ELb0ELb0ELb0ELb0ELb1ELb0ELb0ELb0EEENS1_21CollectiveEpilogueFwdINS6_IJSA_SB_SA_EEES9_SD_SF_Li384ELb1ELb0ELb0ELb0EEENS1_36VarlenDynamicPersistentTileSchedulerILi192ELi192ELi384ELi32ELb0ELb0ELb1ELb0ELb1ELb1EEEEEEEEEvNT_6ParamsE:
[----:B------:R-:W0:Y:S02]  /*0000*/  LDC R1, c[0x0][0x28] ;  /* 0x00000a00ff017b82 */ /* 0x000e240000000800 */
[----:B0-----:R-:W-:Y:S01]  /*0010*/  VIADD R1, R1, 0xffffffe0 ;  /* 0xffffffe001017836 */ /* 0x001fe20000000000 */
[----:B------:R-:W0:Y:S01]  /*0020*/  S2R R3, SR_TID.X ;  /* 0x0000000000037919 */ /* 0x000e220000002100 */
[----:B------:R-:W-:Y:S01]  /*0030*/  ELECT P0, URZ, PT ;  /* 0x00000000003f782f */ /* 0x000fe20003800000 */
[----:B------:R-:W-:Y:S01]  /*0040*/  BSSY B0, `(.L_x_114) ;  /* 0x0000011000007945 */ /* 0x000fe20003800000 */
[--C-:B0-----:R-:W-:Y:S02]  /*0050*/  SHF.R.U32.HI R0, RZ, 0x5, R3.reuse ;  /* 0x00000005ff007819 */ /* 0x101fe40000011603 */
[----:B------:R-:W-:-:S03]  /*0060*/  SHF.R.U32.HI R3, RZ, 0x7, R3 ;  /* 0x00000007ff037819 */ /* 0x000fc60000011603 */
[----:B------:R-:W0:Y:S02]  /*0070*/  SHFL.IDX PT, R2, R0, RZ, 0x1f ;  /* 0x00001fff00027589 */ /* 0x000e2400000e0000 */
[----:B0-----:R-:W-:-:S13]  /*0080*/  ISETP.EQ.AND P0, PT, R2, RZ, P0 ;  /* 0x000000ff0200720c */ /* 0x001fda0000702270 */
[----:B------:R-:W-:Y:S05]  /*0090*/  @!P0 BRA `(.L_x_115) ;  /* 0x00000000002c8947 */ /* 0x000fea0003800000 */
[----:B------:R-:W-:Y:S02]  /*00a0*/  ULDC.64 UR4, c[0x0][0x198] ;  /* 0x0000660000047ab9 */ /* 0x000fe40000000a00 */
[----:B------:R-:W-:Y:S02]  /*00b0*/  UIADD3 UR6, UP0, UR4, 0x270, URZ ;  /* 0x0000027004067890 */ /* 0x000fe4000ff1e03f */
[----:B------:R-:W-:Y:S02]  /*00c0*/  UIADD3 UR8, UP1, UR4, 0x370, URZ ;  /* 0x0000037004087890 */ /* 0x000fe4000ff3e03f */
[----:B------:R-:W-:Y:S02]  /*00d0*/  UIADD3 UR4, UP2, UR4, 0x470, URZ ;  /* 0x0000047004047890 */ /* 0x000fe4000ff5e03f */
[----:B------:R-:W-:Y:S02]  /*00e0*/  UIADD3.X UR7, URZ, UR5, URZ, UP0, !UPT ;  /* 0x000000053f077290 */ /* 0x000fe400087fe43f */
[----:B------:R-:W-:-:S02]  /*00f0*/  UIADD3.X UR9, URZ, UR5, URZ, UP1, !UPT ;  /* 0x000000053f097290 */ /* 0x000fc40008ffe43f */
[----:B------:R-:W-:-:S05]  /*0100*/  UIADD3.X UR5, URZ, UR5, URZ, UP2, !UPT ;  /* 0x000000053f057290 */ /* 0x000fca00097fe43f */
[----:B------:R0:W-:Y:S02]  /*0110*/  UTMACCTL.PF [UR6] ;  /* 0x00000000060079b9 */ /* 0x0001e40008040000 */
[----:B------:R0:W-:Y:S02]  /*0120*/  UTMACCTL.PF [UR8] ;  /* 0x00000000080079b9 */ /* 0x0001e40008040000 */
[----:B------:R0:W-:Y:S02]  /*0130*/  UTMACCTL.PF [UR4] ;  /* 0x00000000040079b9 */ /* 0x0001e40008040000 */
[----:B0-----:R-:W-:Y:S01]  /*0140*/  NOP ;  /* 0x0000000000007918 */ /* 0x001fe20000000000 */
.L_x_115:
[----:B------:R-:W-:Y:S05]  /*0150*/  BSYNC B0 ;  /* 0x0000000000007941 */ /* 0x000fea0003800000 */
.L_x_114:
[----:B------:R-:W-:Y:S01]  /*0160*/  VOTEU.ANY UP0, P0 ;  /* 0x00000000003f7886 */ /* 0x000fe20000000100 */
[----:B------:R-:W0:Y:S01]  /*0170*/  SHFL.IDX PT, R3, R3, RZ, 0x1f ;  /* 0x00001fff03037589 */ /* 0x000e2200000e0000 */
[----:B------:R-:W-:Y:S01]  /*0180*/  UMOV UR4, 0x1 ;  /* 0x0000000100047882 */ /* 0x000fe20000000000 */
[----:B------:R-:W-:Y:S01]  /*0190*/  UMOV UR7, 0x180 ;  /* 0x0000018000077882 */ /* 0x000fe20000000000 */
[----:B------:R-:W-:Y:S01]  /*01a0*/  VOTEU.ANY UP1, P0 ;  /* 0x00000000003f7886 */ /* 0x000fe20000020100 */
[----:B------:R-:W1:Y:S01]  /*01b0*/  @UP0 S2UR UR8, SR_CgaCtaId ;  /* 0x00000000000809c3 */ /* 0x000e620000008800 */
[----:B------:R-:W2:Y:S01]  /*01c0*/  SHFL.IDX PT, R2, R0, RZ, 0x1f ;  /* 0x00001fff00027589 */ /* 0x000ea200000e0000 */
[----:B------:R-:W-:Y:S01]  /*01d0*/  @UP0 UMOV UR6, 0x400 ;  /* 0x0000040000060882 */ /* 0x000fe20000000000 */
[----:B------:R-:W-:-:S04]  /*01e0*/  @UP0 UIADD3 UR4, -UR4, 0x100000, URZ ;  /* 0x0010000004040890 */ /* 0x000fc8000fffe13f */
[----:B------:R-:W-:Y:S02]  /*01f0*/  @UP0 USHF.L.U32 UR5, UR4, 0xb, URZ ;  /* 0x0000000b04050899 */ /* 0x000fe4000800063f */
[----:B------:R-:W-:Y:S01]  /*0200*/  @UP0 USHF.L.U32 UR4, UR4, 0x1, URZ ;  /* 0x0000000104040899 */ /* 0x000fe2000800063f */
[----:B------:R-:W-:Y:S01]  /*0210*/  VOTEU.ANY UP2, P0 ;  /* 0x00000000003f7886 */ /* 0x000fe20000040100 */
[----:B0-----:R-:W-:Y:S01]  /*0220*/  R2UR UR9, R3 ;  /* 0x00000000030972ca */ /* 0x001fe200000e0000 */
[----:B-1----:R-:W-:Y:S01]  /*0230*/  @UP0 ULEA UR8, UR8, UR6, 0x18 ;  /* 0x0000000608080291 */ /* 0x002fe2000f8ec03f */
[----:B--2---:R-:W-:Y:S01]  /*0240*/  ISETP.NE.AND P1, PT, R2, RZ, PT ;  /* 0x000000ff0200720c */ /* 0x004fe20003f25270 */
[----:B------:R-:W-:-:S04]  /*0250*/  @UP0 UIADD3 UR6, -UR7, 0x100000, URZ ;  /* 0x0010000007060890 */ /* 0x000fc8000fffe13f */
[----:B------:R-:W-:Y:S02]  /*0260*/  @UP0 USHF.L.U32 UR7, UR6, 0xb, URZ ;  /* 0x0000000b06070899 */ /* 0x000fe4000800063f */
[----:B------:R-:W-:-:S04]  /*0270*/  @UP0 USHF.L.U32 UR6, UR6, 0x1, URZ ;  /* 0x0000000106060899 */ /* 0x000fc8000800063f */
[----:B------:R-:W-:Y:S01]  /*0280*/  UISETP.NE.AND UP0, UPT, UR9, URZ, UPT ;  /* 0x0000003f0900728c */ /* 0x000fe2000bf05270 */
[----:B------:R-:W0:Y:S02]  /*0290*/  FENCE.VIEW.ASYNC.S ;  /* 0x00000000000073c6 */ /* 0x000e240000000000 */
[----:B0-----:R0:W1:Y:S05]  /*02a0*/  @UP1 SYNCS.EXCH.64 URZ, [UR8+0x30800], UR4 ;  /* 0x03080004083f15b2 */ /* 0x00106a0008000100 */
[----:B------:R0:W2:Y:S01]  /*02b0*/  @UP2 SYNCS.EXCH.64 URZ, [UR8+0x30820], UR6 ;  /* 0x03082006083f25b2 */ /* 0x0000a20008000100 */
[----:B------:R-:W-:Y:S05]  /*02c0*/  @P1 BRA `(.L_x_116) ;  /* 0x0000000000481947 */ /* 0x000fea0003800000 */
[----:B0-----:R-:W0:Y:S01]  /*02d0*/  S2UR UR5, SR_CgaCtaId ;  /* 0x00000000000579c3 */ /* 0x001e220000008800 */
[----:B------:R-:W-:Y:S01]  /*02e0*/  UMOV UR4, 0x400 ;  /* 0x0000040000047882 */ /* 0x000fe20000000000 */
[----:B------:R-:W-:Y:S01]  /*02f0*/  UMOV UR6, 0x1 ;  /* 0x0000000100067882 */ /* 0x000fe20000000000 */
[----:B------:R-:W-:Y:S01]  /*0300*/  UMOV UR9, 0x3 ;  /* 0x0000000300097882 */ /* 0x000fe20000000000 */
[----:B------:R-:W-:-:S04]  /*0310*/  UIADD3 UR6, -UR6, 0x100000, URZ ;  /* 0x0010000006067890 */ /* 0x000fc8000fffe13f */
[----:B------:R-:W-:Y:S02]  /*0320*/  USHF.L.U32 UR7, UR6, 0xb, URZ ;  /* 0x0000000b06077899 */ /* 0x000fe4000800063f */
[----:B------:R-:W-:Y:S01]  /*0330*/  USHF.L.U32 UR6, UR6, 0x1, URZ ;  /* 0x0000000106067899 */ /* 0x000fe2000800063f */
[----:B------:R-:W-:Y:S01]  /*0340*/  ELECT P0, URZ, PT ;  /* 0x00000000003f782f */ /* 0x000fe20003800000 */
[----:B0-----:R-:W-:Y:S02]  /*0350*/  ULEA UR8, UR5, UR4, 0x18 ;  /* 0x0000000405087291 */ /* 0x001fe4000f8ec03f */
[----:B------:R-:W-:-:S04]  /*0360*/  UIADD3 UR4, -UR9, 0x100000, URZ ;  /* 0x0010000009047890 */ /* 0x000fc8000fffe13f */
[----:B------:R-:W-:Y:S02]  /*0370*/  USHF.L.U32 UR5, UR4, 0xb, URZ ;  /* 0x0000000b04057899 */ /* 0x000fe4000800063f */
[----:B------:R-:W-:Y:S01]  /*0380*/  USHF.L.U32 UR4, UR4, 0x1, URZ ;  /* 0x0000000104047899 */ /* 0x000fe2000800063f */
[----:B------:R-:W0:Y:S03]  /*0390*/  FENCE.VIEW.ASYNC.S ;  /* 0x00000000000073c6 */ /* 0x000e260000000000 */
[----:B0-----:R3:W4:Y:S08]  /*03a0*/  SYNCS.EXCH.64 URZ, [UR8+0x30830], UR6 ;  /* 0x03083006083f75b2 */ /* 0x0017300008000100 */
[----:B------:R3:W0:Y:S01]  /*03b0*/  SYNCS.EXCH.64 URZ, [UR8+0x30840], UR4 ;  /* 0x03084004083f75b2 */ /* 0x0006220008000100 */
[----:B------:R3:W0:Y:S01]  /*03c0*/  SYNCS.EXCH.64 URZ, [UR8+0x30838], UR6 ;  /* 0x03083806083f75b2 */ /* 0x0006220008000100 */
[----:B------:R3:W0:Y:S02]  /*03d0*/  SYNCS.EXCH.64 URZ, [UR8+0x30848], UR4 ;  /* 0x03084804083f75b2 */ /* 0x0006240008000100 */
[----:B---3--:R-:W-:Y:S01]  /*03e0*/  NOP ;  /* 0x0000000000007918 */ /* 0x008fe20000000000 */
.L_x_116:
[----:B------:R-:W3:Y:S01]  /*03f0*/  SHFL.IDX PT, R2, R0, RZ, 0x1f ;  /* 0x00001fff00027589 */ /* 0x000ee200000e0000 */
[----:B------:R-:W-:Y:S01]  /*0400*/  NOP ;  /* 0x0000000000007918 */ /* 0x000fe20000000000 */
[----:B---3--:R-:W-:-:S13]  /*0410*/  ISETP.NE.AND P0, PT, R2, RZ, PT ;  /* 0x000000ff0200720c */ /* 0x008fda0003f05270 */
[----:B------:R-:W-:Y:S05]  /*0420*/  @P0 BRA `(.L_x_117) ;  /* 0x0000000000480947 */ /* 0x000fea0003800000 */
[----:B0-----:R-:W0:Y:S01]  /*0430*/  S2UR UR5, SR_CgaCtaId ;  /* 0x00000000000579c3 */ /* 0x001e220000008800 */
[----:B------:R-:W-:Y:S01]  /*0440*/  UMOV UR4, 0x400 ;  /* 0x0000040000047882 */ /* 0x000fe20000000000 */
[----:B------:R-:W-:Y:S01]  /*0450*/  UMOV UR6, 0x1 ;  /* 0x0000000100067882 */ /* 0x000fe20000000000 */
[----:B------:R-:W-:Y:S01]  /*0460*/  UMOV UR7, 0x3 ;  /* 0x0000000300077882 */ /* 0x000fe20000000000 */
[----:B------:R-:W-:Y:S01]  /*0470*/  ELECT P0, URZ, PT ;  /* 0x00000000003f782f */ /* 0x000fe20003800000 */
[----:B0-----:R-:W-:Y:S02]  /*0480*/  ULEA UR8, UR5, UR4, 0x18 ;  /* 0x0000000405087291 */ /* 0x001fe4000f8ec03f */
[----:B------:R-:W-:-:S04]  /*0490*/  UIADD3 UR4, -UR6, 0x100000, URZ ;  /* 0x0010000006047890 */ /* 0x000fc8000fffe13f */
[----:B------:R-:W-:Y:S02]  /*04a0*/  USHF.L.U32 UR5, UR4, 0xb, URZ ;  /* 0x0000000b04057899 */ /* 0x000fe4000800063f */
[----:B------:R-:W-:Y:S02]  /*04b0*/  USHF.L.U32 UR4, UR4, 0x1, URZ ;  /* 0x0000000104047899 */ /* 0x000fe4000800063f */
[----:B------:R-:W-:-:S04]  /*04c0*/  UIADD3 UR6, -UR7, 0x100000, URZ ;  /* 0x0010000007067890 */ /* 0x000fc8000fffe13f */
[----:B------:R-:W-:Y:S02]  /*04d0*/  USHF.L.U32 UR7, UR6, 0xb, URZ ;  /* 0x0000000b06077899 */ /* 0x000fe4000800063f */
[----:B------:R-:W-:Y:S01]  /*04e0*/  USHF.L.U32 UR6, UR6, 0x1, URZ ;  /* 0x0000000106067899 */ /* 0x000fe2000800063f */
[----:B------:R-:W0:Y:S03]  /*04f0*/  FENCE.VIEW.ASYNC.S ;  /* 0x00000000000073c6 */ /* 0x000e260000000000 */
[----:B0-----:R3:W0:Y:S08]  /*0500*/  SYNCS.EXCH.64 URZ, [UR8+0x30850], UR4 ;  /* 0x03085004083f75b2 */ /* 0x0016300008000100 */
[----:B------:R3:W0:Y:S01]  /*0510*/  SYNCS.EXCH.64 URZ, [UR8+0x30860], UR6 ;  /* 0x03086006083f75b2 */ /* 0x0006220008000100 */
[----:B------:R3:W0:Y:S01]  /*0520*/  SYNCS.EXCH.64 URZ, [UR8+0x30858], UR4 ;  /* 0x03085804083f75b2 */ /* 0x0006220008000100 */
[----:B------:R3:W0:Y:S02]  /*0530*/  SYNCS.EXCH.64 URZ, [UR8+0x30868], UR6 ;  /* 0x03086806083f75b2 */ /* 0x0006240008000100 */
[----:B---3--:R-:W-:Y:S01]  /*0540*/  NOP ;  /* 0x0000000000007918 */ /* 0x008fe20000000000 */
.L_x_117:
[----:B------:R-:W3:Y:S01]  /*0550*/  SHFL.IDX PT, R2, R0, RZ, 0x1f ;  /* 0x00001fff00027589 */ /* 0x000ee200000e0000 */
[----:B------:R-:W-:Y:S01]  /*0560*/  NOP ;  /* 0x0000000000007918 */ /* 0x000fe20000000000 */
[----:B---3--:R-:W-:-:S13]  /*0570*/  ISETP.NE.AND P0, PT, R2, RZ, PT ;  /* 0x000000ff0200720c */ /* 0x008fda0003f05270 */
[----:B------:R-:W-:Y:S05]  /*0580*/  @P0 BRA `(.L_x_118) ;  /* 0x0000000000380947 */ /* 0x000fea0003800000 */
[----:B0-----:R-:W0:Y:S01]  /*0590*/  S2UR UR5, SR_CgaCtaId ;  /* 0x00000000000579c3 */ /* 0x001e220000008800 */
[----:B------:R-:W-:Y:S01]  /*05a0*/  UMOV UR4, 0x400 ;  /* 0x0000040000047882 */ /* 0x000fe20000000000 */
[----:B------:R-:W-:Y:S01]  /*05b0*/  UMOV UR7, 0x1 ;  /* 0x0000000100077882 */ /* 0x000fe20000000000 */
[----:B------:R-:W-:Y:S01]  /*05c0*/  ELECT P0, URZ, PT ;  /* 0x00000000003f782f */ /* 0x000fe20003800000 */
[----:B0-----:R-:W-:Y:S02]  /*05d0*/  ULEA UR6, UR5, UR4, 0x18 ;  /* 0x0000000405067291 */ /* 0x001fe4000f8ec03f */
[----:B------:R-:W-:-:S04]  /*05e0*/  UIADD3 UR4, -UR7, 0x100000, URZ ;  /* 0x0010000007047890 */ /* 0x000fc8000fffe13f */
[----:B------:R-:W-:Y:S02]  /*05f0*/  USHF.L.U32 UR5, UR4, 0xb, URZ ;  /* 0x0000000b04057899 */ /* 0x000fe4000800063f */
[----:B------:R-:W-:Y:S01]  /*0600*/  USHF.L.U32 UR4, UR4, 0x1, URZ ;  /* 0x0000000104047899 */ /* 0x000fe2000800063f */
[----:B------:R-:W0:Y:S11]  /*0610*/  FENCE.VIEW.ASYNC.S ;  /* 0x00000000000073c6 */ /* 0x000e360000000000 */
[----:B0-----:R3:W0:Y:S01]  /*0620*/  SYNCS.EXCH.64 URZ, [UR6+0x30870], UR4 ;  /* 0x03087004063f75b2 */ /* 0x0016220008000100 */
[----:B------:R3:W0:Y:S01]  /*0630*/  SYNCS.EXCH.64 URZ, [UR6+0x30880], UR4 ;  /* 0x03088004063f75b2 */ /* 0x0006220008000100 */
[----:B------:R3:W0:Y:S01]  /*0640*/  SYNCS.EXCH.64 URZ, [UR6+0x30878], UR4 ;  /* 0x03087804063f75b2 */ /* 0x0006220008000100 */
[----:B------:R3:W0:Y:S02]  /*0650*/  SYNCS.EXCH.64 URZ, [UR6+0x30888], UR4 ;  /* 0x03088804063f75b2 */ /* 0x0006240008000100 */
[----:B---3--:R-:W-:Y:S01]  /*0660*/  NOP ;  /* 0x0000000000007918 */ /* 0x008fe20000000000 */
.L_x_118:
        /* <DEDUP_REMOVED lines=22> */
.L_x_119:
        /* <DEDUP_REMOVED lines=22> */
.L_x_120:
[----:B------:R-:W-:Y:S01]  /*0930*/  PLOP3.LUT P0, PT, PT, PT, UP0, 0x80, 0x0 ;  /* 0x000000000000781c */ /* 0x000fe20003f0f008 */
[----:B------:R-:W-:Y:S01]  /*0940*/  UMOV UR36, 0x1 ;  /* 0x0000000100247882 */ /* 0x000fe20000000000 */
[----:B------:R-:W-:Y:S01]  /*0950*/  NOP ;  /* 0x0000000000007918 */ /* 0x000fe20000000000 */
[----:B------:R-:W-:Y:S01]  /*0960*/  USEL UR36, UR36, 0x2, !UP0 ;  /* 0x0000000224247887 */ /* 0x000fe2000c000000 */
[----:B------:R-:W-:Y:S01]  /*0970*/  ULDC.64 UR46, c[0x0][0x208] ;  /* 0x00008200002e7ab9 */ /* 0x000fe20000000a00 */
[----:B012-4-:R-:W-:Y:S08]  /*0980*/  BAR.SYNC.DEFER_BLOCKING 0x0 ;  /* 0x0000000000007b1d */ /* 0x017ff00000010000 */
[----:B------:R-:W-:Y:S05]  /*0990*/  @!P0 BRA `(.L_x_121) ;  /* 0x0000008800388947 */ /* 0x000fea0003800000 */
.L_x_122:
[----:B------:R-:W-:-:S08]  /*09a0*/  NOP ;  /* 0x0000000000007918 */ /* 0x000fd00000000000 */
[----:B------:R-:W0:Y:S02]  /*09b0*/  USETMAXREG.TRY_ALLOC.CTAPOOL UP0, 0xa0 ;  /* 0x000000a0000079c8 */ /* 0x000e240008000600 */
[----:B0-----:R-:W-:-:S13]  /*09c0*/  PLOP3.LUT P0, PT, PT, PT, UP0, 0x80, 0x0 ;  /* 0x000000000000781c */ /* 0x001fda0003f0f008 */
[----:B------:R-:W-:Y:S05]  /*09d0*/  @!P0 BRA `(.L_x_122) ;  /* 0xfffffffc00f08947 */ /* 0x000fea000383ffff */
[----:B------:R-:W0:Y:S01]  /*09e0*/  S2R R2, SR_TID.X ;  /* 0x0000000000027919 */ /* 0x000e220000002100 */
[----:B------:R-:W1:Y:S01]  /*09f0*/  S2UR UR4, SR_CgaCtaId ;  /* 0x00000000000479c3 */ /* 0x000e620000008800 */
[----:B------:R-:W-:-:S07]  /*0a00*/  UMOV UR40, 0x400 ;  /* 0x0000040000287882 */ /* 0x000fce0000000000 */
[----:B------:R-:W-:Y:S06]  /*0a10*/  BAR.ARV 0x8, 0x1a0 ;  /* 0x0206800000007b1d */ /* 0x000fec0000002000 */
[----:B-1----:R-:W-:-:S03]  /*0a20*/  ULEA UR40, UR4, UR40, 0x18 ;  /* 0x0000002804287291 */ /* 0x002fc6000f8ec03f */
[----:B------:R-:W-:Y:S01]  /*0a30*/  ULDC UR4, c[0x0][0xc14] ;  /* 0x0003050000047ab9 */ /* 0x000fe20000000800 */
[----:B0-----:R-:W-:-:S04]  /*0a40*/  LOP3.LUT R0, R2, 0xffffff80, RZ, 0xc0, !PT ;  /* 0xffffff8002007812 */ /* 0x001fc800078ec0ff */
[----:B------:R-:W-:-:S13]  /*0a50*/  ISETP.NE.AND P0, PT, R0, 0x80, PT ;  /* 0x000000800000780c */ /* 0x000fda0003f05270 */
[----:B------:R-:W-:Y:S08]  /*0a60*/  @!P0 BAR.ARV 0x9, 0x100 ;  /* 0x0244000000008b1d */ /* 0x000ff00000002000 */
[----:B------:R-:W-:Y:S06]  /*0a70*/  BAR.SYNC.DEFER_BLOCKING 0x5, 0x1a0 ;  /* 0x0146800000007b1d */ /* 0x000fec0000010000 */
[----:B------:R-:W0:Y:S02]  /*0a80*/  LDS.128 R24, [UR40+0x308d0] ;  /* 0x0308d028ff187984 */ /* 0x000e240008000c00 */
[----:B------:R-:W-:Y:S06]  /*0a90*/  BAR.ARV 0x4, 0x1a0 ;  /* 0x0106800000007b1d */ /* 0x000fec0000002000 */
[----:B0-----:R-:W-:-:S13]  /*0aa0*/  ISETP.GE.AND P0, PT, R27, UR4, PT ;  /* 0x000000041b007c0c */ /* 0x001fda000bf06270 */
[----:B------:R-:W-:Y:S05]  /*0ab0*/  @P0 EXIT ;  /* 0x000000000000094d */ /* 0x000fea0003800000 */
[----:B------:R-:W-:Y:S01]  /*0ac0*/  VIADD R12, R2, 0xffffff80 ;  /* 0xffffff80020c7836 */ /* 0x000fe20000000000 */
[----:B------:R-:W-:Y:S01]  /*0ad0*/  R2UR UR5, R26 ;  /* 0x000000001a0572ca */ /* 0x000fe200000e0000 */
[----:B------:R-:W-:Y:S01]  /*0ae0*/  IMAD.MOV.U32 R16, RZ, RZ, 0x40 ;  /* 0x00000040ff107424 */ /* 0x000fe200078e00ff */
[----:B------:R-:W-:Y:S02]  /*0af0*/  ULOP3.LUT UR45, UR36, 0x1, URZ, 0xfc, !UPT ;  /* 0x00000001242d7892 */ /* 0x000fe4000f8efc3f */
[----:B------:R-:W-:Y:S01]  /*0b00*/  SHF.R.S32.HI R0, RZ, 0x1f, R12 ;  /* 0x0000001fff007819 */ /* 0x000fe2000001140c */
[----:B------:R-:W-:Y:S01]  /*0b10*/  UMOV UR37, URZ ;  /* 0x0000003f00257c82 */ /* 0x000fe20008000000 */
[----:B------:R-:W-:Y:S01]  /*0b20*/  UMOV UR38, URZ ;  /* 0x0000003f00267c82 */ /* 0x000fe20008000000 */
[----:B------:R-:W-:Y:S01]  /*0b30*/  UMOV UR39, URZ ;  /* 0x0000003f00277c82 */ /* 0x000fe20008000000 */
[----:B------:R-:W-:-:S04]  /*0b40*/  LEA.HI R2, R0, R12, RZ, 0x7 ;  /* 0x0000000c00027211 */ /* 0x000fc800078f38ff */
[----:B------:R-:W-:Y:S02]  /*0b50*/  LOP3.LUT R3, R2, 0xffffff80, RZ, 0xc0, !PT ;  /* 0xffffff8002037812 */ /* 0x000fe400078ec0ff */
[----:B------:R-:W-:-:S03]  /*0b60*/  SHF.R.S32.HI R13, RZ, 0x7, R2 ;  /* 0x00000007ff0d7819 */ /* 0x000fc60000011402 */
[----:B------:R-:W-:Y:S01]  /*0b70*/  IMAD.IADD R14, R12, 0x1, -R3 ;  /* 0x000000010c0e7824 */ /* 0x000fe200078e0a03 */
[----:B------:R-:W-:-:S04]  /*0b80*/  LEA.HI R3, R0, R12, RZ, 0x4 ;  /* 0x0000000c00037211 */ /* 0x000fc800078f20ff */
[----:B------:R-:W-:Y:S02]  /*0b90*/  SHF.R.S32.HI R8, RZ, 0x1f, R14 ;  /* 0x0000001fff087819 */ /* 0x000fe4000001140e */
[----:B------:R-:W-:Y:S02]  /*0ba0*/  LOP3.LUT R4, R3, 0xfffffff0, RZ, 0xc0, !PT ;  /* 0xfffffff003047812 */ /* 0x000fe400078ec0ff */
[----:B------:R-:W-:-:S03]  /*0bb0*/  LEA.HI R9, R8, R14, RZ, 0x2 ;  /* 0x0000000e08097211 */ /* 0x000fc600078f10ff */
[----:B------:R-:W-:Y:S01]  /*0bc0*/  IMAD.IADD R4, R12, 0x1, -R4 ;  /* 0x000000010c047824 */ /* 0x000fe200078e0a04 */
[--C-:B------:R-:W-:Y:S02]  /*0bd0*/  SHF.R.S32.HI R7, RZ, 0x2, R9.reuse ;  /* 0x00000002ff077819 */ /* 0x100fe40000011409 */
[----:B------:R-:W-:Y:S02]  /*0be0*/  SHF.R.S32.HI R6, RZ, 0x1f, R9 ;  /* 0x0000001fff067819 */ /* 0x000fe40000011409 */
[----:B------:R-:W-:Y:S02]  /*0bf0*/  SHF.R.S32.HI R5, RZ, 0x1f, R4 ;  /* 0x0000001fff057819 */ /* 0x000fe40000011404 */
[----:B------:R-:W-:Y:S02]  /*0c00*/  LEA.HI R6, R6, R7, RZ, 0x3 ;  /* 0x0000000706067211 */ /* 0x000fe400078f18ff */
[----:B------:R-:W-:Y:S02]  /*0c10*/  LEA.HI R5, R5, R4, RZ, 0x3 ;  /* 0x0000000405057211 */ /* 0x000fe400078f18ff */
[----:B------:R-:W-:-:S02]  /*0c20*/  LOP3.LUT R10, R6, 0xfffffff8, RZ, 0xc0, !PT ;  /* 0xfffffff8060a7812 */ /* 0x000fc400078ec0ff */
[----:B------:R-:W-:Y:S02]  /*0c30*/  SHF.R.S32.HI R6, RZ, 0x4, R3 ;  /* 0x00000004ff067819 */ /* 0x000fe40000011403 */
[----:B------:R-:W-:Y:S01]  /*0c40*/  LOP3.LUT R9, R9, 0x7ffffffc, RZ, 0xc0, !PT ;  /* 0x7ffffffc09097812 */ /* 0x000fe200078ec0ff */
[----:B------:R-:W-:Y:S01]  /*0c50*/  IMAD.IADD R11, R7, 0x1, -R10 ;  /* 0x00000001070b7824 */ /* 0x000fe200078e0a0a */
[----:B------:R-:W-:Y:S02]  /*0c60*/  LEA.HI R7, R0, R12, RZ, 0x5 ;  /* 0x0000000c00077211 */ /* 0x000fe400078f28ff */
[----:B------:R-:W-:Y:S01]  /*0c70*/  LEA.HI R3, R3, R6, RZ, 0x1 ;  /* 0x0000000603037211 */ /* 0x000fe200078f08ff */
[----:B------:R-:W-:Y:S01]  /*0c80*/  IMAD.IADD R9, R14, 0x1, -R9 ;  /* 0x000000010e097824 */ /* 0x000fe200078e0a09 */
[----:B------:R-:W-:Y:S01]  /*0c90*/  LEA.HI R10, R8, R14, RZ, 0x5 ;  /* 0x0000000e080a7211 */ /* 0x000fe200078f28ff */
[----:B------:R-:W-:Y:S01]  /*0ca0*/  IMAD.SHL.U32 R8, R7, 0x20, RZ ;  /* 0x0000002007087824 */ /* 0x000fe200078e00ff */
[----:B------:R-:W-:-:S02]  /*0cb0*/  LOP3.LUT R7, R3, 0x1ffffffe, RZ, 0xc0, !PT ;  /* 0x1ffffffe03077812 */ /* 0x000fc400078ec0ff */
[C---:B------:R-:W-:Y:S01]  /*0cc0*/  LOP3.LUT R3, R5.reuse, 0xfffffff8, RZ, 0xc0, !PT ;  /* 0xfffffff805037812 */ /* 0x040fe200078ec0ff */
[----:B------:R-:W-:Y:S01]  /*0cd0*/  IMAD.SHL.U32 R5, R5, 0x40, RZ ;  /* 0x0000004005057824 */ /* 0x000fe200078e00ff */
[----:B------:R-:W-:Y:S01]  /*0ce0*/  LOP3.LUT R8, R8, 0xfffffc00, RZ, 0xc0, !PT ;  /* 0xfffffc0008087812 */ /* 0x000fe200078ec0ff */
[----:B------:R-:W-:Y:S01]  /*0cf0*/  IMAD.IADD R7, R6, 0x1, -R7 ;  /* 0x0000000106077824 */ /* 0x000fe200078e0a07 */
[----:B------:R-:W-:Y:S01]  /*0d00*/  SHF.R.S32.HI R10, RZ, 0x5, R10 ;  /* 0x00000005ff0a7819 */ /* 0x000fe2000001140a */
[C---:B------:R-:W-:Y:S01]  /*0d10*/  IMAD.IADD R3, R4.reuse, 0x1, -R3 ;  /* 0x0000000104037824 */ /* 0x040fe200078e0a03 */
[----:B------:R-:W-:Y:S01]  /*0d20*/  LOP3.LUT R5, R5, 0x7ffffe00, RZ, 0xc0, !PT ;  /* 0x7ffffe0005057812 */ /* 0x000fe200078ec0ff */
[----:B------:R-:W-:Y:S01]  /*0d30*/  IMAD R4, R4, 0x40, R8 ;  /* 0x0000004004047824 */ /* 0x000fe200078e0208 */
[----:B------:R-:W-:Y:S01]  /*0d40*/  LEA.HI R0, R0, R12, RZ, 0x3 ;  /* 0x0000000c00007211 */ /* 0x000fe200078f18ff */
[C---:B------:R-:W-:Y:S01]  /*0d50*/  IMAD.SHL.U32 R2, R3.reuse, 0x40, RZ ;  /* 0x0000004003027824 */ /* 0x040fe200078e00ff */
[----:B------:R-:W-:Y:S01]  /*0d60*/  R2P PR, R3, 0x6 ;  /* 0x0000000603007804 */ /* 0x000fe20000000000 */
[----:B------:R-:W-:Y:S01]  /*0d70*/  IMAD.SHL.U32 R7, R7, 0x8, RZ ;  /* 0x0000000807077824 */ /* 0x000fe200078e00ff */
[----:B------:R-:W-:Y:S01]  /*0d80*/  SHF.R.S32.HI R152, RZ, 0x3, R0 ;  /* 0x00000003ff987819 */ /* 0x000fe20000011400 */
[----:B------:R-:W-:Y:S01]  /*0d90*/  IMAD.HI R6, R13, 0x55555556, RZ ;  /* 0x555555560d067827 */ /* 0x000fe200078e02ff */
[----:B------:R-:W-:-:S02]  /*0da0*/  LOP3.LUT R2, R2, 0x1c0, RZ, 0xc0, !PT ;  /* 0x000001c002027812 */ /* 0x000fc400078ec0ff */
[----:B------:R-:W-:Y:S01]  /*0db0*/  SEL R16, R16, 0xffffffc0, !P2 ;  /* 0xffffffc010107807 */ /* 0x000fe20005000000 */
[----:B------:R-:W-:Y:S01]  /*0dc0*/  IMAD.IADD R4, R7, 0x1, R4 ;  /* 0x0000000107047824 */ /* 0x000fe200078e0204 */
[----:B------:R-:W-:Y:S01]  /*0dd0*/  LOP3.LUT R7, R2, 0x8, R7, 0xf8, !PT ;  /* 0x0000000802077812 */ /* 0x000fe200078ef807 */
[----:B------:R-:W-:Y:S01]  /*0de0*/  IMAD R11, R10, 0x10, R11 ;  /* 0x000000100a0b7824 */ /* 0x000fe200078e020b */
[----:B------:R-:W-:Y:S01]  /*0df0*/  SHF.R.U32.HI R2, RZ, 0x3, R2 ;  /* 0x00000003ff027819 */ /* 0x000fe20000011602 */
[----:B------:R-:W-:Y:S01]  /*0e00*/  IMAD.MOV.U32 R10, RZ, RZ, -0x2 ;  /* 0xfffffffeff0a7424 */ /* 0x000fe200078e00ff */
[----:B------:R-:W-:Y:S01]  /*0e10*/  LEA.HI R6, R6, R6, RZ, 0x1 ;  /* 0x0000000606067211 */ /* 0x000fe200078f08ff */
[----:B------:R0:W-:Y:S01]  /*0e20*/  STL [R1+0x18], R4 ;  /* 0x0000180401007387 */ /* 0x0001e20000100800 */
[----:B------:R-:W-:-:S03]  /*0e30*/  LOP3.LUT R2, R7, R2, RZ, 0x3c, !PT ;  /* 0x0000000207027212 */ /* 0x000fc600078e3cff */
[----:B------:R-:W-:Y:S01]  /*0e40*/  IMAD R6, R6, -0x3, R13 ;  /* 0xfffffffd06067824 */ /* 0x000fe200078e020d */
[----:B------:R-:W-:-:S03]  /*0e50*/  IADD3 R2, R2, R5, R8 ;  /* 0x0000000502027210 */ /* 0x000fc60007ffe008 */
[----:B------:R-:W-:Y:S01]  /*0e60*/  IMAD R3, R6, 0x40, R11 ;  /* 0x0000004006037824 */ /* 0x000fe200078e020b */
[----:B------:R-:W-:Y:S01]  /*0e70*/  LEA R2, R2, UR40, 0x1 ;  /* 0x0000002802027c11 */ /* 0x000fe2000f8e08ff */
[----:B0-----:R-:W-:-:S04]  /*0e80*/  IMAD R4, R9, R10, 0xc0 ;  /* 0x000000c009047424 */ /* 0x001fc800078e020a */
[C---:B------:R-:W-:Y:S01]  /*0e90*/  VIADD R17, R2.reuse, 0x1e800 ;  /* 0x0001e80002117836 */ /* 0x040fe20000000000 */
[----:B------:R-:W-:Y:S01]  /*0ea0*/  STL [R1+0x10], R4 ;  /* 0x0000100401007387 */ /* 0x000fe20000100800 */
[----:B------:R-:W-:Y:S02]  /*0eb0*/  VIADD R154, R2, 0x1e820 ;  /* 0x0001e820029a7836 */ /* 0x000fe40000000000 */
[C---:B------:R-:W-:Y:S01]  /*0ec0*/  @P1 VIADD R154, R17.reuse, 0xffffffe0 ;  /* 0xffffffe0119a1836 */ /* 0x040fe20000000000 */
[----:B------:R0:W-:Y:S01]  /*0ed0*/  STL [R1+0x14], R3 ;  /* 0x0000140301007387 */ /* 0x0001e20000100800 */
[----:B------:R-:W-:Y:S02]  /*0ee0*/  IMAD.IADD R17, R17, 0x1, R16 ;  /* 0x0000000111117824 */ /* 0x000fe400078e0210 */
[----:B------:R-:W-:Y:S02]  /*0ef0*/  IMAD.IADD R16, R16, 0x1, R154 ;  /* 0x0000000110107824 */ /* 0x000fe400078e029a */
[----:B------:R-:W-:-:S02]  /*0f00*/  VIADD R156, R154, 0x6000 ;  /* 0x000060009a9c7836 */ /* 0x000fc40000000000 */
[----:B------:R-:W-:Y:S01]  /*0f10*/  VIADD R155, R154, 0xc000 ;  /* 0x0000c0009a9b7836 */ /* 0x000fe20000000000 */
[----:B0-----:R-:W-:-:S05]  /*0f20*/  LOP3.LUT R3, R0, 0x1ffffff8, RZ, 0xc0, !PT ;  /* 0x1ffffff800037812 */ /* 0x001fca00078ec0ff */
[----:B------:R-:W-:-:S04]  /*0f30*/  IMAD.IADD R3, R12, 0x1, -R3 ;  /* 0x000000010c037824 */ /* 0x000fc800078e0a03 */
[----:B------:R-:W-:-:S07]  /*0f40*/  IMAD.SHL.U32 R157, R3, 0x8, RZ ;  /* 0x00000008039d7824 */ /* 0x000fce00078e00ff */
.L_x_164:
[----:B0--3-5:R-:W0:Y:S01]  /*0f50*/  LDC.64 R4, c[0x0][0xc60] ;  /* 0x00031800ff047b82 */ /* 0x029e220000000a00 */
[----:B------:R-:W-:Y:S01]  /*0f60*/  ULDC.64 UR6, c[0x0][0xa28] ;  /* 0x00028a0000067ab9 */ /* 0x000fe20000000a00 */
[----:B------:R-:W-:Y:S01]  /*0f70*/  ULDC.64 UR8, c[0x0][0xa20] ;  /* 0x0002880000087ab9 */ /* 0x000fe20000000a00 */
[----:B------:R-:W-:Y:S01]  /*0f80*/  ULDC UR4, c[0x0][0x404] ;  /* 0x0001010000047ab9 */ /* 0x000fe20000000800 */
[----:B0-----:R-:W-:-:S06]  /*0f90*/  IMAD.WIDE R4, R27, 0x4, R4 ;  /* 0x000000041b047825 */ /* 0x001fcc00078e0204 */
[----:B--2---:R-:W2:Y:S01]  /*0fa0*/  LDG.E R4, desc[UR46][R4.64] ;  /* 0x0000002e04047981 */ /* 0x004ea2000c1e1900 */
[----:B------:R-:W-:Y:S02]  /*0fb0*/  UISETP.NE.U32.AND UP0, UPT, UR6, URZ, UPT ;  /* 0x0000003f0600728c */ /* 0x000fe4000bf05070 */
[----:B------:R-:W-:Y:S02]  /*0fc0*/  UISETP.NE.U32.AND UP1, UPT, UR8, URZ, UPT ;  /* 0x0000003f0800728c */ /* 0x000fe4000bf25070 */
[----:B------:R-:W-:Y:S02]  /*0fd0*/  UISETP.NE.AND.EX UP0, UPT, UR7, URZ, UPT, UP0 ;  /* 0x0000003f0700728c */ /* 0x000fe4000bf05300 */
[----:B------:R-:W-:-:S04]  /*0fe0*/  UISETP.NE.AND.EX UP1, UPT, UR9, URZ, UPT, UP1 ;  /* 0x0000003f0900728c */ /* 0x000fc8000bf25310 */
[----:B------:R-:W-:Y:S02]  /*0ff0*/  PLOP3.LUT P0, PT, PT, PT, UP0, 0x80, 0x0 ;  /* 0x000000000000781c */ /* 0x000fe40003f0f008 */
[----:B------:R-:W-:Y:S02]  /*1000*/  PLOP3.LUT P1, PT, PT, PT, UP1, 0x80, 0x0 ;  /* 0x000000000000781c */ /* 0x000fe40003f2f018 */
[----:B--2---:R-:W-:-:S13]  /*1010*/  R2UR UR41, R4 ;  /* 0x00000000042972ca */ /* 0x004fda00000e0000 */
[----:B------:R-:W-:Y:S02]  /*1020*/  USHF.R.S32.HI UR42, URZ, 0x1f, UR41 ;  /* 0x0000001f3f2a7899 */ /* 0x000fe40008011429 */
[----:B------:R-:W-:Y:S02]  /*1030*/  @UP0 ULEA UR6, UP2, UR41, UR6, 0x2 ;  /* 0x0000000629060291 */ /* 0x000fe4000f84103f */
[----:B------:R-:W-:Y:S02]  /*1040*/  @UP1 ULEA UR8, UP3, UR41, UR8, 0x2 ;  /* 0x0000000829081291 */ /* 0x000fe4000f86103f */
[----:B------:R-:W-:Y:S02]  /*1050*/  @UP0 ULEA.HI.X UR7, UR41, UR7, UR42, 0x2, UP2 ;  /* 0x0000000729070291 */ /* 0x000fe400090f142a */
[----:B------:R-:W-:Y:S01]  /*1060*/  @UP1 ULEA.HI.X UR9, UR41, UR9, UR42, 0x2, UP3 ;  /* 0x0000000929091291 */ /* 0x000fe200098f142a */
[----:B------:R-:W-:Y:S02]  /*1070*/  IMAD.U32 R4, RZ, RZ, UR6 ;  /* 0x00000006ff047e24 */ /* 0x000fe4000f8e00ff */
[----:B----4-:R-:W-:-:S02]  /*1080*/  IMAD.U32 R6, RZ, RZ, UR8 ;  /* 0x00000008ff067e24 */ /* 0x010fc4000f8e00ff */
[----:B------:R-:W-:Y:S01]  /*1090*/  IMAD.U32 R5, RZ, RZ, UR7 ;  /* 0x00000007ff057e24 */ /* 0x000fe2000f8e00ff */
[----:B------:R-:W-:Y:S01]  /*10a0*/  ULDC.64 UR6, c[0x0][0x3f8] ;  /* 0x0000fe0000067ab9 */ /* 0x000fe20000000a00 */
[----:B------:R-:W-:-:S03]  /*10b0*/  IMAD.U32 R7, RZ, RZ, UR9 ;  /* 0x00000009ff077e24 */ /* 0x000fc6000f8e00ff */
[----:B------:R-:W2:Y:S04]  /*10c0*/  @P0 LDG.E R4, desc[UR46][R4.64] ;  /* 0x0000002e04040981 */ /* 0x000ea8000c1e1900 */
[----:B------:R-:W3:Y:S01]  /*10d0*/  @P1 LDG.E R6, desc[UR46][R6.64] ;  /* 0x0000002e06061981 */ /* 0x000ee2000c1e1900 */
[----:B------:R-:W-:Y:S01]  /*10e0*/  UISETP.NE.U32.AND UP0, UPT, UR6, URZ, UPT ;  /* 0x0000003f0600728c */ /* 0x000fe2000bf05070 */
[----:B------:R-:W-:Y:S01]  /*10f0*/  IMAD.MOV.U32 R3, RZ, RZ, RZ ;  /* 0x000000ffff037224 */ /* 0x000fe200078e00ff */
[----:B------:R-:W-:Y:S01]  /*1100*/  UMOV UR49, URZ ;  /* 0x0000003f00317c82 */ /* 0x000fe20008000000 */
[----:B------:R0:W-:Y:S01]  /*1110*/  STL [R1], R25 ;  /* 0x0000001901007387 */ /* 0x0001e20000100800 */
[----:B------:R-:W-:Y:S01]  /*1120*/  UISETP.NE.AND.EX UP0, UPT, UR7, URZ, UPT, UP0 ;  /* 0x0000003f0700728c */ /* 0x000fe2000bf05300 */
[----:B------:R-:W-:Y:S01]  /*1130*/  CS2R R18, SRZ ;  /* 0x0000000000127805 */ /* 0x000fe2000001ff00 */
[----:B------:R-:W-:Y:S01]  /*1140*/  ULDC UR6, c[0x0][0x2e0] ;  /* 0x0000b80000067ab9 */ /* 0x000fe20000000800 */
[----:B------:R-:W-:Y:S01]  /*1150*/  UMOV UR43, UR5 ;  /* 0x00000005002b7c82 */ /* 0x000fe20008000000 */
[----:B------:R-:W-:Y:S01]  /*1160*/  USEL UR4, UR4, 0x1, UP0 ;  /* 0x0000000104047887 */ /* 0x000fe20008000000 */
[----:B------:R-:W-:Y:S01]  /*1170*/  IMAD.MOV.U32 R151, RZ, RZ, RZ ;  /* 0x000000ffff977224 */ /* 0x000fe200078e00ff */
[----:B------:R-:W-:Y:S01]  /*1180*/  CS2R R22, SRZ ;  /* 0x0000000000167805 */ /* 0x000fe2000001ff00 */
[----:B------:R-:W-:Y:S01]  /*1190*/  IMAD.MOV.U32 R0, RZ, RZ, RZ ;  /* 0x000000ffff007224 */ /* 0x000fe200078e00ff */
[----:B------:R-:W-:Y:S01]  /*11a0*/  UIMAD UR4, UR4, UR6, URZ ;  /* 0x00000006040472a4 */ /* 0x000fe2000f8e023f */
[----:B------:R-:W-:-:S02]  /*11b0*/  CS2R R28, SRZ ;  /* 0x00000000001c7805 */ /* 0x000fc4000001ff00 */
[----:B------:R-:W-:Y:S02]  /*11c0*/  CS2R R30, SRZ ;  /* 0x00000000001e7805 */ /* 0x000fe4000001ff00 */
[----:B-1----:R-:W-:Y:S01]  /*11d0*/  CS2R R14, SRZ ;  /* 0x00000000000e7805 */ /* 0x002fe2000001ff00 */
[----:B------:R-:W-:Y:S01]  /*11e0*/  IMAD.MOV.U32 R32, RZ, RZ, RZ ;  /* 0x000000ffff207224 */ /* 0x000fe200078e00ff */
[----:B------:R-:W-:Y:S01]  /*11f0*/  CS2R R12, SRZ ;  /* 0x00000000000c7805 */ /* 0x000fe2000001ff00 */
[----:B------:R-:W-:Y:S01]  /*1200*/  IMAD.MOV.U32 R34, RZ, RZ, RZ ;  /* 0x000000ffff227224 */ /* 0x000fe200078e00ff */
[----:B--2---:R-:W-:Y:S02]  /*1210*/  @P0 R2UR UR49, R4 ;  /* 0x00000000043102ca */ /* 0x004fe400000e0000 */
[----:B------:R-:W-:Y:S02]  /*1220*/  PLOP3.LUT P0, PT, PT, PT, PT, 0x80, 0x0 ;  /* 0x000000000000781c */ /* 0x000fe40003f0f070 */
[----:B---3--:R-:W-:Y:S01]  /*1230*/  @P1 R2UR UR4, R6 ;  /* 0x00000000060412ca */ /* 0x008fe200000e0000 */
[----:B0-----:R-:W-:-:S14]  /*1240*/  @P1 BRA `(.L_x_123) ;  /* 0x0000000000341947 */ /* 0x001fdc0003800000 */
[----:B------:R-:W-:Y:S02]  /*1250*/  ULDC.64 UR6, c[0x0][0xa08] ;  /* 0x0002820000067ab9 */ /* 0x000fe40000000a00 */
[----:B------:R-:W-:-:S04]  /*1260*/  ISETP.NE.U32.AND P1, PT, RZ, UR6, PT ;  /* 0x00000006ff007c0c */ /* 0x000fc8000bf25070 */
[----:B------:R-:W-:-:S13]  /*1270*/  ISETP.NE.AND.EX P1, PT, RZ, UR7, PT, P1 ;  /* 0x00000007ff007c0c */ /* 0x000fda000bf25310 */
[----:B------:R-:W-:Y:S05]  /*1280*/  @!P1 BRA `(.L_x_123) ;  /* 0x0000000000249947 */ /* 0x000fea0003800000 */
[----:B------:R-:W-:Y:S02]  /*1290*/  ULDC.64 UR4, c[0x0][0xa08] ;  /* 0x0002820000047ab9 */ /* 0x000fe40000000a00 */
[----:B------:R-:W-:-:S06]  /*12a0*/  UIMAD.WIDE UR4, UR41, 0x4, UR4 ;  /* 0x00000004290478a5 */ /* 0x000fcc000f8e0204 */
[----:B------:R-:W-:Y:S02]  /*12b0*/  IMAD.U32 R4, RZ, RZ, UR4 ;  /* 0x00000004ff047e24 */ /* 0x000fe4000f8e00ff */
[----:B------:R-:W-:-:S05]  /*12c0*/  IMAD.U32 R5, RZ, RZ, UR5 ;  /* 0x00000005ff057e24 */ /* 0x000fca000f8e00ff */
[----:B------:R-:W2:Y:S04]  /*12d0*/  LDG.E R7, desc[UR46][R4.64] ;  /* 0x0000002e04077981 */ /* 0x000ea8000c1e1900 */
[----:B------:R-:W3:Y:S01]  /*12e0*/  LDG.E R6, desc[UR46][R4.64+0x4] ;  /* 0x0000042e04067981 */ /* 0x000ee2000c1e1900 */
[----:B--2---:R-:W-:Y:S02]  /*12f0*/  R2UR UR4, R7 ;  /* 0x00000000070472ca */ /* 0x004fe400000e0000 */
[----:B---3--:R-:W-:-:S13]  /*1300*/  R2UR UR5, R6 ;  /* 0x00000000060572ca */ /* 0x008fda00000e0000 */
[----:B------:R-:W-:-:S12]  /*1310*/  UIADD3 UR4, -UR4, UR5, URZ ;  /* 0x0000000504047290 */ /* 0x000fd8000fffe13f */
.L_x_123:
[----:B------:R-:W-:Y:S01]  /*1320*/  UIADD3 UR49, -UR49, UR4, URZ ;  /* 0x0000000431317290 */ /* 0x000fe2000fffe13f */
[----:B------:R-:W-:Y:S01]  /*1330*/  IMAD.MOV.U32 R33, RZ, RZ, RZ ;  /* 0x000000ffff217224 */ /* 0x000fe200078e00ff */
[----:B------:R-:W-:Y:S01]  /*1340*/  CS2R R36, SRZ ;  /* 0x0000000000247805 */ /* 0x000fe2000001ff00 */
[----:B------:R-:W-:Y:S01]  /*1350*/  IMAD.MOV.U32 R35, RZ, RZ, RZ ;  /* 0x000000ffff237224 */ /* 0x000fe200078e00ff */
[----:B------:R-:W-:Y:S01]  /*1360*/  UISETP.GE.AND UP0, UPT, UR49, 0x1, UPT ;  /* 0x000000013100788c */ /* 0x000fe2000bf06270 */
[----:B------:R-:W-:Y:S01]  /*1370*/  CS2R R38, SRZ ;  /* 0x0000000000267805 */ /* 0x000fe2000001ff00 */
[----:B------:R-:W-:Y:S01]  /*1380*/  UIADD3 UR4, UR49, 0xbf, URZ ;  /* 0x000000bf31047890 */ /* 0x000fe2000fffe03f */
[----:B------:R-:W-:Y:S02]  /*1390*/  CS2R R40, SRZ ;  /* 0x0000000000287805 */ /* 0x000fe4000001ff00 */
[----:B------:R-:W-:Y:S02]  /*13a0*/  CS2R R42, SRZ ;  /* 0x00000000002a7805 */ /* 0x000fe4000001ff00 */
[----:B------:R-:W-:-:S02]  /*13b0*/  CS2R R44, SRZ ;  /* 0x00000000002c7805 */ /* 0x000fc4000001ff00 */
[----:B------:R-:W-:Y:S01]  /*13c0*/  PLOP3.LUT P1, PT, PT, PT, UP0, 0x80, 0x0 ;  /* 0x000000000000781c */ /* 0x000fe20003f2f008 */
[----:B------:R-:W-:Y:S01]  /*13d0*/  UIMAD.WIDE UR4, UR4, 0x2aaaaaab, URZ ;  /* 0x2aaaaaab040478a5 */ /* 0x000fe2000f8e023f */
[----:B------:R-:W-:Y:S02]  /*13e0*/  CS2R R46, SRZ ;  /* 0x00000000002e7805 */ /* 0x000fe4000001ff00 */
[----:B------:R-:W-:Y:S01]  /*13f0*/  CS2R R48, SRZ ;  /* 0x0000000000307805 */ /* 0x000fe2000001ff00 */
[----:B------:R-:W-:Y:S01]  /*1400*/  IMAD.MOV.U32 R50, RZ, RZ, RZ ;  /* 0x000000ffff327224 */ /* 0x000fe200078e00ff */
[----:B------:R-:W-:-:S04]  /*1410*/  USHF.R.U32.HI UR48, URZ, 0x1f, UR5 ;  /* 0x0000001f3f307899 */ /* 0x000fc80008011605 */
[----:B------:R-:W-:-:S03]  /*1420*/  ULEA.HI.SX32 UR48, UR5, UR48, 0x1b ;  /* 0x0000003005307291 */ /* 0x000fc6000f8fda3f */
[----:B------:R-:W-:Y:S09]  /*1430*/  @!P1 BRA `(.L_x_124) ;  /* 0x0000006400289947 */ /* 0x000ff20003800000 */
[----:B------:R-:W0:Y:S01]  /*1440*/  S2R R4, SR_TID.X ;  /* 0x0000000000047919 */ /* 0x000e220000002100 */
[----:B------:R-:W-:-:S04]  /*1450*/  UIADD3 UR6, UR40, 0x1e800, URZ ;  /* 0x0001e80028067890 */ /* 0x000fc8000fffe03f */
[----:B------:R-:W-:-:S06]  /*1460*/  ULOP3.LUT UP0, URZ, UR6, 0x3ff, URZ, 0xc0, !UPT ;  /* 0x000003ff063f7892 */ /* 0x000fcc000f80c03f */
[----:B------:R-:W-:Y:S01]  /*1470*/  PLOP3.LUT P0, PT, PT, PT, UP0, 0x80, 0x0 ;  /* 0x000000000000781c */ /* 0x000fe20003f0f008 */
[----:B0-----:R-:W-:-:S05]  /*1480*/  VIADD R5, R4, 0xffffff80 ;  /* 0xffffff8004057836 */ /* 0x001fca0000000000 */
[----:B------:R-:W-:-:S04]  /*1490*/  SHF.R.S32.HI R4, RZ, 0x1f, R5 ;  /* 0x0000001fff047819 */ /* 0x000fc80000011405 */
[----:B------:R-:W-:-:S04]  /*14a0*/  LEA.HI R4, R4, R5, RZ, 0x7 ;  /* 0x0000000504047211 */ /* 0x000fc800078f38ff */
[----:B------:R-:W-:-:S05]  /*14b0*/  SHF.R.S32.HI R4, RZ, 0x7, R4 ;  /* 0x00000007ff047819 */ /* 0x000fca0000011404 */
[----:B------:R-:W0:Y:S02]  /*14c0*/  SHFL.IDX PT, R0, R4, RZ, 0x1f ;  /* 0x00001fff04007589 */ /* 0x000e2400000e0000 */
[----:B0-----:R-:W-:-:S13]  /*14d0*/  R2UR UR44, R0 ;  /* 0x00000000002c72ca */ /* 0x001fda00000e0000 */
[----:B------:R-:W-:-:S04]  /*14e0*/  UIMAD.WIDE UR4, UR44, 0x55555556, URZ ;  /* 0x555555562c0478a5 */ /* 0x000fc8000f8e023f */
[----:B------:R-:W-:-:S04]  /*14f0*/  ULEA.HI UR5, UR5, UR5, URZ, 0x1 ;  /* 0x0000000505057291 */ /* 0x000fc8000f8f083f */
[----:B------:R-:W-:Y:S01]  /*1500*/  UIMAD UR50, UR5, -0x3, UR44 ;  /* 0xfffffffd053278a4 */ /* 0x000fe2000f8e022c */
[----:B------:R-:W-:Y:S11]  /*1510*/  @!P0 BRA `(.L_x_125) ;  /* 0x0000000000408947 */ /* 0x000ff60003800000 */
[----:B------:R-:W-:Y:S01]  /*1520*/  MOV R0, 0x0 ;  /* 0x0000000000007802 */ /* 0x000fe20000000f00 */
[----:B------:R-:W-:Y:S01]  /*1530*/  ULDC.64 UR4, c[0x4][0xa8] ;  /* 0x01002a0000047ab9 */ /* 0x000fe20000000a00 */
[----:B------:R-:W-:Y:S01]  /*1540*/  ULDC.64 UR6, c[0x4][0x48] ;  /* 0x0100120000067ab9 */ /* 0x000fe20000000a00 */
[----:B------:R-:W-:Y:S01]  /*1550*/  IMAD.U32 R4, RZ, RZ, UR4 ;  /* 0x00000004ff047e24 */ /* 0x000fe2000f8e00ff */
[----:B------:R0:W1:Y:S01]  /*1560*/  LDC.64 R14, c[0x4][R0] ;  /* 0x01000000000e7b82 */ /* 0x0000620000000a00 */
        /* <DEDUP_REMOVED lines=8> */
[----:B0-----:R-:W-:-:S07]  /*15f0*/  IMAD.MOV.U32 R13, RZ, RZ, RZ ;  /* 0x000000ffff0d7224 */ /* 0x001fce00078e00ff */
[----:B------:R-:W-:-:S07]  /*1600*/  LEPC R20, `(.L_x_125) ;  /* 0x000000001014794e */ /* 0x000fce0000000000 */
[----:B-1----:R-:W-:Y:S05]  /*1610*/  CALL.ABS.NOINC R14 ;  /* 0x000000000e007343 */ /* 0x002fea0003c00000 */
.L_x_125:
[----:B------:R-:W-:Y:S01]  /*1620*/  ULEA.HI UR4, UR37, UR37, URZ, 0x1 ;  /* 0x0000002525047291 */ /* 0x000fe2000f8f083f */
[----:B------:R-:W-:-:S03]  /*1630*/  IMAD.U32 R3, RZ, RZ, UR45 ;  /* 0x0000002dff037e24 */ /* 0x000fc6000f8e00ff */
[----:B------:R-:W-:Y:S02]  /*1640*/  ULOP3.LUT UR4, UR4, 0xfffffffe, URZ, 0xc0, !UPT ;  /* 0xfffffffe04047892 */ /* 0x000fe4000f8ec03f */
[----:B------:R-:W-:Y:S02]  /*1650*/  ISETP.NE.AND P0, PT, R3, 0x3, PT ;  /* 0x000000030300780c */ /* 0x000fe40003f05270 */
[----:B------:R-:W-:-:S06]  /*1660*/  UIADD3 UR4, UR37, -UR4, URZ ;  /* 0x8000000425047290 */ /* 0x000fcc000fffe03f */
[----:B------:R-:W-:-:S05]  /*1670*/  IMAD.U32 R0, RZ, RZ, UR4 ;  /* 0x00000004ff007e24 */ /* 0x000fca000f8e00ff */
[----:B------:R-:W-:-:S04]  /*1680*/  SHF.L.U32 R0, R0, 0x1f, RZ ;  /* 0x0000001f00007819 */ /* 0x000fc800000006ff */
[----:B------:R-:W0:Y:S02]  /*1690*/  SYNCS.PHASECHK.TRANS64.TRYWAIT P1, [UR40+0x30800], R0 ;  /* 0x03080000ff0075a7 */ /* 0x000e240008020168 */
[----:B0-----:R-:W-:Y:S05]  /*16a0*/  @!P1 BRA `(.L_x_126) ;  /* 0x000000b800649947 */ /* 0x001fea0003800000 */
.L_x_248:
[----:B------:R-:W-:Y:S05]  /*16b0*/  @!P0 BRA `(.L_x_127) ;  /* 0x0000000000048947 */ /* 0x000fea0003800000 */
[----:B------:R-:W-:Y:S01]  /*16c0*/  BPT.TRAP 0x1 ;  /* 0x000000040000795c */ /* 0x000fe20000300000 */
.L_x_127:
[----:B0-----:R-:W-:Y:S02]  /*16d0*/  IMAD.U32 R3, RZ, RZ, UR39 ;  /* 0x00000027ff037e24 */ /* 0x001fe4000f8e00ff */
[----:B------:R-:W-:-:S03]  /*16e0*/  IMAD.U32 R0, RZ, RZ, UR38 ;  /* 0x00000026ff007e24 */ /* 0x000fc6000f8e00ff */
[----:B------:R-:W-:Y:S02]  /*16f0*/  LEA R3, R3, UR40, 0x3 ;  /* 0x0000002803037c11 */ /* 0x000fe4000f8e18ff */
[----:B------:R-:W-:-:S04]  /*1700*/  SHF.L.U32 R0, R0, 0x1f, RZ ;  /* 0x0000001f00007819 */ /* 0x000fc800000006ff */
[----:B------:R0:W1:Y:S01]  /*1710*/  SYNCS.PHASECHK.TRANS64.TRYWAIT P2, [R3+URZ+0x30830], R0 ;  /* 0x03083000030075a7 */ /* 0x000062000804017f */
[----:B------:R-:W-:Y:S05]  /*1720*/  @!P0 BRA `(.L_x_128) ;  /* 0x0000000000048947 */ /* 0x000fea0003800000 */
[----:B------:R-:W-:Y:S01]  /*1730*/  BPT.TRAP 0x1 ;  /* 0x000000040000795c */ /* 0x000fe20000300000 */
.L_x_128:
[----:B------:R-:W2:Y:S01]  /*1740*/  S2R R4, SR_TID.X ;  /* 0x0000000000047919 */ /* 0x000ea20000002100 */
[----:B------:R-:W-:Y:S01]  /*1750*/  IMAD.MOV.U32 R151, RZ, RZ, RZ ;  /* 0x000000ffff977224 */ /* 0x000fe200078e00ff */
[----:B--2---:R-:W-:Y:S01]  /*1760*/  LOP3.LUT P1, RZ, R4, 0x7f, RZ, 0xc0, !PT ;  /* 0x0000007f04ff7812 */ /* 0x004fe2000782c0ff */
[----:B-1----:R-:W-:-:S12]  /*1770*/  @P2 BRA `(.L_x_129) ;  /* 0x0000000000082947 */ /* 0x002fd80003800000 */
[----:B------:R-:W1:Y:S02]  /*1780*/  SYNCS.PHASECHK.TRANS64.TRYWAIT P2, [R3+URZ+0x30830], R0 ;  /* 0x03083000030075a7 */ /* 0x000e64000804017f */
[----:B-1----:R-:W-:Y:S05]  /*1790*/  @!P2 BRA `(.L_x_130) ;  /* 0x000000b80040a947 */ /* 0x002fea0003800000 */
.L_x_129:
[----:B------:R-:W-:Y:S05]  /*17a0*/  WARPSYNC.ALL ;  /* 0x0000000000007948 */ /* 0x000fea0003800000 */
[----:B------:R-:W-:Y:S01]  /*17b0*/  ULEA UR25, UR50, UR40, 0xd ;  /* 0x0000002832197291 */ /* 0x000fe2000f8e683f */
[----:B------:R-:W2:Y:S01]  /*17c0*/  LDL R4, [R1+0x10] ;  /* 0x0000100001047983 */ /* 0x000ea20000100800 */
[----:B------:R-:W-:Y:S01]  /*17d0*/  UIADD3 UR4, UR40, 0x12400, URZ ;  /* 0x0001240028047890 */ /* 0x000fe2000fffe03f */
[----:B------:R-:W-:Y:S01]  /*17e0*/  WARPGROUP.ARRIVE ;  /* 0x00000000000079c5 */ /* 0x000fe20000000000 */
[----:B------:R-:W-:Y:S01]  /*17f0*/  UIADD3 UR5, UR25, 0xc400, URZ ;  /* 0x0000c40019057890 */ /* 0x000fe2000fffe03f */
[----:B------:R-:W-:Y:S01]  /*1800*/  IMAD.U32 R7, RZ, RZ, UR48 ;  /* 0x00000030ff077e24 */ /* 0x000fe2000f8e00ff */
[----:B------:R-:W-:Y:S01]  /*1810*/  USHF.R.U32.HI UR4, URZ, 0x4, UR4 ;  /* 0x000000043f047899 */ /* 0x000fe20008011604 */
[----:B------:R-:W-:Y:S01]  /*1820*/  P2R R6, PR, RZ, 0x2 ;  /* 0x00000002ff067803 */ /* 0x000fe20000000000 */
[----:B------:R-:W-:Y:S01]  /*1830*/  USHF.R.U32.HI UR5, URZ, 0x4, UR5 ;  /* 0x000000043f057899 */ /* 0x000fe20008011605 */
[----:B------:R-:W-:Y:S01]  /*1840*/  P2R R5, PR, RZ, 0x1 ;  /* 0x00000001ff057803 */ /* 0x000fe20000000000 */
[----:B------:R-:W-:Y:S01]  /*1850*/  ULOP3.LUT UR4, UR4, 0x3fff, URZ, 0xc0, !UPT ;  /* 0x00003fff04047892 */ /* 0x000fe2000f8ec03f */
[--C-:B------:R-:W-:Y:S01]  /*1860*/  IMAD.MOV.U32 R150, RZ, RZ, R151.reuse ;  /* 0x000000ffff967224 */ /* 0x100fe200078e0097 */
[----:B------:R-:W-:Y:S01]  /*1870*/  ULOP3.LUT UR5, UR5, 0x3fff, URZ, 0xc0, !UPT ;  /* 0x00003fff05057892 */ /* 0x000fe2000f8ec03f */
[--C-:B------:R-:W-:Y:S01]  /*1880*/  IMAD.MOV.U32 R149, RZ, RZ, R151.reuse ;  /* 0x000000ffff957224 */ /* 0x100fe200078e0097 */
[----:B------:R-:W-:Y:S01]  /*1890*/  ULOP3.LUT UR24, UR4, 0x10000, URZ, 0xfc, !UPT ;  /* 0x0001000004187892 */ /* 0x000fe2000f8efc3f */
[--C-:B------:R-:W-:Y:S01]  /*18a0*/  IMAD.MOV.U32 R148, RZ, RZ, R151.reuse ;  /* 0x000000ffff947224 */ /* 0x100fe200078e0097 */
[----:B------:R-:W-:Y:S01]  /*18b0*/  ULOP3.LUT UR4, UR5, 0x10000, URZ, 0xfc, !UPT ;  /* 0x0001000005047892 */ /* 0x000fe2000f8efc3f */
[--C-:B------:R-:W-:Y:S01]  /*18c0*/  IMAD.MOV.U32 R147, RZ, RZ, R151.reuse ;  /* 0x000000ffff937224 */ /* 0x100fe200078e0097 */
[----:B------:R-:W-:Y:S01]  /*18d0*/  UIMAD UR6, UR39, 0x600, UR24 ;  /* 0x00000600270678a4 */ /* 0x000fe2000f8e0218 */
[--C-:B------:R-:W-:Y:S01]  /*18e0*/  IMAD.MOV.U32 R146, RZ, RZ, R151.reuse ;  /* 0x000000ffff927224 */ /* 0x100fe200078e0097 */
[----:B------:R-:W-:Y:S01]  /*18f0*/  UMOV UR5, 0x40000040 ;  /* 0x4000004000057882 */ /* 0x000fe20000000000 */
[----:B------:R-:W-:Y:S01]  /*1900*/  UMOV UR7, 0x40000040 ;  /* 0x4000004000077882 */ /* 0x000fe20000000000 */
[----:B------:R-:W-:Y:S01]  /*1910*/  UIADD3 UR8, UR4, 0x2, URZ ;  /* 0x0000000204087890 */ /* 0x000fe2000fffe03f */
[--C-:B------:R-:W-:Y:S01]  /*1920*/  IMAD.MOV.U32 R145, RZ, RZ, R151.reuse ;  /* 0x000000ffff917224 */ /* 0x100fe200078e0097 */
[----:B------:R-:W-:Y:S01]  /*1930*/  UIADD3 UR10, UR6, 0x2, URZ ;  /* 0x00000002060a7890 */ /* 0x000fe2000fffe03f */
[--C-:B------:R-:W-:Y:S01]  /*1940*/  IMAD.MOV.U32 R144, RZ, RZ, R151.reuse ;  /* 0x000000ffff907224 */ /* 0x100fe200078e0097 */
[----:B------:R-:W-:Y:S01]  /*1950*/  UMOV UR9, 0x40000040 ;  /* 0x4000004000097882 */ /* 0x000fe20000000000 */
[----:B------:R-:W-:Y:S01]  /*1960*/  HGMMA.64x192x16.F32 R24, gdesc[UR4], RZ, !UPT, gsb0 ;  /* 0x02e00000041879f0 */ /* 0x000fe2000c0008ff */
[----:B------:R-:W-:Y:S01]  /*1970*/  UMOV UR11, 0x40000040 ;  /* 0x40000040000b7882 */ /* 0x000fe20000000000 */
[----:B------:R-:W-:Y:S01]  /*1980*/  UIADD3 UR12, UR4, 0x4, URZ ;  /* 0x00000004040c7890 */ /* 0x000fe2000fffe03f */
[--C-:B------:R-:W-:Y:S01]  /*1990*/  IMAD.MOV.U32 R143, RZ, RZ, R151.reuse ;  /* 0x000000ffff8f7224 */ /* 0x100fe200078e0097 */
[----:B------:R-:W-:Y:S01]  /*19a0*/  UIADD3 UR14, UR6, 0x4, URZ ;  /* 0x00000004060e7890 */ /* 0x000fe2000fffe03f */
        /* <DEDUP_REMOVED lines=8> */
[----:B------:R-:W-:Y:S01]  /*1a30*/  UMOV UR19, 0x40000040 ;  /* 0x4000004000137882 */ /* 0x000fe20000000000 */
[----:B------:R-:W-:Y:S01]  /*1a40*/  ULDC UR26, c[0x0][0x988] ;  /* 0x00026200001a7ab9 */ /* 0x000fe20000000800 */
[----:B------:R-:W-:Y:S01]  /*1a50*/  UISETP.GE.AND UP0, UPT, UR49, 0xc1, UPT ;  /* 0x000000c13100788c */ /* 0x000fe2000bf06270 */
        /* <DEDUP_REMOVED lines=18> */
[----:B------:R-:W-:Y:S01]  /*1b80*/  IMAD.MOV.U32 R121, RZ, RZ, R151 ;  /* 0x000000ffff797224 */ /* 0x000fe200078e0097 */
[----:B------:R-:W-:-:S02]  /*1b90*/  WARPGROUP.DEPBAR.LE gsb0, 0x0 ;  /* 0x00008000000079c5 */ /* 0x000fc40000010000 */
[----:B------:R-:W-:-:S06]  /*1ba0*/  WARPGROUP.ARRIVE ;  /* 0x00000000000079c5 */ /* 0x000fcc0000000000 */
[----:B------:R-:W-:Y:S01]  /*1bb0*/  HGMMA.64x192x16.F32 R24, gdesc[UR8], R24, gsb0 ;  /* 0x02e00000081879f0 */ /* 0x000fe20008000818 */
[----:B--2---:R-:W-:-:S04]  /*1bc0*/  VIADD R4, R4, UR49 ;  /* 0x0000003104047c36 */ /* 0x004fc80008000000 */
        /* <DEDUP_REMOVED lines=20> */
[----:B01----:R-:W-:Y:S02]  /*1d10*/  FMNMX.FTZ R0, R28, R7, !PT ;  /* 0x000000071c007209 */ /* 0x003fe40007810000 */
        /* <DEDUP_REMOVED lines=137> */
[----:B------:R-:W-:Y:S02]  /*25b0*/  FMNMX.FTZ R7, R97, R0, !PT ;  /* 0x0000000061077209 */ /* 0x000fe40007810000 */
[----:B------:R-:W-:Y:S02]  /*25c0*/  FSEL R101, R101, -INF , P1 ;  /* 0xff80000065657808 */ /* 0x000fe40000800000 */
[----:B------:R-:W-:Y:S02]  /*25d0*/  FMNMX.FTZ R0, R100, R7, !PT ;  /* 0x0000000764007209 */ /* 0x000fe40007810000 */
[----:B------:R-:W-:Y:S02]  /*25e0*/  ISETP.GT.AND P1, PT, R4, 0xa1, PT ;  /* 0x000000a10400780c */ /* 0x000fe40003f24270 */
[----:B------:R-:W-:-:S02]  /*25f0*/  FSEL R104, R104, -INF , P0 ;  /* 0xff80000068687808 */ /* 0x000fc40000000000 */
[----:B------:R-:W-:Y:S02]  /*2600*/  FMNMX.FTZ R7, R101, R0, !PT ;  /* 0x0000000065077209 */ /* 0x000fe40007810000 */
        /* <DEDUP_REMOVED lines=8> */
[----:B------:R-:W-:Y:S02]  /*2690*/  FSEL R109, R109, -INF , P2 ;  /* 0xff8000006d6d7808 */ /* 0x000fe40001000000 */
[----:B------:R-:W-:Y:S02]  /*26a0*/  FMNMX.FTZ R0, R108, R7, !PT ;  /* 0x000000076c007209 */ /* 0x000fe40007810000 */
[----:B------:R-:W-:-:S02]  /*26b0*/  ISETP.GT.AND P3, PT, R4, 0xb0, PT ;  /* 0x000000b00400780c */ /* 0x000fc40003f64270 */
[----:B------:R-:W-:Y:S02]  /*26c0*/  FSEL R98, R98, -INF , P4 ;  /* 0xff80000062627808 */ /* 0x000fe40002000000 */
[----:B------:R-:W-:Y:S02]  /*26d0*/  FSEL R112, R112, -INF , P3 ;  /* 0xff80000070707808 */ /* 0x000fe40001800000 */
[----:B------:R-:W-:Y:S02]  /*26e0*/  FMNMX.FTZ R7, R109, R0, !PT ;  /* 0x000000006d077209 */ /* 0x000fe40007810000 */
[----:B------:R-:W-:Y:S02]  /*26f0*/  ISETP.GT.AND P4, PT, R4, 0xb1, PT ;  /* 0x000000b10400780c */ /* 0x000fe40003f84270 */
[----:B------:R-:W-:Y:S02]  /*2700*/  FSEL R95, R95, -INF , P5 ;  /* 0xff8000005f5f7808 */ /* 0x000fe40002800000 */
[----:B------:R-:W-:-:S02]  /*2710*/  FSEL R113, R113, -INF , P4 ;  /* 0xff80000071717808 */ /* 0x000fc40002000000 */
[----:B------:R-:W-:Y:S02]  /*2720*/  FMNMX.FTZ R0, R112, R7, !PT ;  /* 0x0000000770007209 */ /* 0x000fe40007810000 */
[----:B------:R-:W-:Y:S02]  /*2730*/  ISETP.GT.AND P5, PT, R4, 0xb8, PT ;  /* 0x000000b80400780c */ /* 0x000fe40003fa4270 */
[----:B------:R-:W-:Y:S02]  /*2740*/  FSEL R94, R94, -INF , P6 ;  /* 0xff8000005e5e7808 */ /* 0x000fe40003000000 */
[----:B------:R-:W-:Y:S02]  /*2750*/  FSEL R116, R116, -INF , P5 ;  /* 0xff80000074747808 */ /* 0x000fe40002800000 */
[----:B------:R-:W-:Y:S02]  /*2760*/  FMNMX.FTZ R7, R113, R0, !PT ;  /* 0x0000000071077209 */ /* 0x000fe40007810000 */
[----:B------:R-:W-:-:S02]  /*2770*/  ISETP.GT.AND P6, PT, R4, 0xb9, PT ;  /* 0x000000b90400780c */ /* 0x000fc40003fc4270 */
[----:B------:R-:W-:Y:S02]  /*2780*/  FMNMX.FTZ R0, R116, R7, !PT ;  /* 0x0000000774007209 */ /* 0x000fe40007810000 */
[----:B------:R-:W-:Y:S02]  /*2790*/  FSEL R117, R117, -INF , P6 ;  /* 0xff80000075757808 */ /* 0x000fe40003000000 */
[----:B------:R-:W-:Y:S02]  /*27a0*/  P2R R10, PR, RZ, 0x4 ;  /* 0x00000004ff0a7803 */ /* 0x000fe40000000000 */
[----:B------:R-:W-:Y:S02]  /*27b0*/  FMNMX.FTZ R7, R117, R0, !PT ;  /* 0x0000000075077209 */ /* 0x000fe40007810000 */
[----:B------:R-:W-:Y:S02]  /*27c0*/  P2R R12, PR, RZ, 0x2 ;  /* 0x00000002ff0c7803 */ /* 0x000fe40000000000 */
[----:B------:R-:W-:Y:S01]  /*27d0*/  P2R R11, PR, RZ, 0x1 ;  /* 0x00000001ff0b7803 */ /* 0x000fe20000000000 */
[----:B------:R-:W0:Y:S01]  /*27e0*/  SHFL.BFLY PT, R0, R7, 0x2, 0x1f ;  /* 0x0c401f0007007f89 */ /* 0x000e2200000e0000 */
[----:B------:R-:W-:-:S02]  /*27f0*/  ISETP.GT.AND P0, PT, R4, 0x99, PT ;  /* 0x000000990400780c */ /* 0x000fc40003f04270 */
[----:B------:R-:W-:Y:S02]  /*2800*/  ISETP.GT.AND P1, PT, R4, 0xa0, PT ;  /* 0x000000a00400780c */ /* 0x000fe40003f24270 */
[----:B------:R-:W-:Y:S02]  /*2810*/  FSEL R103, R103, -INF , P0 ;  /* 0xff80000067677808 */ /* 0x000fe40000000000 */
[----:B------:R-:W-:Y:S02]  /*2820*/  FSEL R106, R106, -INF , P1 ;  /* 0xff8000006a6a7808 */ /* 0x000fe40000800000 */
[----:B------:R-:W-:Y:S02]  /*2830*/  ISETP.NE.AND P1, PT, R12, RZ, PT ;  /* 0x000000ff0c00720c */ /* 0x000fe40003f25270 */
[----:B------:R-:W-:Y:S02]  /*2840*/  ISETP.NE.AND P0, PT, R11, RZ, PT ;  /* 0x000000ff0b00720c */ /* 0x000fe40003f05270 */
[----:B------:R-:W-:-:S02]  /*2850*/  FSEL R107, R107, -INF , P1 ;  /* 0xff8000006b6b7808 */ /* 0x000fc40000800000 */
[----:B------:R-:W-:Y:S02]  /*2860*/  FSEL R110, R110, -INF , P0 ;  /* 0xff8000006e6e7808 */ /* 0x000fe40000000000 */
[----:B------:R-:W-:Y:S02]  /*2870*/  FSEL R114, R114, -INF , P3 ;  /* 0xff80000072727808 */ /* 0x000fe40001800000 */
[----:B------:R-:W-:Y:S02]  /*2880*/  ISETP.NE.AND P1, PT, R6, RZ, PT ;  /* 0x000000ff0600720c */ /* 0x000fe40003f25270 */
[----:B------:R-:W-:Y:S02]  /*2890*/  FSEL R115, R115, -INF , P4 ;  /* 0xff80000073737808 */ /* 0x000fe40002000000 */
[----:B------:R-:W-:Y:S02]  /*28a0*/  FSEL R118, R118, -INF , P5 ;  /* 0xff80000076767808 */ /* 0x000fe40002800000 */
[----:B0-----:R-:W-:-:S02]  /*28b0*/  FMNMX.FTZ R8, R7, R0, !PT ;  /* 0x0000000007087209 */ /* 0x001fc40007810000 */
[----:B------:R-:W-:Y:S02]  /*28c0*/  FSEL R119, R119, -INF , P6 ;  /* 0xff80000077777808 */ /* 0x000fe40003000000 */
[----:B------:R-:W-:Y:S01]  /*28d0*/  ISETP.NE.AND P0, PT, R5, RZ, PT ;  /* 0x000000ff0500720c */ /* 0x000fe20003f05270 */
[----:B------:R-:W0:Y:S02]  /*28e0*/  SHFL.BFLY PT, R9, R8, 0x1, 0x1f ;  /* 0x0c201f0008097f89 */ /* 0x000e2400000e0000 */
[----:B------:R-:W-:-:S05]  /*28f0*/  @!P1 VIADD R3, R3, 0x30840 ;  /* 0x0003084003039836 */ /* 0x000fca0000000000 */
[----:B------:R-:W-:-:S04]  /*2900*/  @!P1 PRMT R3, RZ, 0x654, R3 ;  /* 0x00000654ff039816 */ /* 0x000fc80000000003 */
[----:B------:R1:W-:Y:S01]  /*2910*/  @!P1 SYNCS.ARRIVE.TRANS64.RED.A1T0 RZ, [R3+URZ], RZ ;  /* 0x000000ff03ff99a7 */ /* 0x0003e2000810043f */
[----:B0-----:R-:W-:-:S04]  /*2920*/  FMNMX.FTZ R0, R8, R9, !PT ;  /* 0x0000000908007209 */ /* 0x001fc80007810000 */
[C---:B------:R-:W-:Y:S01]  /*2930*/  FSETP.NEU.FTZ.AND P2, PT, R0.reuse, -INF , PT ;  /* 0xff8000000000780b */ /* 0x040fe20003f5d000 */
[----:B------:R-:W-:-:S05]  /*2940*/  FMUL.FTZ R9, R0, UR26 ;  /* 0x0000001a00097c20 */ /* 0x000fca0008410000 */
[----:B------:R-:W-:Y:S02]  /*2950*/  FSEL R4, R9, RZ, P2 ;  /* 0x000000ff09047208 */ /* 0x000fe40001000000 */
[----:B------:R-:W-:Y:S02]  /*2960*/  FMNMX.FTZ R9, R26, R27, !PT ;  /* 0x0000001b1a097209 */ /* 0x000fe40007810000 */
[----:B------:R-:W-:Y:S01]  /*2970*/  ISETP.NE.AND P2, PT, R10, RZ, PT ;  /* 0x000000ff0a00720c */ /* 0x000fe20003f45270 */
[--C-:B------:R-:W-:Y:S01]  /*2980*/  FFMA.FTZ R120, R37, UR26, -R4.reuse ;  /* 0x0000001a25787c23 */ /* 0x100fe20008010804 */
[----:B------:R-:W-:Y:S01]  /*2990*/  FMNMX.FTZ R8, R30, R9, !PT ;  /* 0x000000091e087209 */ /* 0x000fe20007810000 */
[--C-:B------:R-:W-:Y:S01]  /*29a0*/  FFMA.FTZ R22, R44, UR26, -R4.reuse ;  /* 0x0000001a2c167c23 */ /* 0x100fe20008010804 */
[--C-:B------:R-:W-:Y:S01]  /*29b0*/  FFMA.FTZ R44, R53, UR26, -R4.reuse ;  /* 0x0000001a352c7c23 */ /* 0x100fe20008010804 */
[----:B------:R-:W-:Y:S01]  /*29c0*/  FSEL R111, R111, -INF , P2 ;  /* 0xff8000006f6f7808 */ /* 0x000fe20001000000 */
[--C-:B------:R-:W-:Y:S01]  /*29d0*/  FFMA.FTZ R6, R25, UR26, -R4.reuse ;  /* 0x0000001a19067c23 */ /* 0x100fe20008010804 */
[----:B------:R-:W-:Y:S01]  /*29e0*/  FMNMX.FTZ R9, R31, R8, !PT ;  /* 0x000000081f097209 */ /* 0x000fe20007810000 */
[--C-:B------:R-:W-:Y:S01]  /*29f0*/  FFMA.FTZ R25, R52, UR26, -R4.reuse ;  /* 0x0000001a34197c23 */ /* 0x100fe20008010804 */
[--C-:B------:R-:W-:Y:S01]  /*2a00*/  FFMA.FTZ R52, R57, UR26, -R4.reuse ;  /* 0x0000001a39347c23 */ /* 0x100fe20008010804 */
[--C-:B------:R-:W-:Y:S01]  /*2a10*/  FFMA.FTZ R13, R32, UR26, -R4.reuse ;  /* 0x0000001a200d7c23 */ /* 0x100fe20008010804 */
[----:B------:R-:W-:Y:S01]  /*2a20*/  FMNMX.FTZ R8, R34, R9, !PT ;  /* 0x0000000922087209 */ /* 0x000fe20007810000 */
[--C-:B------:R-:W-:Y:S01]  /*2a30*/  FFMA.FTZ R32, R69, UR26, -R4.reuse ;  /* 0x0000001a45207c23 */ /* 0x100fe20008010804 */
[--C-:B------:R-:W-:Y:S01]  /*2a40*/  FFMA.FTZ R18, R81, UR26, -R4.reuse ;  /* 0x0000001a51127c23 */ /* 0x100fe20008010804 */
[--C-:B------:R-:W-:Y:S01]  /*2a50*/  FFMA.FTZ R5, R24, UR26, -R4.reuse ;  /* 0x0000001a18057c23 */ /* 0x100fe20008010804 */
[----:B------:R-:W-:Y:S01]  /*2a60*/  FMNMX.FTZ R9, R35, R8, !PT ;  /* 0x0000000823097209 */ /* 0x000fe20007810000 */
[--C-:B------:R-:W-:Y:S01]  /*2a70*/  FFMA.FTZ R7, R28, UR26, -R4.reuse ;  /* 0x0000001a1c077c23 */ /* 0x100fe20008010804 */
[----:B------:R-:W-:Y:S01]  /*2a80*/  MUFU.EX2 R6, R6 ;  /* 0x0000000600067308 */ /* 0x000fe20000000800 */
[--C-:B------:R-:W-:Y:S01]  /*2a90*/  FFMA.FTZ R12, R29, UR26, -R4.reuse ;  /* 0x0000001a1d0c7c23 */ /* 0x100fe20008010804 */
[----:B------:R-:W-:Y:S01]  /*2aa0*/  FMNMX.FTZ R8, R38, R9, !PT ;  /* 0x0000000926087209 */ /* 0x000fe20007810000 */
[--C-:B------:R-:W-:Y:S01]  /*2ab0*/  FFMA.FTZ R24, R48, UR26, -R4.reuse ;  /* 0x0000001a30187c23 */ /* 0x100fe20008010804 */
[--C-:B------:R-:W-:Y:S01]  /*2ac0*/  FFMA.FTZ R48, R88, UR26, -R4.reuse ;  /* 0x0000001a58307c23 */ /* 0x100fe20008010804 */
[--C-:B------:R-:W-:Y:S01]  /*2ad0*/  FFMA.FTZ R10, R64, UR26, -R4.reuse ;  /* 0x0000001a400a7c23 */ /* 0x100fe20008010804 */
[----:B------:R-:W-:Y:S01]  /*2ae0*/  FMNMX.FTZ R9, R39, R8, !PT ;  /* 0x0000000827097209 */ /* 0x000fe20007810000 */
[--C-:B------:R-:W-:Y:S01]  /*2af0*/  FFMA.FTZ R64, R93, UR26, -R4.reuse ;  /* 0x0000001a5d407c23 */ /* 0x100fe20008010804 */
[----:B------:R-:W0:Y:S01]  /*2b00*/  MUFU.EX2 R5, R5 ;  /* 0x0000000500057308 */ /* 0x000e220000000800 */
[--C-:B------:R-:W-:Y:S01]  /*2b10*/  FFMA.FTZ R14, R33, UR26, -R4.reuse ;  /* 0x0000001a210e7c23 */ /* 0x100fe20008010804 */
[----:B------:R-:W-:Y:S01]  /*2b20*/  FMNMX.FTZ R8, R42, R9, !PT ;  /* 0x000000092a087209 */ /* 0x000fe20007810000 */
[--C-:B------:R-:W-:Y:S01]  /*2b30*/  FFMA.FTZ R21, R45, UR26, -R4.reuse ;  /* 0x0000001a2d157c23 */ /* 0x100fe20008010804 */
[--C-:B------:R-:W-:Y:S01]  /*2b40*/  FFMA.FTZ R45, R56, UR26, -R4.reuse ;  /* 0x0000001a382d7c23 */ /* 0x100fe20008010804 */
[--C-:B------:R-:W-:Y:S01]  /*2b50*/  FFMA.FTZ R15, R36, UR26, -R4.reuse ;  /* 0x0000001a240f7c23 */ /* 0x100fe20008010804 */
[----:B------:R-:W-:Y:S01]  /*2b60*/  FMNMX.FTZ R9, R43, R8, !PT ;  /* 0x000000082b097209 */ /* 0x000fe20007810000 */
[--C-:B------:R-:W-:Y:S01]  /*2b70*/  FFMA.FTZ R20, R40, UR26, -R4.reuse ;  /* 0x0000001a28147c23 */ /* 0x100fe20008010804 */
[----:B------:R-:W2:Y:S01]  /*2b80*/  MUFU.EX2 R7, R7 ;  /* 0x0000000700077308 */ /* 0x000ea20000000800 */
[--C-:B------:R-:W-:Y:S01]  /*2b90*/  FFMA.FTZ R19, R41, UR26, -R4.reuse ;  /* 0x0000001a29137c23 */ /* 0x100fe20008010804 */
[----:B------:R-:W-:Y:S01]  /*2ba0*/  FMNMX.FTZ R8, R46, R9, !PT ;  /* 0x000000092e087209 */ /* 0x000fe20007810000 */
[--C-:B------:R-:W-:Y:S01]  /*2bb0*/  FFMA.FTZ R23, R49, UR26, -R4.reuse ;  /* 0x0000001a31177c23 */ /* 0x100fe20008010804 */
[--C-:B------:R-:W-:Y:S01]  /*2bc0*/  FFMA.FTZ R56, R61, UR26, -R4.reuse ;  /* 0x0000001a3d387c23 */ /* 0x100fe20008010804 */
[--C-:B------:R-:W-:Y:S01]  /*2bd0*/  FFMA.FTZ R49, R60, UR26, -R4.reuse ;  /* 0x0000001a3c317c23 */ /* 0x100fe20008010804 */
[----:B------:R-:W-:Y:S01]  /*2be0*/  FMNMX.FTZ R9, R47, R8, !PT ;  /* 0x000000082f097209 */ /* 0x000fe20007810000 */
[--C-:B------:R-:W-:Y:S01]  /*2bf0*/  FFMA.FTZ R11, R65, UR26, -R4.reuse ;  /* 0x0000001a410b7c23 */ /* 0x100fe20008010804 */
[----:B------:R-:W3:Y:S01]  /*2c00*/  MUFU.EX2 R12, R12 ;  /* 0x0000000c000c7308 */ /* 0x000ee20000000800 */
        /* <DEDUP_REMOVED lines=23> */
[----:B------:R-:W-:Y:S01]  /*2d80*/  FFMA.FTZ R84, R117, UR26, -R4 ;  /* 0x0000001a75547c23 */ /* 0x000fe20008010804 */
        /* <DEDUP_REMOVED lines=25> */
[----:B------:R-:W-:Y:S01]  /*2f20*/  FMNMX.FTZ R8, R94, R9, !PT ;  /* 0x000000095e087209 */ /* 0x000fe20007810000 */
[----:B------:R-:W-:-:S03]  /*2f30*/  FFMA.FTZ R9, R80, UR26, -R4 ;  /* 0x0000001a50097c23 */ /* 0x000fc60008010804 */
        /* <DEDUP_REMOVED lines=19> */
[----:B------:R-:W-:Y:S01]  /*3070*/  FMNMX.FTZ R8, R118, R57, !PT ;  /* 0x0000003976087209 */ /* 0x000fe20007810000 */
[----:B------:R-:W-:-:S03]  /*3080*/  FFMA.FTZ R57, R92, UR26, -R4 ;  /* 0x0000001a5c397c23 */ /* 0x000fc60008010804 */
[----:B------:R-:W-:-:S03]  /*3090*/  FMNMX.FTZ R8, R119, R8, !PT ;  /* 0x0000000877087209 */ /* 0x000fc60007810000 */
[----:B------:R-:W-:Y:S02]  /*30a0*/  MUFU.EX2 R11, R11 ;  /* 0x0000000b000b7308 */ /* 0x000fe40000000800 */
[----:B------:R-:W4:Y:S06]  /*30b0*/  SHFL.BFLY PT, R69, R8, 0x2, 0x1f ;  /* 0x0c401f0008457f89 */ /* 0x000f2c00000e0000 */
[----:B------:R-:W-:Y:S08]  /*30c0*/  MUFU.EX2 R29, R29 ;  /* 0x0000001d001d7308 */ /* 0x000ff00000000800 */
[----:B------:R-:W-:Y:S08]  /*30d0*/  MUFU.EX2 R32, R32 ;  /* 0x0000002000207308 */ /* 0x000ff00000000800 */
[----:B------:R-:W-:Y:S01]  /*30e0*/  MUFU.EX2 R33, R33 ;  /* 0x0000002100217308 */ /* 0x000fe20000000800 */
[----:B----4-:R-:W-:Y:S01]  /*30f0*/  FMNMX.FTZ R80, R8, R69, !PT ;  /* 0x0000004508507209 */ /* 0x010fe20007810000 */
[----:B------:R-:W-:-:S04]  /*3100*/  FFMA.FTZ R69, R104, UR26, -R4 ;  /* 0x0000001a68457c23 */ /* 0x000fc80008010804 */
[----:B------:R-:W4:Y:S02]  /*3110*/  SHFL.BFLY PT, R81, R80, 0x1, 0x1f ;  /* 0x0c201f0050517f89 */ /* 0x000f2400000e0000 */
[----:B------:R-:W-:Y:S08]  /*3120*/  MUFU.EX2 R36, R36 ;  /* 0x0000002400247308 */ /* 0x000ff00000000800 */
[----:B------:R-:W-:Y:S08]  /*3130*/  MUFU.EX2 R40, R40 ;  /* 0x0000002800287308 */ /* 0x000ff00000000800 */
[----:B------:R-:W-:Y:S01]  /*3140*/  MUFU.EX2 R41, R41 ;  /* 0x0000002900297308 */ /* 0x000fe20000000800 */
[----:B----4-:R-:W-:Y:S01]  /*3150*/  FMNMX.FTZ R8, R80, R81, !PT ;  /* 0x0000005150087209 */ /* 0x010fe20007810000 */
[----:B------:R-:W-:Y:S01]  /*3160*/  FFMA.FTZ R81, R116, UR26, -R4 ;  /* 0x0000001a74517c23 */ /* 0x000fe20008010804 */
[----:B0-----:R-:W-:-:S05]  /*3170*/  FADD.FTZ R4, R5, R6 ;  /* 0x0000000605047221 */ /* 0x001fca0000010000 */
[----:B------:R-:W-:Y:S01]  /*3180*/  MUFU.EX2 R9, R9 ;  /* 0x0000000900097308 */ /* 0x000fe20000000800 */
[C---:B------:R-:W-:Y:S01]  /*3190*/  FSETP.NEU.FTZ.AND P2, PT, R8.reuse, -INF , PT ;  /* 0xff8000000800780b */ /* 0x040fe20003f5d000 */
[----:B------:R-:W-:-:S05]  /*31a0*/  FMUL.FTZ R85, R8, UR26 ;  /* 0x0000001a08557c20 */ /* 0x000fca0008410000 */
[----:B------:R-:W-:Y:S01]  /*31b0*/  FSEL R85, R85, RZ, P2 ;  /* 0x000000ff55557208 */ /* 0x000fe20001000000 */
[----:B------:R-:W-:Y:S01]  /*31c0*/  MUFU.EX2 R18, R18 ;  /* 0x0000001200127308 */ /* 0x000fe20000000800 */
[----:B------:R-:W-:-:S03]  /*31d0*/  PLOP3.LUT P2, PT, PT, PT, UP0, 0x80, 0x0 ;  /* 0x000000000000781c */ /* 0x000fc60003f4f008 */
[--C-:B------:R-:W-:Y:S01]  /*31e0*/  FFMA.FTZ R26, R26, UR26, -R85.reuse ;  /* 0x0000001a1a1a7c23 */ /* 0x100fe20008010855 */
[--C-:B------:R-:W-:Y:S01]  /*31f0*/  FFMA.FTZ R89, R27, UR26, -R85.reuse ;  /* 0x0000001a1b597c23 */ /* 0x100fe20008010855 */
[--C-:B------:R-:W-:Y:S01]  /*3200*/  FFMA.FTZ R88, R30, UR26, -R85.reuse ;  /* 0x0000001a1e587c23 */ /* 0x100fe20008010855 */
[--C-:B------:R-:W-:Y:S01]  /*3210*/  FFMA.FTZ R93, R31, UR26, -R85.reuse ;  /* 0x0000001a1f5d7c23 */ /* 0x100fe20008010855 */
[--C-:B------:R-:W-:Y:S01]  /*3220*/  FFMA.FTZ R92, R34, UR26, -R85.reuse ;  /* 0x0000001a225c7c23 */ /* 0x100fe20008010855 */
[--C-:B------:R-:W-:Y:S01]  /*3230*/  FFMA.FTZ R97, R35, UR26, -R85.reuse ;  /* 0x0000001a23617c23 */ /* 0x100fe20008010855 */
[----:B------:R-:W-:Y:S01]  /*3240*/  MUFU.EX2 R26, R26 ;  /* 0x0000001a001a7308 */ /* 0x000fe20000000800 */
[--C-:B------:R-:W-:Y:S01]  /*3250*/  FFMA.FTZ R27, R42, UR26, -R85.reuse ;  /* 0x0000001a2a1b7c23 */ /* 0x100fe20008010855 */
[--C-:B------:R-:W-:Y:S01]  /*3260*/  FFMA.FTZ R34, R47, UR26, -R85.reuse ;  /* 0x0000001a2f227c23 */ /* 0x100fe20008010855 */
[--C-:B------:R-:W-:Y:S01]  /*3270*/  FFMA.FTZ R96, R38, UR26, -R85.reuse ;  /* 0x0000001a26607c23 */ /* 0x100fe20008010855 */
[--C-:B------:R-:W-:Y:S01]  /*3280*/  FFMA.FTZ R47, R55, UR26, -R85.reuse ;  /* 0x0000001a372f7c23 */ /* 0x100fe20008010855 */
[--C-:B------:R-:W-:Y:S01]  /*3290*/  FFMA.FTZ R42, R67, UR26, -R85.reuse ;  /* 0x0000001a432a7c23 */ /* 0x100fe20008010855 */
[--C-:B------:R-:W-:Y:S01]  /*32a0*/  FFMA.FTZ R55, R59, UR26, -R85.reuse ;  /* 0x0000001a3b377c23 */ /* 0x100fe20008010855 */
[----:B--2---:R-:W-:Y:S01]  /*32b0*/  FADD.FTZ R67, R7, R4 ;  /* 0x0000000407437221 */ /* 0x004fe20000010000 */
[----:B------:R-:W0:Y:S01]  /*32c0*/  MUFU.EX2 R89, R89 ;  /* 0x0000005900597308 */ /* 0x000e220000000800 */
[--C-:B------:R-:W-:Y:S01]  /*32d0*/  FFMA.FTZ R59, R63, UR26, -R85.reuse ;  /* 0x0000001a3f3b7c23 */ /* 0x100fe20008010855 */
[--C-:B------:R-:W-:Y:S01]  /*32e0*/  FFMA.FTZ R101, R39, UR26, -R85.reuse ;  /* 0x0000001a27657c23 */ /* 0x100fe20008010855 */
[----:B------:R-:W-:Y:S01]  /*32f0*/  FFMA.FTZ R30, R43, UR26, -R85 ;  /* 0x0000001a2b1e7c23 */ /* 0x000fe20008010855 */
[----:B---3--:R-:W-:Y:S01]  /*3300*/  FADD.FTZ R4, R12, R67 ;  /* 0x000000430c047221 */ /* 0x008fe20000010000 */
[--C-:B------:R-:W-:Y:S01]  /*3310*/  FFMA.FTZ R43, R70, UR26, -R85.reuse ;  /* 0x0000001a462b7c23 */ /* 0x100fe20008010855 */
[--C-:B------:R-:W-:Y:S01]  /*3320*/  FFMA.FTZ R39, R51, UR26, -R85.reuse ;  /* 0x0000001a33277c23 */ /* 0x100fe20008010855 */
[--C-:B------:R-:W-:Y:S01]  /*3330*/  FFMA.FTZ R51, R74, UR26, -R85.reuse ;  /* 0x0000001a4a337c23 */ /* 0x100fe20008010855 */
[----:B------:R-:W2:Y:S01]  /*3340*/  MUFU.EX2 R88, R88 ;  /* 0x0000005800587308 */ /* 0x000ea20000000800 */
[--C-:B------:R-:W-:Y:S01]  /*3350*/  FFMA.FTZ R31, R46, UR26, -R85.reuse ;  /* 0x0000001a2e1f7c23 */ /* 0x100fe20008010855 */
[--C-:B------:R-:W-:Y:S01]  /*3360*/  FFMA.FTZ R38, R50, UR26, -R85.reuse ;  /* 0x0000001a32267c23 */ /* 0x100fe20008010855 */
[--C-:B------:R-:W-:Y:S01]  /*3370*/  FFMA.FTZ R50, R71, UR26, -R85.reuse ;  /* 0x0000001a47327c23 */ /* 0x100fe20008010855 */
[--C-:B------:R-:W-:Y:S01]  /*3380*/  FFMA.FTZ R35, R66, UR26, -R85.reuse ;  /* 0x0000001a42237c23 */ /* 0x100fe20008010855 */
[--C-:B------:R-:W-:Y:S01]  /*3390*/  FFMA.FTZ R66, R79, UR26, -R85.reuse ;  /* 0x0000001a4f427c23 */ /* 0x100fe20008010855 */
[--C-:B------:R-:W-:Y:S01]  /*33a0*/  FFMA.FTZ R46, R54, UR26, -R85.reuse ;  /* 0x0000001a362e7c23 */ /* 0x100fe20008010855 */
[----:B------:R-:W-:Y:S01]  /*33b0*/  FFMA.FTZ R67, R86, UR26, -R85 ;  /* 0x0000001a56437c23 */ /* 0x000fe20008010855 */
[----:B------:R-:W3:Y:S01]  /*33c0*/  MUFU.EX2 R93, R93 ;  /* 0x0000005d005d7308 */ /* 0x000ee20000000800 */
[----:B0-----:R-:W-:Y:S01]  /*33d0*/  FADD.FTZ R63, R26, R89 ;  /* 0x000000591a3f7221 */ /* 0x001fe20000010000 */
[--C-:B------:R-:W-:Y:S01]  /*33e0*/  FFMA.FTZ R54, R58, UR26, -R85.reuse ;  /* 0x0000001a3a367c23 */ /* 0x100fe20008010855 */
[--C-:B------:R-:W-:Y:S01]  /*33f0*/  FFMA.FTZ R58, R62, UR26, -R85.reuse ;  /* 0x0000001a3e3a7c23 */ /* 0x100fe20008010855 */
[--C-:B------:R-:W-:Y:S01]  /*3400*/  FFMA.FTZ R62, R75, UR26, -R85.reuse ;  /* 0x0000001a4b3e7c23 */ /* 0x100fe20008010855 */
[--C-:B------:R-:W-:Y:S01]  /*3410*/  FFMA.FTZ R78, R78, UR26, -R85.reuse ;  /* 0x0000001a4e4e7c23 */ /* 0x100fe20008010855 */
[--C-:B------:R-:W-:Y:S01]  /*3420*/  FFMA.FTZ R75, R94, UR26, -R85.reuse ;  /* 0x0000001a5e4b7c23 */ /* 0x100fe20008010855 */
[----:B------:R-:W-:Y:S01]  /*3430*/  FFMA.FTZ R98, R98, UR26, -R85 ;  /* 0x0000001a62627c23 */ /* 0x000fe20008010855 */
[----:B------:R-:W0:Y:S01]  /*3440*/  MUFU.EX2 R92, R92 ;  /* 0x0000005c005c7308 */ /* 0x000e220000000800 */
[----:B--2---:R-:W-:Y:S01]  /*3450*/  FADD.FTZ R70, R88, R63 ;  /* 0x0000003f58467221 */ /* 0x004fe20000010000 */
[----:B------:R-:W-:Y:S01]  /*3460*/  FADD.FTZ R63, R13, R4 ;  /* 0x000000040d3f7221 */ /* 0x000fe20000010000 */
[----:B------:R-:W-:Y:S01]  /*3470*/  F2FP.F16.F32.PACK_AB R4, R6, R5 ;  /* 0x000000050604723e */ /* 0x000fe200000000ff */
[----:B------:R-:W-:Y:S01]  /*3480*/  FFMA.FTZ R99, R99, UR26, -R85 ;  /* 0x0000001a63637c23 */ /* 0x000fe20008010855 */
[----:B------:R-:W-:Y:S01]  /*3490*/  F2FP.F16.F32.PACK_AB R6, R12, R7 ;  /* 0x000000070c06723e */ /* 0x000fe200000000ff */
[----:B------:R-:W-:Y:S01]  /*34a0*/  FADD.FTZ R74, R14, R63 ;  /* 0x0000003f0e4a7221 */ /* 0x000fe20000010000 */
[--C-:B------:R-:W-:Y:S01]  /*34b0*/  FFMA.FTZ R63, R82, UR26, -R85.reuse ;  /* 0x0000001a523f7c23 */ /* 0x100fe20008010855 */
[----:B------:R-:W2:Y:S01]  /*34c0*/  MUFU.EX2 R97, R97 ;  /* 0x0000006100617308 */ /* 0x000ea20000000800 */
[----:B---3--:R-:W-:Y:S01]  /*34d0*/  FADD.FTZ R5, R93, R70 ;  /* 0x000000465d057221 */ /* 0x008fe20000010000 */
[----:B------:R-:W-:Y:S01]  /*34e0*/  F2FP.F16.F32.PACK_AB R12, R14, R13 ;  /* 0x0000000d0e0c723e */ /* 0x000fe200000000ff */
[--C-:B------:R-:W-:Y:S01]  /*34f0*/  FFMA.FTZ R102, R102, UR26, -R85.reuse ;  /* 0x0000001a66667c23 */ /* 0x100fe20008010855 */
[----:B------:R-:W-:Y:S01]  /*3500*/  F2FP.F16.F32.PACK_AB R14, R120, R15 ;  /* 0x0000000f780e723e */ /* 0x000fe200000000ff */
[--C-:B------:R-:W-:Y:S01]  /*3510*/  FFMA.FTZ R103, R103, UR26, -R85.reuse ;  /* 0x0000001a67677c23 */ /* 0x100fe20008010855 */
[--C-:B------:R-:W-:Y:S01]  /*3520*/  FFMA.FTZ R106, R106, UR26, -R85.reuse ;  /* 0x0000001a6a6a7c23 */ /* 0x100fe20008010855 */
[----:B------:R-:W-:Y:S01]  /*3530*/  FFMA.FTZ R107, R107, UR26, -R85 ;  /* 0x0000001a6b6b7c23 */ /* 0x000fe20008010855 */
[----:B------:R-:W3:Y:S01]  /*3540*/  MUFU.EX2 R96, R96 ;  /* 0x0000006000607308 */ /* 0x000ee20000000800 */
[----:B0-----:R-:W-:Y:S01]  /*3550*/  FADD.FTZ R70, R92, R5 ;  /* 0x000000055c467221 */ /* 0x001fe20000010000 */
[----:B------:R-:W-:Y:S01]  /*3560*/  FADD.FTZ R5, R15, R74 ;  /* 0x0000004a0f057221 */ /* 0x000fe20000010000 */
[--C-:B------:R-:W-:Y:S01]  /*3570*/  FFMA.FTZ R74, R87, UR26, -R85.reuse ;  /* 0x0000001a574a7c23 */ /* 0x100fe20008010855 */
[--C-:B------:R-:W-:Y:S01]  /*3580*/  FFMA.FTZ R110, R110, UR26, -R85.reuse ;  /* 0x0000001a6e6e7c23 */ /* 0x100fe20008010855 */
[----:B------:R-:W-:Y:S01]  /*3590*/  FFMA.FTZ R111, R111, UR26, -R85 ;  /* 0x0000001a6f6f7c23 */ /* 0x000fe20008010855 */
[----:B------:R-:W-:Y:S01]  /*35a0*/  FADD.FTZ R71, R120, R5 ;  /* 0x0000000578477221 */ /* 0x000fe20000010000 */
[----:B------:R-:W-:Y:S01]  /*35b0*/  F2FP.F16.F32.PACK_AB R5, R89, R26 ;  /* 0x0000001a5905723e */ /* 0x000fe200000000ff */
[----:B------:R-:W0:Y:S01]  /*35c0*/  MUFU.EX2 R101, R101 ;  /* 0x0000006500657308 */ /* 0x000e220000000800 */
[----:B--2---:R-:W-:Y:S01]  /*35d0*/  FADD.FTZ R7, R97, R70 ;  /* 0x0000004661077221 */ /* 0x004fe20000010000 */
[----:B------:R-:W-:Y:S01]  /*35e0*/  FADD.FTZ R82, R20, R71 ;  /* 0x0000004714527221 */ /* 0x000fe20000010000 */
[--C-:B------:R-:W-:Y:S01]  /*35f0*/  FFMA.FTZ R70, R83, UR26, -R85.reuse ;  /* 0x0000001a53467c23 */ /* 0x100fe20008010855 */
[----:B------:R-:W-:Y:S01]  /*3600*/  F2FP.F16.F32.PACK_AB R13, R97, R92 ;  /* 0x0000005c610d723e */ /* 0x000fe200000000ff */
[----:B------:R-:W-:Y:S01]  /*3610*/  FFMA.FTZ R71, R90, UR26, -R85 ;  /* 0x0000001a5a477c23 */ /* 0x000fe20008010855 */
[C---:B------:R-:W-:Y:S01]  /*3620*/  FADD.FTZ R83, R19.reuse, R82 ;  /* 0x0000005213537221 */ /* 0x040fe20000010000 */
[----:B------:R-:W-:Y:S01]  /*3630*/  F2FP.F16.F32.PACK_AB R20, R19, R20 ;  /* 0x000000141314723e */ /* 0x000fe200000000ff */
[----:B------:R-:W2:Y:S01]  /*3640*/  MUFU.EX2 R27, R27 ;  /* 0x0000001b001b7308 */ /* 0x000ea20000000800 */
[----:B---3--:R-:W-:Y:S01]  /*3650*/  FADD.FTZ R26, R96, R7 ;  /* 0x00000007601a7221 */ /* 0x008fe20000010000 */
[----:B------:R-:W-:Y:S01]  /*3660*/  FADD.FTZ R86, R22, R83 ;  /* 0x0000005316567221 */ /* 0x000fe20000010000 */
[----:B------:R-:W-:Y:S01]  /*3670*/  F2FP.F16.F32.PACK_AB R7, R93, R88 ;  /* 0x000000585d07723e */ /* 0x000fe200000000ff */
[--C-:B------:R-:W-:Y:S01]  /*3680*/  FFMA.FTZ R82, R95, UR26, -R85.reuse ;  /* 0x0000001a5f527c23 */ /* 0x100fe20008010855 */
[C---:B------:R-:W-:Y:S01]  /*3690*/  F2FP.F16.F32.PACK_AB R22, R21.reuse, R22 ;  /* 0x000000161516723e */ /* 0x040fe200000000ff */
[----:B------:R-:W-:Y:S01]  /*36a0*/  FADD.FTZ R83, R21, R86 ;  /* 0x0000005615537221 */ /* 0x000fe20000010000 */
[--C-:B------:R-:W-:Y:S01]  /*36b0*/  FFMA.FTZ R114, R114, UR26, -R85.reuse ;  /* 0x0000001a72727c23 */ /* 0x100fe20008010855 */
[----:B------:R-:W3:Y:S01]  /*36c0*/  MUFU.EX2 R30, R30 ;  /* 0x0000001e001e7308 */ /* 0x000ee20000000800 */
[C---:B0-----:R-:W-:Y:S01]  /*36d0*/  FADD.FTZ R26, R101.reuse, R26 ;  /* 0x0000001a651a7221 */ /* 0x041fe20000010000 */
[----:B------:R-:W-:Y:S01]  /*36e0*/  F2FP.F16.F32.PACK_AB R15, R101, R96 ;  /* 0x00000060650f723e */ /* 0x000fe200000000ff */
[----:B------:R0:W-:Y:S01]  /*36f0*/  STSM.16.M88.4 [R2+0x1e800], R4 ;  /* 0x01e8000402007844 */ /* 0x0001e20000000200 */
[--C-:B------:R-:W-:Y:S01]  /*3700*/  FFMA.FTZ R115, R115, UR26, -R85.reuse ;  /* 0x0000001a73737c23 */ /* 0x100fe20008010855 */
[----:B------:R-:W-:Y:S01]  /*3710*/  FFMA.FTZ R118, R118, UR26, -R85 ;  /* 0x0000001a76767c23 */ /* 0x000fe20008010855 */
[----:B------:R-:W-:Y:S01]  /*3720*/  IMAD.MOV.U32 R120, RZ, RZ, R151 ;  /* 0x000000ffff787224 */ /* 0x000fe200078e0097 */
[----:B------:R-:W-:Y:S01]  /*3730*/  STSM.16.M88.4 [R154], R12 ;  /* 0x0000000c9a007844 */ /* 0x000fe20000000200 */
[----:B------:R-:W4:Y:S01]  /*3740*/  MUFU.EX2 R31, R31 ;  /* 0x0000001f001f7308 */ /* 0x000f220000000800 */
[----:B--2---:R-:W-:-:S07]  /*3750*/  FADD.FTZ R79, R27, R26 ;  /* 0x0000001a1b4f7221 */ /* 0x004fce0000010000 */
[----:B------:R-:W2:Y:S01]  /*3760*/  MUFU.EX2 R34, R34 ;  /* 0x0000002200227308 */ /* 0x000ea20000000800 */
[C---:B---3--:R-:W-:Y:S01]  /*3770*/  FADD.FTZ R26, R30.reuse, R79 ;  /* 0x0000004f1e1a7221 */ /* 0x048fe20000010000 */
[----:B------:R-:W-:Y:S02]  /*3780*/  F2FP.F16.F32.PACK_AB R21, R30, R27 ;  /* 0x0000001b1e15723e */ /* 0x000fe400000000ff */
[----:B0-----:R-:W-:Y:S02]  /*3790*/  F2FP.F16.F32.PACK_AB R4, R52, R45 ;  /* 0x0000002d3404723e */ /* 0x001fe400000000ff */
[----:B------:R-:W-:Y:S02]  /*37a0*/  F2FP.F16.F32.PACK_AB R6, R56, R49 ;  /* 0x000000313806723e */ /* 0x000fe400000000ff */
[----:B------:R-:W0:Y:S01]  /*37b0*/  MUFU.EX2 R38, R38 ;  /* 0x0000002600267308 */ /* 0x000e220000000800 */
[----:B----4-:R-:W-:Y:S01]  /*37c0*/  FADD.FTZ R79, R31, R26 ;  /* 0x0000001a1f4f7221 */ /* 0x010fe20000010000 */
[----:B------:R-:W-:Y:S01]  /*37d0*/  FADD.FTZ R26, R24, R83 ;  /* 0x00000053181a7221 */ /* 0x000fe20000010000 */
[----:B------:R-:W-:-:S03]  /*37e0*/  F2FP.F16.F32.PACK_AB R24, R23, R24 ;  /* 0x000000181718723e */ /* 0x000fc600000000ff */
[----:B------:R-:W-:Y:S02]  /*37f0*/  FADD.FTZ R86, R23, R26 ;  /* 0x0000001a17567221 */ /* 0x000fe40000010000 */
[----:B------:R-:W3:Y:S01]  /*3800*/  MUFU.EX2 R39, R39 ;  /* 0x0000002700277308 */ /* 0x000ee20000000800 */
[C---:B--2---:R-:W-:Y:S01]  /*3810*/  FADD.FTZ R79, R34.reuse, R79 ;  /* 0x0000004f224f7221 */ /* 0x044fe20000010000 */
[----:B------:R-:W-:Y:S01]  /*3820*/  FADD.FTZ R83, R25, R86 ;  /* 0x0000005619537221 */ /* 0x000fe20000010000 */
[----:B------:R-:W-:-:S03]  /*3830*/  F2FP.F16.F32.PACK_AB R23, R34, R31 ;  /* 0x0000001f2217723e */ /* 0x000fc600000000ff */
[----:B------:R-:W-:Y:S02]  /*3840*/  FADD.FTZ R86, R44, R83 ;  /* 0x000000532c567221 */ /* 0x000fe40000010000 */
[----:B------:R-:W2:Y:S01]  /*3850*/  MUFU.EX2 R46, R46 ;  /* 0x0000002e002e7308 */ /* 0x000ea20000000800 */
[----:B0-----:R-:W-:Y:S01]  /*3860*/  FADD.FTZ R26, R38, R79 ;  /* 0x0000004f261a7221 */ /* 0x001fe20000010000 */
[----:B------:R-:W-:Y:S01]  /*3870*/  FADD.FTZ R83, R45, R86 ;  /* 0x000000562d537221 */ /* 0x000fe20000010000 */
[----:B------:R0:W-:Y:S03]  /*3880*/  STSM.16.M88.4 [R17], R20 ;  /* 0x0000001411007844 */ /* 0x0001e60000000200 */
[----:B------:R-:W-:Y:S02]  /*3890*/  FADD.FTZ R86, R52, R83 ;  /* 0x0000005334567221 */ /* 0x000fe40000010000 */
[----:B------:R-:W4:Y:S01]  /*38a0*/  MUFU.EX2 R47, R47 ;  /* 0x0000002f002f7308 */ /* 0x000f220000000800 */
[----:B---3--:R-:W-:Y:S01]  /*38b0*/  FADD.FTZ R79, R39, R26 ;  /* 0x0000001a274f7221 */ /* 0x008fe20000010000 */
[----:B------:R-:W-:-:S04]  /*38c0*/  FADD.FTZ R83, R49, R86 ;  /* 0x0000005631537221 */ /* 0x000fc80000010000 */
[----:B------:R-:W-:Y:S02]  /*38d0*/  FADD.FTZ R83, R56, R83 ;  /* 0x0000005338537221 */ /* 0x000fe40000010000 */
[----:B------:R-:W3:Y:S01]  /*38e0*/  MUFU.EX2 R54, R54 ;  /* 0x0000003600367308 */ /* 0x000ee20000000800 */
[----:B--2---:R-:W-:Y:S01]  /*38f0*/  FADD.FTZ R26, R46, R79 ;  /* 0x0000004f2e1a7221 */ /* 0x004fe20000010000 */
[----:B------:R-:W-:Y:S01]  /*3900*/  FADD.FTZ R88, R10, R83 ;  /* 0x000000530a587221 */ /* 0x000fe20000010000 */
[----:B0-----:R-:W-:Y:S02]  /*3910*/  F2FP.F16.F32.PACK_AB R20, R36, R33 ;  /* 0x000000212414723e */ /* 0x001fe400000000ff */
[----:B------:R-:W-:Y:S01]  /*3920*/  F2FP.F16.F32.PACK_AB R22, R41, R40 ;  /* 0x000000282916723e */ /* 0x000fe200000000ff */
[----:B------:R-:W-:Y:S02]  /*3930*/  FADD.FTZ R88, R11, R88 ;  /* 0x000000580b587221 */ /* 0x000fe40000010000 */
[----:B------:R-:W0:Y:S01]  /*3940*/  MUFU.EX2 R55, R55 ;  /* 0x0000003700377308 */ /* 0x000e220000000800 */
[----:B----4-:R-:W-:Y:S01]  /*3950*/  FADD.FTZ R79, R47, R26 ;  /* 0x0000001a2f4f7221 */ /* 0x010fe20000010000 */
[----:B------:R-:W-:Y:S01]  /*3960*/  FADD.FTZ R7, R29, R88 ;  /* 0x000000581d077221 */ /* 0x000fe20000010000 */
[----:B------:R-:W-:-:S03]  /*3970*/  F2FP.F16.F32.PACK_AB R27, R47, R46 ;  /* 0x0000002e2f1b723e */ /* 0x000fc600000000ff */
[----:B------:R-:W-:Y:S02]  /*3980*/  FADD.FTZ R14, R32, R7 ;  /* 0x00000007200e7221 */ /* 0x000fe40000010000 */
[----:B------:R-:W2:Y:S01]  /*3990*/  MUFU.EX2 R58, R58 ;  /* 0x0000003a003a7308 */ /* 0x000ea20000000800 */
[----:B---3--:R-:W-:Y:S01]  /*39a0*/  FADD.FTZ R26, R54, R79 ;  /* 0x0000004f361a7221 */ /* 0x008fe20000010000 */
[----:B------:R-:W-:-:S04]  /*39b0*/  FADD.FTZ R7, R33, R14 ;  /* 0x0000000e21077221 */ /* 0x000fc80000010000 */
[----:B------:R-:W-:Y:S02]  /*39c0*/  FADD.FTZ R7, R36, R7 ;  /* 0x0000000724077221 */ /* 0x000fe40000010000 */
[----:B------:R-:W3:Y:S01]  /*39d0*/  MUFU.EX2 R59, R59 ;  /* 0x0000003b003b7308 */ /* 0x000ee20000000800 */
[----:B0-----:R-:W-:Y:S01]  /*39e0*/  FADD.FTZ R79, R55, R26 ;  /* 0x0000001a374f7221 */ /* 0x001fe20000010000 */
[----:B------:R-:W-:-:S04]  /*39f0*/  FADD.FTZ R14, R40, R7 ;  /* 0x00000007280e7221 */ /* 0x000fc80000010000 */
[----:B------:R-:W-:Y:S02]  /*3a00*/  FADD.FTZ R14, R41, R14 ;  /* 0x0000000e290e7221 */ /* 0x000fe40000010000 */
[----:B------:R-:W0:Y:S01]  /*3a10*/  MUFU.EX2 R35, R35 ;  /* 0x0000002300237308 */ /* 0x000e220000000800 */
[----:B--2---:R-:W-:Y:S01]  /*3a20*/  FADD.FTZ R26, R58, R79 ;  /* 0x0000004f3a1a7221 */ /* 0x004fe20000010000 */
[----:B------:R-:W-:-:S04]  /*3a30*/  FADD.FTZ R15, R9, R14 ;  /* 0x0000000e090f7221 */ /* 0x000fc80000010000 */
[----:B------:R-:W-:Y:S02]  /*3a40*/  FADD.FTZ R15, R18, R15 ;  /* 0x0000000f120f7221 */ /* 0x000fe40000010000 */
[----:B------:R-:W2:Y:S01]  /*3a50*/  MUFU.EX2 R42, R42 ;  /* 0x0000002a002a7308 */ /* 0x000ea20000000800 */
[----:B---3--:R-:W-:Y:S01]  /*3a60*/  FADD.FTZ R86, R59, R26 ;  /* 0x0000001a3b567221 */ /* 0x008fe20000010000 */
[----:B------:R-:W-:Y:S02]  /*3a70*/  F2FP.F16.F32.PACK_AB R26, R44, R25 ;  /* 0x000000192c1a723e */ /* 0x000fe400000000ff */
[----:B------:R-:W-:Y:S02]  /*3a80*/  F2FP.F16.F32.PACK_AB R25, R39, R38 ;  /* 0x000000262719723e */ /* 0x000fe400000000ff */
[----:B------:R-:W-:Y:S02]  /*3a90*/  F2FP.F16.F32.PACK_AB R7, R59, R58 ;  /* 0x0000003a3b07723e */ /* 0x000fe400000000ff */
[----:B------:R-:W3:Y:S01]  /*3aa0*/  MUFU.EX2 R43, R43 ;  /* 0x0000002b002b7308 */ /* 0x000ee20000000800 */
[----:B0-----:R-:W-:Y:S01]  /*3ab0*/  FADD.FTZ R5, R35, R86 ;  /* 0x0000005623057221 */ /* 0x001fe20000010000 */
[----:B------:R-:W-:Y:S06]  /*3ac0*/  STSM.16.M88.4 [R16], R24 ;  /* 0x0000001810007844 */ /* 0x000fec0000000200 */
[----:B------:R-:W0:Y:S01]  /*3ad0*/  MUFU.EX2 R50, R50 ;  /* 0x0000003200327308 */ /* 0x000e220000000800 */
[----:B--2---:R-:W-:-:S07]  /*3ae0*/  FADD.FTZ R12, R42, R5 ;  /* 0x000000052a0c7221 */ /* 0x004fce0000010000 */
[----:B------:R-:W2:Y:S01]  /*3af0*/  MUFU.EX2 R51, R51 ;  /* 0x0000003300337308 */ /* 0x000ea20000000800 */
[----:B---3--:R-:W-:-:S07]  /*3b00*/  FADD.FTZ R5, R43, R12 ;  /* 0x0000000c2b057221 */ /* 0x008fce0000010000 */
[----:B------:R-:W3:Y:S01]  /*3b10*/  MUFU.EX2 R62, R62 ;  /* 0x0000003e003e7308 */ /* 0x000ee20000000800 */
[----:B0-----:R-:W-:Y:S01]  /*3b20*/  FADD.FTZ R12, R50, R5 ;  /* 0x00000005320c7221 */ /* 0x001fe20000010000 */
[----:B------:R-:W-:-:S05]  /*3b30*/  F2FP.F16.F32.PACK_AB R5, R55, R54 ;  /* 0x000000363705723e */ /* 0x000fca00000000ff */
[----:B------:R0:W-:Y:S01]  /*3b40*/  STSM.16.M88.4 [R2+0x24800], R4 ;  /* 0x0248000402007844 */ /* 0x0001e20000000200 */
[----:B-1----:R1:W4:Y:S01]  /*3b50*/  MUFU.EX2 R3, R78 ;  /* 0x0000004e00037308 */ /* 0x0023220000000800 */
[----:B--2---:R-:W-:-:S07]  /*3b60*/  FADD.FTZ R13, R51, R12 ;  /* 0x0000000c330d7221 */ /* 0x004fce0000010000 */
[----:B------:R-:W2:Y:S01]  /*3b70*/  MUFU.EX2 R66, R66 ;  /* 0x0000004200427308 */ /* 0x000ea20000000800 */
[C---:B---3--:R-:W-:Y:S01]  /*3b80*/  FADD.FTZ R12, R62.reuse, R13 ;  /* 0x0000000d3e0c7221 */ /* 0x048fe20000010000 */
[--C-:B-1----:R-:W-:Y:S01]  /*3b90*/  FFMA.FTZ R78, R91, UR26, -R85.reuse ;  /* 0x0000001a5b4e7c23 */ /* 0x102fe20008010855 */
[----:B------:R-:W-:Y:S01]  /*3ba0*/  FFMA.FTZ R85, R119, UR26, -R85 ;  /* 0x0000001a77557c23 */ /* 0x000fe20008010855 */
[----:B------:R-:W-:-:S04]  /*3bb0*/  F2FP.F16.F32.PACK_AB R21, R62, R51 ;  /* 0x000000333e15723e */ /* 0x000fc800000000ff */
[----:B------:R-:W1:Y:S01]  /*3bc0*/  MUFU.EX2 R63, R63 ;  /* 0x0000003f003f7308 */ /* 0x000e620000000800 */
[----:B----4-:R-:W-:Y:S01]  /*3bd0*/  FADD.FTZ R13, R3, R12 ;  /* 0x0000000c030d7221 */ /* 0x010fe20000010000 */
[----:B------:R-:W-:-:S06]  /*3be0*/  F2FP.F16.F32.PACK_AB R12, R11, R10 ;  /* 0x0000000a0b0c723e */ /* 0x000fcc00000000ff */
[----:B------:R-:W3:Y:S01]  /*3bf0*/  MUFU.EX2 R28, R28 ;  /* 0x0000001c001c7308 */ /* 0x000ee20000000800 */
[C---:B--2---:R-:W-:Y:S01]  /*3c00*/  FADD.FTZ R14, R66.reuse, R13 ;  /* 0x0000000d420e7221 */ /* 0x044fe20000010000 */
[----:B------:R-:W-:Y:S02]  /*3c10*/  F2FP.F16.F32.PACK_AB R23, R66, R3 ;  /* 0x000000034217723e */ /* 0x000fe400000000ff */
[----:B------:R-:W-:-:S04]  /*3c20*/  F2FP.F16.F32.PACK_AB R13, R42, R35 ;  /* 0x000000232a0d723e */ /* 0x000fc800000000ff */
[----:B------:R-:W2:Y:S01]  /*3c30*/  MUFU.EX2 R70, R70 ;  /* 0x0000004600467308 */ /* 0x000ea20000000800 */
[----:B-1----:R-:W-:Y:S01]  /*3c40*/  FADD.FTZ R11, R63, R14 ;  /* 0x0000000e3f0b7221 */ /* 0x002fe20000010000 */
[----:B------:R-:W-:-:S06]  /*3c50*/  F2FP.F16.F32.PACK_AB R14, R32, R29 ;  /* 0x0000001d200e723e */ /* 0x000fcc00000000ff */
[----:B------:R-:W1:Y:S01]  /*3c60*/  MUFU.EX2 R37, R37 ;  /* 0x0000002500257308 */ /* 0x000e620000000800 */
[----:B---3--:R-:W-:Y:S01]  /*3c70*/  FADD.FTZ R30, R28, R15 ;  /* 0x0000000f1c1e7221 */ /* 0x008fe20000010000 */
[----:B------:R-:W-:-:S05]  /*3c80*/  F2FP.F16.F32.PACK_AB R15, R50, R43 ;  /* 0x0000002b320f723e */ /* 0x000fca00000000ff */
[----:B------:R3:W-:Y:S01]  /*3c90*/  STSM.16.M88.4 [R156], R12 ;  /* 0x0000000c9c007844 */ /* 0x0007e20000000200 */
[----:B------:R-:W0:Y:S01]  /*3ca0*/  MUFU.EX2 R67, R67 ;  /* 0x0000004300437308 */ /* 0x000e220000000800 */
[----:B--2---:R-:W-:Y:S02]  /*3cb0*/  FADD.FTZ R10, R70, R11 ;  /* 0x0000000b460a7221 */ /* 0x004fe40000010000 */
[----:B------:R-:W-:Y:S05]  /*3cc0*/  STSM.16.M88.4 [R17+0x6000], R20 ;  /* 0x0060001411007844 */ /* 0x000fea0000000200 */
[----:B------:R-:W2:Y:S01]  /*3cd0*/  MUFU.EX2 R48, R48 ;  /* 0x0000003000307308 */ /* 0x000ea20000000800 */
[----:B-1----:R-:W-:-:S07]  /*3ce0*/  FADD.FTZ R11, R37, R30 ;  /* 0x0000001e250b7221 */ /* 0x002fce0000010000 */
[----:B------:R-:W1:Y:S01]  /*3cf0*/  MUFU.EX2 R74, R74 ;  /* 0x0000004a004a7308 */ /* 0x000e620000000800 */
[----:B0-----:R-:W-:-:S07]  /*3d00*/  FADD.FTZ R5, R67, R10 ;  /* 0x0000000a43057221 */ /* 0x001fce0000010000 */
[----:B------:R-:W0:Y:S01]  /*3d10*/  MUFU.EX2 R53, R53 ;  /* 0x0000003500357308 */ /* 0x000e220000000800 */
[----:B--2---:R-:W-:-:S07]  /*3d20*/  FADD.FTZ R6, R48, R11 ;  /* 0x0000000b30067221 */ /* 0x004fce0000010000 */
[----:B------:R-:W2:Y:S01]  /*3d30*/  MUFU.EX2 R71, R71 ;  /* 0x0000004700477308 */ /* 0x000ea20000000800 */
[----:B-1----:R-:W-:-:S07]  /*3d40*/  FADD.FTZ R4, R74, R5 ;  /* 0x000000054a047221 */ /* 0x002fce0000010000 */
[----:B------:R-:W1:Y:S01]  /*3d50*/  MUFU.EX2 R57, R57 ;  /* 0x0000003900397308 */ /* 0x000e620000000800 */
[C---:B0-----:R-:W-:Y:S01]  /*3d60*/  FADD.FTZ R6, R53.reuse, R6 ;  /* 0x0000000635067221 */ /* 0x041fe20000010000 */
[----:B------:R-:W-:-:S06]  /*3d70*/  F2FP.F16.F32.PACK_AB R48, R53, R48 ;  /* 0x000000303530723e */ /* 0x000fcc00000000ff */
[----:B------:R-:W0:Y:S01]  /*3d80*/  MUFU.EX2 R78, R78 ;  /* 0x0000004e004e7308 */ /* 0x000e220000000800 */
[----:B--2---:R-:W-:-:S07]  /*3d90*/  FADD.FTZ R5, R71, R4 ;  /* 0x0000000447057221 */ /* 0x004fce0000010000 */
[----:B------:R-:W2:Y:S01]  /*3da0*/  MUFU.EX2 R64, R64 ;  /* 0x0000004000407308 */ /* 0x000ea20000000800 */
[----:B-1----:R-:W-:Y:S01]  /*3db0*/  FADD.FTZ R7, R57, R6 ;  /* 0x0000000639077221 */ /* 0x002fe20000010000 */
[----:B------:R-:W-:-:S06]  /*3dc0*/  F2FP.F16.F32.PACK_AB R6, R37, R28 ;  /* 0x0000001c2506723e */ /* 0x000fcc00000000ff */
[----:B------:R-:W1:Y:S01]  /*3dd0*/  MUFU.EX2 R75, R75 ;  /* 0x0000004b004b7308 */ /* 0x000e620000000800 */
[----:B0-----:R-:W-:Y:S01]  /*3de0*/  FADD.FTZ R4, R78, R5 ;  /* 0x000000054e047221 */ /* 0x001fe20000010000 */
[----:B------:R-:W-:Y:S02]  /*3df0*/  F2FP.F16.F32.PACK_AB R5, R70, R63 ;  /* 0x0000003f4605723e */ /* 0x000fe400000000ff */
[----:B------:R-:W-:-:S04]  /*3e00*/  F2FP.F16.F32.PACK_AB R49, R78, R71 ;  /* 0x000000474e31723e */ /* 0x000fc800000000ff */
[----:B------:R-:W0:Y:S01]  /*3e10*/  MUFU.EX2 R60, R60 ;  /* 0x0000003c003c7308 */ /* 0x000e220000000800 */
[C---:B--2---:R-:W-:Y:S01]  /*3e20*/  FADD.FTZ R7, R64.reuse, R7 ;  /* 0x0000000740077221 */ /* 0x044fe20000010000 */
[----:B------:R-:W-:-:S06]  /*3e30*/  F2FP.F16.F32.PACK_AB R50, R64, R57 ;  /* 0x000000394032723e */ /* 0x000fcc00000000ff */
[----:B------:R-:W2:Y:S01]  /*3e40*/  MUFU.EX2 R82, R82 ;  /* 0x0000005200527308 */ /* 0x000ea20000000800 */
[----:B-1----:R-:W-:Y:S01]  /*3e50*/  FADD.FTZ R3, R75, R4 ;  /* 0x000000044b037221 */ /* 0x002fe20000010000 */
[----:B------:R-:W-:-:S06]  /*3e60*/  F2FP.F16.F32.PACK_AB R4, R18, R9 ;  /* 0x000000091204723e */ /* 0x000fcc00000000ff */
[----:B------:R-:W1:Y:S01]  /*3e70*/  MUFU.EX2 R61, R61 ;  /* 0x0000003d003d7308 */ /* 0x000e620000000800 */
[----:B0-----:R-:W-:-:S07]  /*3e80*/  FADD.FTZ R24, R60, R7 ;  /* 0x000000073c187221 */ /* 0x001fce0000010000 */
[----:B------:R-:W0:Y:S01]  /*3e90*/  MUFU.EX2 R19, R98 ;  /* 0x0000006200137308 */ /* 0x000e220000000800 */
[C---:B--2---:R-:W-:Y:S01]  /*3ea0*/  FADD.FTZ R10, R82.reuse, R3 ;  /* 0x00000003520a7221 */ /* 0x044fe20000010000 */
[----:B------:R-:W-:-:S06]  /*3eb0*/  F2FP.F16.F32.PACK_AB R51, R82, R75 ;  /* 0x0000004b5233723e */ /* 0x000fcc00000000ff */
[----:B------:R-:W2:Y:S01]  /*3ec0*/  MUFU.EX2 R65, R65 ;  /* 0x0000004100417308 */ /* 0x000ea20000000800 */
[C---:B-1----:R-:W-:Y:S01]  /*3ed0*/  FADD.FTZ R24, R61.reuse, R24 ;  /* 0x000000183d187221 */ /* 0x042fe20000010000 */
[----:B------:R-:W-:-:S06]  /*3ee0*/  F2FP.F16.F32.PACK_AB R60, R61, R60 ;  /* 0x0000003c3d3c723e */ /* 0x000fcc00000000ff */
[----:B------:R-:W1:Y:S01]  /*3ef0*/  MUFU.EX2 R44, R99 ;  /* 0x00000063002c7308 */ /* 0x000e620000000800 */
[----:B0-----:R-:W-:-:S07]  /*3f00*/  FADD.FTZ R3, R19, R10 ;  /* 0x0000000a13037221 */ /* 0x001fce0000010000 */
[----:B------:R-:W3:Y:S01]  /*3f10*/  MUFU.EX2 R68, R68 ;  /* 0x0000004400447308 */ /* 0x000ee20000000800 */
[----:B--2---:R-:W-:-:S07]  /*3f20*/  FADD.FTZ R7, R65, R24 ;  /* 0x0000001841077221 */ /* 0x004fce0000010000 */
[----:B------:R-:W0:Y:S01]  /*3f30*/  MUFU.EX2 R102, R102 ;  /* 0x0000006600667308 */ /* 0x000e220000000800 */
[C---:B-1----:R-:W-:Y:S01]  /*3f40*/  FADD.FTZ R3, R44.reuse, R3 ;  /* 0x000000032c037221 */ /* 0x042fe20000010000 */
[----:B------:R-:W-:-:S06]  /*3f50*/  F2FP.F16.F32.PACK_AB R61, R44, R19 ;  /* 0x000000132c3d723e */ /* 0x000fcc00000000ff */
[----:B------:R-:W1:Y:S01]  /*3f60*/  MUFU.EX2 R69, R69 ;  /* 0x0000004500457308 */ /* 0x000e620000000800 */
[----:B---3--:R-:W-:Y:S01]  /*3f70*/  FADD.FTZ R14, R68, R7 ;  /* 0x00000007440e7221 */ /* 0x008fe20000010000 */
[----:B------:R-:W-:Y:S02]  /*3f80*/  F2FP.F16.F32.PACK_AB R7, R74, R67 ;  /* 0x000000434a07723e */ /* 0x000fe400000000ff */
[----:B------:R-:W-:-:S03]  /*3f90*/  F2FP.F16.F32.PACK_AB R62, R68, R65 ;  /* 0x00000041443e723e */ /* 0x000fc600000000ff */
[----:B------:R2:W-:Y:S01]  /*3fa0*/  STSM.16.M88.4 [R16+0x6000], R4 ;  /* 0x0060000410007844 */ /* 0x0005e20000000200 */
[----:B------:R-:W3:Y:S01]  /*3fb0*/  MUFU.EX2 R103, R103 ;  /* 0x0000006700677308 */ /* 0x000ee20000000800 */
[----:B0-----:R-:W-:Y:S02]  /*3fc0*/  FADD.FTZ R12, R102, R3 ;  /* 0x00000003660c7221 */ /* 0x001fe40000010000 */
[----:B------:R0:W-:Y:S05]  /*3fd0*/  STSM.16.M88.4 [R2+0x2a800], R48 ;  /* 0x02a8003002007844 */ /* 0x0001ea0000000200 */
[----:B------:R-:W4:Y:S01]  /*3fe0*/  MUFU.EX2 R72, R72 ;  /* 0x0000004800487308 */ /* 0x000f220000000800 */
[----:B-1----:R-:W-:-:S07]  /*3ff0*/  FADD.FTZ R9, R69, R14 ;  /* 0x0000000e45097221 */ /* 0x002fce0000010000 */
[----:B------:R-:W1:Y:S01]  /*4000*/  MUFU.EX2 R106, R106 ;  /* 0x0000006a006a7308 */ /* 0x000e620000000800 */
[C---:B---3--:R-:W-:Y:S01]  /*4010*/  FADD.FTZ R3, R103.reuse, R12 ;  /* 0x0000000c67037221 */ /* 0x048fe20000010000 */
[----:B------:R-:W-:-:S05]  /*4020*/  F2FP.F16.F32.PACK_AB R63, R103, R102 ;  /* 0x00000066673f723e */ /* 0x000fca00000000ff */
[----:B------:R0:W-:Y:S01]  /*4030*/  STSM.16.M88.4 [R155], R60 ;  /* 0x0000003c9b007844 */ /* 0x0001e20000000200 */
[----:B------:R-:W3:Y:S01]  /*4040*/  MUFU.EX2 R73, R73 ;  /* 0x0000004900497308 */ /* 0x000ee20000000800 */
[C---:B----4-:R-:W-:Y:S01]  /*4050*/  FADD.FTZ R14, R72.reuse, R9 ;  /* 0x00000009480e7221 */ /* 0x050fe20000010000 */
[----:B------:R-:W-:-:S06]  /*4060*/  F2FP.F16.F32.PACK_AB R72, R72, R69 ;  /* 0x000000454848723e */ /* 0x000fcc00000000ff */
[----:B------:R-:W4:Y:S01]  /*4070*/  MUFU.EX2 R107, R107 ;  /* 0x0000006b006b7308 */ /* 0x000f220000000800 */
[----:B-1----:R-:W-:-:S07]  /*4080*/  FADD.FTZ R12, R106, R3 ;  /* 0x000000036a0c7221 */ /* 0x002fce0000010000 */
[----:B------:R-:W1:Y:S01]  /*4090*/  MUFU.EX2 R76, R76 ;  /* 0x0000004c004c7308 */ /* 0x000e620000000800 */
[----:B---3--:R-:W-:-:S07]  /*40a0*/  FADD.FTZ R9, R73, R14 ;  /* 0x0000000e49097221 */ /* 0x008fce0000010000 */
[----:B------:R-:W3:Y:S01]  /*40b0*/  MUFU.EX2 R110, R110 ;  /* 0x0000006e006e7308 */ /* 0x000ee20000000800 */
[----:B----4-:R-:W-:-:S07]  /*40c0*/  FADD.FTZ R3, R107, R12 ;  /* 0x0000000c6b037221 */ /* 0x010fce0000010000 */
[----:B------:R-:W4:Y:S01]  /*40d0*/  MUFU.EX2 R77, R77 ;  /* 0x0000004d004d7308 */ /* 0x000f220000000800 */
[C---:B-1----:R-:W-:Y:S01]  /*40e0*/  FADD.FTZ R14, R76.reuse, R9 ;  /* 0x000000094c0e7221 */ /* 0x042fe20000010000 */
[----:B------:R-:W-:Y:S02]  /*40f0*/  F2FP.F16.F32.PACK_AB R74, R76, R73 ;  /* 0x000000494c4a723e */ /* 0x000fe400000000ff */
[----:B------:R-:W-:-:S04]  /*4100*/  F2FP.F16.F32.PACK_AB R73, R107, R106 ;  /* 0x0000006a6b49723e */ /* 0x000fc800000000ff */
[----:B------:R-:W2:Y:S01]  /*4110*/  MUFU.EX2 R111, R111 ;  /* 0x0000006f006f7308 */ /* 0x000ea20000000800 */
[----:B---3--:R-:W-:-:S07]  /*4120*/  FADD.FTZ R12, R110, R3 ;  /* 0x000000036e0c7221 */ /* 0x008fce0000010000 */
[----:B------:R-:W1:Y:S01]  /*4130*/  MUFU.EX2 R80, R113 ;  /* 0x0000007100507308 */ /* 0x000e620000000800 */
[----:B----4-:R-:W-:-:S07]  /*4140*/  FADD.FTZ R3, R77, R14 ;  /* 0x0000000e4d037221 */ /* 0x010fce0000010000 */
[----:B------:R-:W3:Y:S01]  /*4150*/  MUFU.EX2 R13, R114 ;  /* 0x00000072000d7308 */ /* 0x000ee20000000800 */
[C---:B--2---:R-:W-:Y:S01]  /*4160*/  FADD.FTZ R4, R111.reuse, R12 ;  /* 0x0000000c6f047221 */ /* 0x044fe20000010000 */
[----:B------:R-:W-:-:S05]  /*4170*/  F2FP.F16.F32.PACK_AB R75, R111, R110 ;  /* 0x0000006e6f4b723e */ /* 0x000fca00000000ff */
[----:B------:R0:W-:Y:S01]  /*4180*/  STSM.16.M88.4 [R17+0xc000], R72 ;  /* 0x00c0004811007844 */ /* 0x0001e20000000200 */
[----:B------:R-:W-:Y:S01]  /*4190*/  MUFU.EX2 R81, R81 ;  /* 0x0000005100517308 */ /* 0x000fe20000000800 */
[C---:B-1----:R-:W-:Y:S01]  /*41a0*/  FADD.FTZ R6, R80.reuse, R3 ;  /* 0x0000000350067221 */ /* 0x042fe20000010000 */
[----:B------:R-:W-:-:S06]  /*41b0*/  F2FP.F16.F32.PACK_AB R12, R80, R77 ;  /* 0x0000004d500c723e */ /* 0x000fcc00000000ff */
[----:B------:R-:W1:Y:S01]  /*41c0*/  MUFU.EX2 R84, R84 ;  /* 0x0000005400547308 */ /* 0x000e620000000800 */
[----:B---3--:R-:W-:-:S07]  /*41d0*/  FADD.FTZ R3, R13, R4 ;  /* 0x000000040d037221 */ /* 0x008fce0000010000 */
[----:B------:R-:W2:Y:S08]  /*41e0*/  MUFU.EX2 R10, R115 ;  /* 0x00000073000a7308 */ /* 0x000eb00000000800 */
[----:B------:R-:W3:Y:S01]  /*41f0*/  MUFU.EX2 R118, R118 ;  /* 0x0000007600767308 */ /* 0x000ee20000000800 */
[----:B-1----:R-:W-:Y:S01]  /*4200*/  F2FP.F16.F32.PACK_AB R14, R84, R81 ;  /* 0x00000051540e723e */ /* 0x002fe200000000ff */
[----:B------:R-:W-:-:S04]  /*4210*/  FADD.FTZ R81, R81, R6 ;  /* 0x0000000651517221 */ /* 0x000fc80000010000 */
[----:B------:R-:W-:Y:S02]  /*4220*/  FADD.FTZ R4, R84, R81 ;  /* 0x0000005154047221 */ /* 0x000fe40000010000 */
[----:B------:R-:W1:Y:S01]  /*4230*/  MUFU.EX2 R85, R85 ;  /* 0x0000005500557308 */ /* 0x000e620000000800 */
[C---:B--2---:R-:W-:Y:S01]  /*4240*/  F2FP.F16.F32.PACK_AB R13, R10.reuse, R13 ;  /* 0x0000000d0a0d723e */ /* 0x044fe200000000ff */
[----:B------:R-:W-:-:S04]  /*4250*/  FADD.FTZ R3, R10, R3 ;  /* 0x000000030a037221 */ /* 0x000fc80000010000 */
[----:B---3--:R-:W-:Y:S01]  /*4260*/  FADD.FTZ R6, R118, R3 ;  /* 0x0000000376067221 */ /* 0x008fe20000010000 */
[----:B-1----:R-:W-:-:S03]  /*4270*/  F2FP.F16.F32.PACK_AB R15, R85, R118 ;  /* 0x00000076550f723e */ /* 0x002fc600000000ff */
[----:B------:R-:W-:Y:S02]  /*4280*/  FADD.FTZ R6, R85, R6 ;  /* 0x0000000655067221 */ /* 0x000fe40000010000 */
[----:B------:R0:W-:Y:S01]  /*4290*/  STSM.16.M88.4 [R16+0xc000], R12 ;  /* 0x00c0000c10007844 */ /* 0x0001e20000000200 */
[----:B------:R1:W-:Y:S06]  /*42a0*/  MEMBAR.ALL.CTA ;  /* 0x0000000000007992 */ /* 0x0003ec0000008000 */
[----:B-1----:R-:W1:Y:S02]  /*42b0*/  FENCE.VIEW.ASYNC.S ;  /* 0x00000000000073c6 */ /* 0x002e640000000000 */
[----:B-1----:R-:W-:Y:S01]  /*42c0*/  NOP ;  /* 0x0000000000007918 */ /* 0x002fe20000000000 */
[----:B------:R-:W-:Y:S05]  /*42d0*/  @!P2 BRA `(.L_x_131) ;  /* 0x0000002800cca947 */ /* 0x000fea0003800000 */
[----:B------:R-:W-:Y:S01]  /*42e0*/  IMAD.MOV.U32 R9, RZ, RZ, R8 ;  /* 0x000000ffff097224 */ /* 0x000fe200078e0008 */
[----:B------:R-:W-:Y:S01]  /*42f0*/  CS2R R150, SRZ ;  /* 0x0000000000967805 */ /* 0x000fe2000001ff00 */
[----:B------:R-:W-:Y:S01]  /*4300*/  IMAD.MOV.U32 R3, RZ, RZ, R0 ;  /* 0x000000ffff037224 */ /* 0x000fe200078e0000 */
        /* <DEDUP_REMOVED lines=15> */
[----:B------:R-:W-:Y:S01]  /*4400*/  UIADD3 UR28, UR48, -0x2, URZ ;  /* 0xfffffffe301c7890 */ /* 0x000fe2000fffe03f */
[----:B------:R-:W-:Y:S01]  /*4410*/  UMOV UR20, UR38 ;  /* 0x0000002600147c82 */ /* 0x000fe20008000000 */
[----:B------:R-:W-:Y:S01]  /*4420*/  UMOV UR27, UR39 ;  /* 0x00000027001b7c82 */ /* 0x000fe20008000000 */
[----:B------:R-:W-:-:S09]  /*4430*/  ULDC UR26, c[0x0][0x988] ;  /* 0x00026200001a7ab9 */ /* 0x000fd20000000800 */
.L_x_140:
[----:B------:R-:W-:Y:S01]  /*4440*/  UIADD3 UR39, UR27, 0x1, URZ ;  /* 0x000000011b277890 */ /* 0x000fe2000fffe03f */
[----:B------:R-:W-:-:S03]  /*4450*/  ISETP.NE.AND P3, PT, RZ, UR44, PT ;  /* 0x0000002cff007c0c */ /* 0x000fc6000bf65270 */
[----:B------:R-:W-:-:S04]  /*4460*/  UISETP.NE.AND UP0, UPT, UR39, 0x2, UPT ;  /* 0x000000022700788c */ /* 0x000fc8000bf05270 */
[----:B------:R-:W-:Y:S02]  /*4470*/  USEL UR38, URZ, 0x1, UP0 ;  /* 0x000000013f267887 */ /* 0x000fe40008000000 */
[----:B------:R-:W-:Y:S02]  /*4480*/  USEL UR39, UR39, URZ, UP0 ;  /* 0x0000003f27277287 */ /* 0x000fe40008000000 */
[----:B------:R-:W-:Y:S02]  /*4490*/  ULOP3.LUT UR38, UR20, UR38, URZ, 0x3c, !UPT ;  /* 0x0000002614267292 */ /* 0x000fe4000f8e3c3f */
[----:B--2---:R-:W-:Y:S10]  /*44a0*/  @P3 BRA `(.L_x_132) ;  /* 0x00000000002c3947 */ /* 0x004ff40003800000 */
[----:B------:R-:W-:Y:S05]  /*44b0*/  @!P0 BRA `(.L_x_133) ;  /* 0x0000000000048947 */ /* 0x000fea0003800000 */
[----:B------:R-:W-:Y:S01]  /*44c0*/  BPT.TRAP 0x1 ;  /* 0x000000040000795c */ /* 0x000fe20000300000 */
.L_x_133:
[----:B------:R-:W-:Y:S01]  /*44d0*/  ULEA UR6, UR39, UR40, 0x3 ;  /* 0x0000002827067291 */ /* 0x000fe2000f8e183f */
[----:B------:R-:W-:-:S05]  /*44e0*/  IMAD.U32 R0, RZ, RZ, UR38 ;  /* 0x00000026ff007e24 */ /* 0x000fca000f8e00ff */
[----:B------:R-:W-:-:S04]  /*44f0*/  SHF.L.U32 R0, R0, 0x1f, RZ ;  /* 0x0000001f00007819 */ /* 0x000fc800000006ff */
[----:B------:R1:W2:Y:S01]  /*4500*/  SYNCS.PHASECHK.TRANS64.TRYWAIT P2, [UR6+0x30830], R0 ;  /* 0x03083000ff0075a7 */ /* 0x0002a20008040146 */
[----:B------:R-:W-:Y:S05]  /*4510*/  @!P0 BRA `(.L_x_134) ;  /* 0x0000000000048947 */ /* 0x000fea0003800000 */
[----:B------:R-:W-:Y:S01]  /*4520*/  BPT.TRAP 0x1 ;  /* 0x000000040000795c */ /* 0x000fe20000300000 */
.L_x_134:
[----:B--2---:R-:W-:Y:S05]  /*4530*/  @P2 BRA `(.L_x_132) ;  /* 0x0000000000082947 */ /* 0x004fea0003800000 */
[----:B------:R-:W2:Y:S02]  /*4540*/  SYNCS.PHASECHK.TRANS64.TRYWAIT P2, [UR6+0x30830], R0 ;  /* 0x03083000ff0075a7 */ /* 0x000ea40008040146 */
[----:B--2---:R-:W-:Y:S05]  /*4550*/  @!P2 BRA `(.L_x_135) ;  /* 0x0000008800e4a947 */ /* 0x004fea0003800000 */
.L_x_132:
[----:B--2---:R-:W2:Y:S01]  /*4560*/  S2R R5, SR_TID.X ;  /* 0x0000000000057919 */ /* 0x004ea20000002100 */
[----:B------:R-:W-:Y:S01]  /*4570*/  UIMAD UR6, UR39, 0x600, UR24 ;  /* 0x00000600270678a4 */ /* 0x000fe2000f8e0218 */
[----:B------:R-:W-:Y:S01]  /*4580*/  UMOV UR7, 0x40000040 ;  /* 0x4000004000077882 */ /* 0x000fe20000000000 */
[----:B------:R-:W-:Y:S02]  /*4590*/  UMOV UR11, 0x40000040 ;  /* 0x40000040000b7882 */ /* 0x000fe40000000000 */
[----:B------:R-:W-:Y:S02]  /*45a0*/  UIADD3 UR10, UR6, 0x2, URZ ;  /* 0x00000002060a7890 */ /* 0x000fe4000fffe03f */
[----:B------:R-:W-:Y:S01]  /*45b0*/  UIADD3 UR14, UR6, 0x4, URZ ;  /* 0x00000004060e7890 */ /* 0x000fe2000fffe03f */
[----:B------:R-:W-:Y:S01]  /*45c0*/  UMOV UR15, 0x40000040 ;  /* 0x40000040000f7882 */ /* 0x000fe20000000000 */
[----:B------:R-:W-:Y:S01]  /*45d0*/  UIADD3 UR18, UR6, 0x6, URZ ;  /* 0x0000000606127890 */ /* 0x000fe2000fffe03f */
[----:B------:R-:W-:Y:S01]  /*45e0*/  UMOV UR19, 0x40000040 ;  /* 0x4000004000137882 */ /* 0x000fe20000000000 */
[----:B--2---:R-:W-:-:S05]  /*45f0*/  SHF.R.U32.HI R5, RZ, 0x7, R5 ;  /* 0x00000007ff057819 */ /* 0x004fca0000011605 */
[----:B-1----:R-:W-:-:S05]  /*4600*/  VIADD R0, R5, 0x8 ;  /* 0x0000000805007836 */ /* 0x002fca0000000000 */
[----:B------:R1:W-:Y:S06]  /*4610*/  BAR.SYNC.DEFER_BLOCKING R0, 0x100 ;  /* 0x000400000000751d */ /* 0x0003ec0000010000 */
[----:B0-----:R-:W-:-:S06]  /*4620*/  WARPGROUP.ARRIVE ;  /* 0x00000000000079c5 */ /* 0x001fcc0000000000 */
        /* <DEDUP_REMOVED lines=14> */
.L_x_137:
[----:B------:R-:W-:Y:S01]  /*4710*/  ULEA UR6, UR27, UR40, 0x3 ;  /* 0x000000281b067291 */ /* 0x000fe2000f8e183f */
[----:B------:R-:W-:-:S05]  /*4720*/  IMAD.U32 R0, RZ, RZ, UR20 ;  /* 0x00000014ff007e24 */ /* 0x000fca000f8e00ff */
[----:B------:R-:W-:-:S04]  /*4730*/  SHF.L.U32 R0, R0, 0x1f, RZ ;  /* 0x0000001f00007819 */ /* 0x000fc800000006ff */
[----:B------:R0:W1:Y:S01]  /*4740*/  SYNCS.PHASECHK.TRANS64.TRYWAIT P2, [UR6+0x30850], R0 ;  /* 0x03085000ff0075a7 */ /* 0x0000620008040146 */
[----:B------:R-:W-:Y:S05]  /*4750*/  @!P0 BRA `(.L_x_138) ;  /* 0x0000000000048947 */ /* 0x000fea0003800000 */
[----:B------:R-:W-:Y:S01]  /*4760*/  BPT.TRAP 0x1 ;  /* 0x000000040000795c */ /* 0x000fe20000300000 */
.L_x_138:
[----:B-1----:R-:W-:Y:S05]  /*4770*/  @P2 BRA `(.L_x_136) ;  /* 0x0000000000082947 */ /* 0x002fea0003800000 */
[----:B------:R-:W1:Y:S02]  /*4780*/  SYNCS.PHASECHK.TRANS64.TRYWAIT P2, [UR6+0x30850], R0 ;  /* 0x03085000ff0075a7 */ /* 0x000e640008040146 */
[----:B-1----:R-:W-:Y:S05]  /*4790*/  @!P2 BRA `(.L_x_139) ;  /* 0x00000088006ca947 */ /* 0x002fea0003800000 */
.L_x_136:
[----:B------:R-:W-:Y:S01]  /*47a0*/  UIADD3 UR7, UR25, 0x1e800, URZ ;  /* 0x0001e80019077890 */ /* 0x000fe2000fffe03f */
[----:B------:R-:W-:Y:S01]  /*47b0*/  WARPGROUP.ARRIVE ;  /* 0x00000000000079c5 */ /* 0x000fe20000000000 */
[----:B------:R-:W-:Y:S01]  /*47c0*/  UIADD3 UR6, UR40, 0x400, URZ ;  /* 0x0000040028067890 */ /* 0x000fe2000fffe03f */
[----:B01----:R-:W-:Y:S01]  /*47d0*/  FMNMX.FTZ R0, R24, R3, !PT ;  /* 0x0000000318007209 */ /* 0x003fe20007810000 */
[----:B------:R-:W-:-:S03]  /*47e0*/  USHF.R.U32.HI UR7, URZ, 0x4, UR7 ;  /* 0x000000043f077899 */ /* 0x000fc60008011607 */
[----:B------:R-:W0:Y:S01]  /*47f0*/  S2R R13, SR_TID.X ;  /* 0x00000000000d7919 */ /* 0x000e220000002100 */
[----:B------:R-:W-:Y:S01]  /*4800*/  USHF.R.U32.HI UR6, URZ, 0x4, UR6 ;  /* 0x000000043f067899 */ /* 0x000fe20008011606 */
[----:B------:R-:W-:Y:S01]  /*4810*/  FMNMX.FTZ R5, R25, R0, !PT ;  /* 0x0000000019057209 */ /* 0x000fe20007810000 */
[----:B------:R-:W-:Y:S02]  /*4820*/  ULOP3.LUT UR10, UR7, 0x3fff, URZ, 0xc0, !UPT ;  /* 0x00003fff070a7892 */ /* 0x000fe4000f8ec03f */
[----:B------:R-:W-:Y:S01]  /*4830*/  ULOP3.LUT UR7, UR6, 0x3fff, URZ, 0xc0, !UPT ;  /* 0x00003fff06077892 */ /* 0x000fe2000f8ec03f */
[----:B------:R-:W-:Y:S01]  /*4840*/  FMNMX.FTZ R0, R28, R5, !PT ;  /* 0x000000051c007209 */ /* 0x000fe20007810000 */
[----:B------:R-:W-:Y:S02]  /*4850*/  ULOP3.LUT UR6, UR10, 0x10000, URZ, 0xfc, !UPT ;  /* 0x000100000a067892 */ /* 0x000fe4000f8efc3f */
[----:B------:R-:W-:Y:S01]  /*4860*/  UIMAD UR7, UR27, 0x600, UR7 ;  /* 0x000006001b0778a4 */ /* 0x000fe2000f8e0207 */
[----:B------:R-:W-:Y:S01]  /*4870*/  FMNMX.FTZ R5, R29, R0, !PT ;  /* 0x000000001d057209 */ /* 0x000fe20007810000 */
[----:B------:R-:W-:Y:S01]  /*4880*/  UMOV UR21, 0x40000040 ;  /* 0x4000004000157882 */ /* 0x000fe20000000000 */
[----:B------:R-:W-:-:S02]  /*4890*/  UMOV UR23, 0x40000040 ;  /* 0x4000004000177882 */ /* 0x000fc40000000000 */
        /* <DEDUP_REMOVED lines=10> */
[----:B------:R-:W-:Y:S02]  /*4940*/  FMNMX.FTZ R7, R37, R0, !PT ;  /* 0x0000000025077209 */ /* 0x000fe40007810000 */
[----:B------:R-:W-:Y:S02]  /*4950*/  FMNMX.FTZ R0, R26, R9, !PT ;  /* 0x000000091a007209 */ /* 0x000fe40007810000 */
[----:B------:R-:W-:Y:S02]  /*4960*/  FMNMX.FTZ R8, R40, R7, !PT ;  /* 0x0000000728087209 */ /* 0x000fe40007810000 */
[----:B------:R-:W-:Y:S02]  /*4970*/  FMNMX.FTZ R5, R27, R0, !PT ;  /* 0x000000001b057209 */ /* 0x000fe40007810000 */
[----:B------:R-:W-:Y:S02]  /*4980*/  FMNMX.FTZ R7, R41, R8, !PT ;  /* 0x0000000829077209 */ /* 0x000fe40007810000 */
[----:B------:R-:W-:-:S02]  /*4990*/  FMNMX.FTZ R0, R30, R5, !PT ;  /* 0x000000051e007209 */ /* 0x000fc40007810000 */
        /* <DEDUP_REMOVED lines=26> */
[----:B------:R-:W-:Y:S01]  /*4b40*/  FMNMX.FTZ R7, R69, R8, !PT ;  /* 0x0000000845077209 */ /* 0x000fe20007810000 */
[----:B------:R-:W-:Y:S02]  /*4b50*/  WARPGROUP.DEPBAR.LE gsb0, 0x0 ;  /* 0x00008000000079c5 */ /* 0x000fe40000010000 */
[----:B------:R-:W-:Y:S01]  /*4b60*/  WARPGROUP.ARRIVE ;  /* 0x00000000000079c5 */ /* 0x000fe20000000000 */
[----:B------:R-:W-:Y:S02]  /*4b70*/  FMNMX.FTZ R0, R58, R5, !PT ;  /* 0x000000053a007209 */ /* 0x000fe40007810000 */
[----:B------:R-:W-:-:S02]  /*4b80*/  FMNMX.FTZ R8, R72, R7, !PT ;  /* 0x0000000748087209 */ /* 0x000fc40007810000 */
[----:B------:R-:W-:Y:S01]  /*4b90*/  FMNMX.FTZ R5, R59, R0, !PT ;  /* 0x000000003b057209 */ /* 0x000fe20007810000 */
[----:B------:R-:W-:Y:S01]  /*4ba0*/  HGMMA.64x64x16.F32 R120, gdesc[UR20].tnspB, R120, gsb0 ;  /* 0x40e00000147879f0 */ /* 0x000fe20008000878 */
[----:B------:R-:W-:Y:S01]  /*4bb0*/  UIADD3 UR20, UR6, 0x4, URZ ;  /* 0x0000000406147890 */ /* 0x000fe2000fffe03f */
[----:B------:R-:W-:Y:S01]  /*4bc0*/  FMNMX.FTZ R7, R73, R8, !PT ;  /* 0x0000000849077209 */ /* 0x000fe20007810000 */
[----:B------:R-:W-:Y:S01]  /*4bd0*/  UIADD3 UR22, UR7, 0x100, URZ ;  /* 0x0000010007167890 */ /* 0x000fe2000fffe03f */
[----:B------:R-:W-:Y:S01]  /*4be0*/  FMNMX.FTZ R0, R62, R5, !PT ;  /* 0x000000053e007209 */ /* 0x000fe20007810000 */
[----:B------:R-:W-:Y:S01]  /*4bf0*/  UMOV UR21, 0x40000040 ;  /* 0x4000004000157882 */ /* 0x000fe20000000000 */
[----:B------:R-:W-:Y:S01]  /*4c00*/  UMOV UR23, 0x40000040 ;  /* 0x4000004000177882 */ /* 0x000fe20000000000 */
        /* <DEDUP_REMOVED lines=47> */
[----:B0-----:R-:W-:Y:S02]  /*4f00*/  SHF.R.U32.HI R12, RZ, 0x7, R13 ;  /* 0x00000007ff0c7819 */ /* 0x001fe4000001160d */
[----:B------:R-:W-:-:S02]  /*4f10*/  FMNMX.FTZ R5, R103, R0, !PT ;  /* 0x0000000067057209 */ /* 0x000fc40007810000 */
[----:B------:R-:W-:Y:S02]  /*4f20*/  FMNMX.FTZ R0, R116, R7, !PT ;  /* 0x0000000774007209 */ /* 0x000fe40007810000 */
[----:B------:R-:W-:Y:S02]  /*4f30*/  FMNMX.FTZ R8, R106, R5, !PT ;  /* 0x000000056a087209 */ /* 0x000fe40007810000 */
[----:B------:R-:W-:Y:S02]  /*4f40*/  FMNMX.FTZ R0, R117, R0, !PT ;  /* 0x0000000075007209 */ /* 0x000fe40007810000 */
[----:B------:R-:W-:Y:S02]  /*4f50*/  FMNMX.FTZ R7, R107, R8, !PT ;  /* 0x000000086b077209 */ /* 0x000fe40007810000 */
[----:B------:R-:W-:Y:S01]  /*4f60*/  ISETP.GE.U32.AND P2, PT, R13, 0x180, PT ;  /* 0x000001800d00780c */ /* 0x000fe20003f46070 */
[----:B------:R-:W0:Y:S01]  /*4f70*/  SHFL.BFLY PT, R5, R0, 0x2, 0x1f ;  /* 0x0c401f0000057f89 */ /* 0x000e2200000e0000 */
[----:B------:R-:W-:-:S04]  /*4f80*/  FMNMX.FTZ R8, R110, R7, !PT ;  /* 0x000000076e087209 */ /* 0x000fc80007810000 */
[----:B------:R-:W-:-:S04]  /*4f90*/  FMNMX.FTZ R7, R111, R8, !PT ;  /* 0x000000086f077209 */ /* 0x000fc80007810000 */
[----:B------:R-:W-:-:S04]  /*4fa0*/  FMNMX.FTZ R8, R114, R7, !PT ;  /* 0x0000000772087209 */ /* 0x000fc80007810000 */
[----:B------:R-:W-:-:S04]  /*4fb0*/  FMNMX.FTZ R7, R115, R8, !PT ;  /* 0x0000000873077209 */ /* 0x000fc80007810000 */
[----:B------:R-:W-:-:S04]  /*4fc0*/  FMNMX.FTZ R8, R118, R7, !PT ;  /* 0x0000000776087209 */ /* 0x000fc80007810000 */
[----:B------:R-:W-:Y:S02]  /*4fd0*/  FMNMX.FTZ R8, R119, R8, !PT ;  /* 0x0000000877087209 */ /* 0x000fe40007810000 */
[----:B0-----:R-:W-:Y:S01]  /*4fe0*/  FMNMX.FTZ R5, R0, R5, !PT ;  /* 0x0000000500057209 */ /* 0x001fe20007810000 */
[----:B------:R-:W-:Y:S02]  /*4ff0*/  VIADD R0, R12, 0x9 ;  /* 0x000000090c007836 */ /* 0x000fe40000000000 */
[----:B------:R-:W0:Y:S04]  /*5000*/  SHFL.BFLY PT, R11, R8, 0x2, 0x1f ;  /* 0x0c401f00080b7f89 */ /* 0x000e2800000e0000 */
[----:B------:R-:W1:Y:S01]  /*5010*/  SHFL.BFLY PT, R10, R5, 0x1, 0x1f ;  /* 0x0c201f00050a7f89 */ /* 0x000e6200000e0000 */
[----:B------:R-:W-:-:S02]  /*5020*/  SEL R7, R0, 0x9, !P2 ;  /* 0x0000000900077807 */ /* 0x000fc40005000000 */
[----:B------:R-:W-:Y:S02]  /*5030*/  ISETP.LT.AND P2, PT, RZ, UR28, PT ;  /* 0x0000001cff007c0c */ /* 0x000fe4000bf41270 */
[----:B0-----:R-:W-:Y:S02]  /*5040*/  FMNMX.FTZ R8, R8, R11, !PT ;  /* 0x0000000b08087209 */ /* 0x001fe40007810000 */
[----:B-1----:R-:W-:-:S03]  /*5050*/  FMNMX.FTZ R0, R5, R10, !PT ;  /* 0x0000000a05007209 */ /* 0x002fc60007810000 */
[----:B------:R-:W0:Y:S01]  /*5060*/  SHFL.BFLY PT, R11, R8, 0x1, 0x1f ;  /* 0x0c201f00080b7f89 */ /* 0x000e2200000e0000 */
[----:B------:R-:W-:Y:S02]  /*5070*/  WARPGROUP.DEPBAR.LE gsb0, 0x0 ;  /* 0x00008000000079c5 */ /* 0x000fe40000010000 */
[----:B------:R-:W-:Y:S01]  /*5080*/  WARPGROUP.ARRIVE ;  /* 0x00000000000079c5 */ /* 0x000fe20000000000 */
[----:B------:R-:W-:Y:S02]  /*5090*/  IMAD.U32 R5, RZ, RZ, UR39 ;  /* 0x00000027ff057e24 */ /* 0x000fe4000f8e00ff */
[----:B------:R-:W-:Y:S01]  /*50a0*/  FADD.FTZ R3, -R0, R3 ;  /* 0x0000000300037221 */ /* 0x000fe20000010100 */
[----:B------:R-:W-:Y:S01]  /*50b0*/  IMAD.U32 R10, RZ, RZ, UR27 ;  /* 0x0000001bff0a7e24 */ /* 0x000fe2000f8e00ff */
[----:B------:R-:W-:Y:S01]  /*50c0*/  UMOV UR27, UR39 ;  /* 0x00000027001b7c82 */ /* 0x000fe20008000000 */
[----:B------:R-:W-:Y:S01]  /*50d0*/  HGMMA.64x64x16.F32 R120, gdesc[UR20].tnspB, R120, gsb0 ;  /* 0x40e00000147879f0 */ /* 0x000fe20008000878 */
[----:B------:R-:W-:Y:S01]  /*50e0*/  UIADD3 UR20, UR6, 0x600, URZ ;  /* 0x0000060006147890 */ /* 0x000fe2000fffe03f */
[----:B------:R-:W-:Y:S01]  /*50f0*/  @!P1 LEA R5, R5, UR40, 0x3 ;  /* 0x0000002805059c11 */ /* 0x000fe2000f8e18ff */
[----:B------:R-:W-:Y:S01]  /*5100*/  UIADD3 UR22, UR7, 0x200, URZ ;  /* 0x0000020007167890 */ /* 0x000fe2000fffe03f */
[----:B------:R-:W-:Y:S01]  /*5110*/  @!P1 LEA R10, R10, UR40, 0x3 ;  /* 0x000000280a0a9c11 */ /* 0x000fe2000f8e18ff */
[----:B------:R-:W-:Y:S01]  /*5120*/  UMOV UR21, 0x40000040 ;  /* 0x4000004000157882 */ /* 0x000fe20000000000 */
[----:B------:R-:W-:Y:S01]  /*5130*/  UMOV UR23, 0x40000040 ;  /* 0x4000004000177882 */ /* 0x000fe20000000000 */
[----:B------:R-:W-:-:S02]  /*5140*/  @!P1 VIADD R5, R5, 0x30840 ;  /* 0x0003084005059836 */ /* 0x000fc40000000000 */
[----:B------:R-:W-:Y:S01]  /*5150*/  FMUL.FTZ R3, R3, UR26 ;  /* 0x0000001a03037c20 */ /* 0x000fe20008410000 */
[----:B------:R-:W-:Y:S02]  /*5160*/  @!P1 VIADD R10, R10, 0x30860 ;  /* 0x000308600a0a9836 */ /* 0x000fe40000000000 */
[----:B------:R-:W-:-:S03]  /*5170*/  @!P1 PRMT R5, RZ, 0x654, R5 ;  /* 0x00000654ff059816 */ /* 0x000fc60000000005 */
[----:B------:R-:W-:Y:S01]  /*5180*/  @!P1 PRMT R10, RZ, 0x654, R10 ;  /* 0x00000654ff0a9816 */ /* 0x000fe2000000000a */
[----:B------:R-:W1:Y:S01]  /*5190*/  MUFU.EX2 R3, R3 ;  /* 0x0000000300037308 */ /* 0x000e620000000800 */
[----:B0-----:R-:W-:-:S05]  /*51a0*/  FMNMX.FTZ R8, R8, R11, !PT ;  /* 0x0000000b08087209 */ /* 0x001fca0007810000 */
[----:B------:R-:W-:-:S04]  /*51b0*/  FADD.FTZ R9, -R8, R9 ;  /* 0x0000000908097221 */ /* 0x000fc80000010100 */
[----:B------:R-:W-:-:S06]  /*51c0*/  FMUL.FTZ R9, R9, UR26 ;  /* 0x0000001a09097c20 */ /* 0x000fcc0008410000 */
[----:B------:R-:W-:Y:S01]  /*51d0*/  MUFU.EX2 R9, R9 ;  /* 0x0000000900097308 */ /* 0x000fe20000000800 */
        /* <DEDUP_REMOVED lines=49> */
[----:B------:R-:W-:-:S07]  /*54f0*/  UIADD3 UR6, UR28, -0x1, URZ ;  /* 0xffffffff1c067890 */ /* 0x000fce000fffe03f */
[----:B------:R-:W-:Y:S01]  /*5500*/  UMOV UR28, UR6 ;  /* 0x00000006001c7c82 */ /* 0x000fe20008000000 */
[----:B------:R-:W-:Y:S02]  /*5510*/  WARPGROUP.DEPBAR.LE gsb0, 0x0 ;  /* 0x00008000000079c5 */ /* 0x000fe40000010000 */
[----:B------:R-:W-:-:S06]  /*5520*/  WARPGROUP.ARRIVE ;  /* 0x00000000000079c5 */ /* 0x000fcc0000000000 */
[----:B------:R-:W-:Y:S01]  /*5530*/  HGMMA.64x64x16.F32 R120, gdesc[UR20].tnspB, R120, gsb0 ;  /* 0x40e00000147879f0 */ /* 0x000fe20008000878 */
[----:B------:R-:W-:Y:S02]  /*5540*/  UMOV UR20, UR38 ;  /* 0x0000002600147c82 */ /* 0x000fe40008000000 */
[----:B------:R-:W-:Y:S02]  /*5550*/  WARPGROUP.DEPBAR.LE gsb0, 0x0 ;  /* 0x00008000000079c5 */ /* 0x000fe40000010000 */
[----:B------:R0:W-:Y:S06]  /*5560*/  BAR.ARV R7, 0x100 ;  /* 0x000400070000751d */ /* 0x0001ec0000002000 */
[----:B------:R2:W-:Y:S01]  /*5570*/  @!P1 SYNCS.ARRIVE.TRANS64.RED.A1T0 RZ, [R5+URZ], RZ ;  /* 0x000000ff05ff99a7 */ /* 0x0005e2000810043f */
[-C--:B-1----:R-:W-:Y:S01]  /*5580*/  FMUL.FTZ R120, R120, R3.reuse ;  /* 0x0000000378787220 */ /* 0x082fe20000410000 */
[-C--:B------:R-:W-:Y:S01]  /*5590*/  FMUL.FTZ R121, R121, R3.reuse ;  /* 0x0000000379797220 */ /* 0x080fe20000410000 */
[-C--:B------:R-:W-:Y:S01]  /*55a0*/  FMUL.FTZ R124, R124, R3.reuse ;  /* 0x000000037c7c7220 */ /* 0x080fe20000410000 */
[-C--:B------:R-:W-:Y:S01]  /*55b0*/  FMUL.FTZ R125, R125, R3.reuse ;  /* 0x000000037d7d7220 */ /* 0x080fe20000410000 */
[-C--:B------:R-:W-:Y:S01]  /*55c0*/  FMUL.FTZ R128, R128, R3.reuse ;  /* 0x0000000380807220 */ /* 0x080fe20000410000 */
[-C--:B------:R-:W-:Y:S01]  /*55d0*/  FMUL.FTZ R129, R129, R3.reuse ;  /* 0x0000000381817220 */ /* 0x080fe20000410000 */
[-C--:B------:R-:W-:Y:S01]  /*55e0*/  FMUL.FTZ R132, R132, R3.reuse ;  /* 0x0000000384847220 */ /* 0x080fe20000410000 */
[----:B--2---:R-:W-:Y:S01]  /*55f0*/  FMUL.FTZ R5, R0, UR26 ;  /* 0x0000001a00057c20 */ /* 0x004fe20008410000 */
[----:B------:R1:W-:Y:S01]  /*5600*/  @!P1 SYNCS.ARRIVE.TRANS64.RED.A1T0 RZ, [R10+URZ], RZ ;  /* 0x000000ff0aff99a7 */ /* 0x0003e2000810043f */
[-C--:B------:R-:W-:Y:S01]  /*5610*/  FMUL.FTZ R133, R133, R3.reuse ;  /* 0x0000000385857220 */ /* 0x080fe20000410000 */
[----:B------:R-:W-:Y:S01]  /*5620*/  FMUL.FTZ R136, R136, R3 ;  /* 0x0000000388887220 */ /* 0x000fe20000410000 */
[--C-:B0-----:R-:W-:Y:S01]  /*5630*/  FFMA.FTZ R7, R24, UR26, -R5.reuse ;  /* 0x0000001a18077c23 */ /* 0x101fe20008010805 */
[--C-:B------:R-:W-:Y:S01]  /*5640*/  FFMA.FTZ R21, R25, UR26, -R5.reuse ;  /* 0x0000001a19157c23 */ /* 0x100fe20008010805 */
[--C-:B------:R-:W-:Y:S01]  /*5650*/  FFMA.FTZ R20, R28, UR26, -R5.reuse ;  /* 0x0000001a1c147c23 */ /* 0x100fe20008010805 */
[--C-:B------:R-:W-:Y:S01]  /*5660*/  FFMA.FTZ R19, R29, UR26, -R5.reuse ;  /* 0x0000001a1d137c23 */ /* 0x100fe20008010805 */
[--C-:B------:R-:W-:Y:S01]  /*5670*/  FFMA.FTZ R32, R32, UR26, -R5.reuse ;  /* 0x0000001a20207c23 */ /* 0x100fe20008010805 */
[----:B-1----:R-:W-:Y:S01]  /*5680*/  FMUL.FTZ R10, R8, UR26 ;  /* 0x0000001a080a7c20 */ /* 0x002fe20008410000 */
[----:B------:R-:W0:Y:S01]  /*5690*/  MUFU.EX2 R7, R7 ;  /* 0x0000000700077308 */ /* 0x000e220000000800 */
[--C-:B------:R-:W-:Y:S01]  /*56a0*/  FFMA.FTZ R33, R33, UR26, -R5.reuse ;  /* 0x0000001a21217c23 */ /* 0x100fe20008010805 */
        /* <DEDUP_REMOVED lines=13> */
[----:B------:R-:W-:Y:S01]  /*5780*/  FFMA.FTZ R52, R52, UR26, -R5 ;  /* 0x0000001a34347c23 */ /* 0x000fe20008010805 */
[----:B------:R-:W1:Y:S01]  /*5790*/  MUFU.EX2 R11, R11 ;  /* 0x0000000b000b7308 */ /* 0x000e620000000800 */
[----:B0-----:R-:W-:Y:S01]  /*57a0*/  FFMA.FTZ R15, R3, R4, R7 ;  /* 0x00000004030f7223 */ /* 0x001fe20000010007 */
        /* <DEDUP_REMOVED lines=36> */
[----:B------:R-:W-:Y:S01]  /*59f0*/  FFMA.FTZ R117, R117, UR26, -R5 ;  /* 0x0000001a75757c23 */ /* 0x000fe20008010805 */
[----:B-1----:R-:W-:Y:S01]  /*5a00*/  FFMA.FTZ R18, R9, R6, R11 ;  /* 0x0000000609127223 */ /* 0x002fe2000001000b */
[----:B------:R-:W1:Y:S01]  /*5a10*/  MUFU.EX2 R14, R14 ;  /* 0x0000000e000e7308 */ /* 0x000e620000000800 */
[----:B------:R-:W-:Y:S01]  /*5a20*/  F2FP.F16.F32.PACK_AB R4, R21, R7 ;  /* 0x000000071504723e */ /* 0x000fe200000000ff */
[--C-:B------:R-:W-:Y:S01]  /*5a30*/  FFMA.FTZ R23, R35, UR26, -R10.reuse ;  /* 0x0000001a23177c23 */ /* 0x100fe2000801080a */
[----:B0-----:R-:W-:Y:S01]  /*5a40*/  F2FP.F16.F32.PACK_AB R5, R12, R11 ;  /* 0x0000000b0c05723e */ /* 0x001fe200000000ff */
[----:B------:R-:W-:Y:S01]  /*5a50*/  FFMA.FTZ R35, R38, UR26, -R10 ;  /* 0x0000001a26237c23 */ /* 0x000fe2000801080a */
[----:B------:R-:W-:Y:S01]  /*5a60*/  F2FP.F16.F32.PACK_AB R6, R19, R20 ;  /* 0x000000141306723e */ /* 0x000fe200000000ff */
[----:B------:R-:W-:Y:S01]  /*5a70*/  FADD.FTZ R21, R21, R15 ;  /* 0x0000000f15157221 */ /* 0x000fe20000010000 */
[----:B------:R-:W-:Y:S01]  /*5a80*/  FADD.FTZ R18, R12, R18 ;  /* 0x000000120c127221 */ /* 0x000fe20000010000 */
[----:B------:R-:W-:Y:S01]  /*5a90*/  MUFU.EX2 R32, R32 ;  /* 0x0000002000207308 */ /* 0x000fe20000000800 */
[--C-:B------:R-:W-:Y:S01]  /*5aa0*/  FFMA.FTZ R24, R39, UR26, -R10.reuse ;  /* 0x0000001a27187c23 */ /* 0x100fe2000801080a */
[----:B------:R-:W-:Y:S01]  /*5ab0*/  FADD.FTZ R20, R20, R21 ;  /* 0x0000001514147221 */ /* 0x000fe20000010000 */
[--C-:B------:R-:W-:Y:S01]  /*5ac0*/  FFMA.FTZ R25, R43, UR26, -R10.reuse ;  /* 0x0000001a2b197c23 */ /* 0x100fe2000801080a */
[--C-:B------:R-:W-:Y:S01]  /*5ad0*/  FFMA.FTZ R43, R46, UR26, -R10.reuse ;  /* 0x0000001a2e2b7c23 */ /* 0x100fe2000801080a */
[----:B------:R-:W-:Y:S01]  /*5ae0*/  FFMA.FTZ R26, R47, UR26, -R10 ;  /* 0x0000001a2f1a7c23 */ /* 0x000fe2000801080a */
[----:B------:R-:W-:Y:S01]  /*5af0*/  FADD.FTZ R21, R19, R20 ;  /* 0x0000001413157221 */ /* 0x000fe20000010000 */
[----:B------:R-:W-:Y:S01]  /*5b00*/  FFMA.FTZ R27, R51, UR26, -R10 ;  /* 0x0000001a331b7c23 */ /* 0x000fe2000801080a */
[----:B------:R-:W-:Y:S01]  /*5b10*/  MUFU.EX2 R33, R33 ;  /* 0x0000002100217308 */ /* 0x000fe20000000800 */
[----:B-1----:R-:W-:Y:S01]  /*5b20*/  F2FP.F16.F32.PACK_AB R7, R14, R13 ;  /* 0x0000000d0e07723e */ /* 0x002fe200000000ff */
[----:B------:R-:W-:Y:S01]  /*5b30*/  FADD.FTZ R13, R13, R18 ;  /* 0x000000120d0d7221 */ /* 0x000fe20000010000 */
[--C-:B------:R-:W-:Y:S01]  /*5b40*/  FFMA.FTZ R51, R54, UR26, -R10.reuse ;  /* 0x0000001a36337c23 */ /* 0x100fe2000801080a */
[--C-:B------:R-:W-:Y:S01]  /*5b50*/  FFMA.FTZ R28, R55, UR26, -R10.reuse ;  /* 0x0000001a371c7c23 */ /* 0x100fe2000801080a */
[--C-:B------:R-:W-:Y:S01]  /*5b60*/  FFMA.FTZ R29, R59, UR26, -R10.reuse ;  /* 0x0000001a3b1d7c23 */ /* 0x100fe2000801080a */
[----:B------:R0:W-:Y:S01]  /*5b70*/  STSM.16.M88.4 [R2+0x1e800], R4 ;  /* 0x01e8000402007844 */ /* 0x0001e20000000200 */
[----:B------:R-:W-:Y:S01]  /*5b80*/  FADD.FTZ R39, R14, R13 ;  /* 0x0000000d0e277221 */ /* 0x000fe20000010000 */
        /* <DEDUP_REMOVED lines=14> */
[--C-:B0-----:R-:W-:Y:S01]  /*5c70*/  FFMA.FTZ R4, R34, UR26, -R10.reuse ;  /* 0x0000001a22047c23 */ /* 0x101fe2000801080a */
        /* <DEDUP_REMOVED lines=24> */
[-C--:B------:R-:W-:Y:S01]  /*5e00*/  FMUL.FTZ R137, R137, R3.reuse ;  /* 0x0000000389897220 */ /* 0x080fe20000410000 */
[----:B------:R-:W1:Y:S01]  /*5e10*/  MUFU.EX2 R24, R24 ;  /* 0x0000001800187308 */ /* 0x000e620000000800 */
[----:B0-----:R-:W-:Y:S01]  /*5e20*/  FADD.FTZ R42, R4, R39 ;  /* 0x00000027042a7221 */ /* 0x001fe20000010000 */
[-C--:B------:R-:W-:Y:S01]  /*5e30*/  FMUL.FTZ R140, R140, R3.reuse ;  /* 0x000000038c8c7220 */ /* 0x080fe20000410000 */
[-C--:B------:R-:W-:Y:S01]  /*5e40*/  FMUL.FTZ R141, R141, R3.reuse ;  /* 0x000000038d8d7220 */ /* 0x080fe20000410000 */
[-C--:B------:R-:W-:Y:S01]  /*5e50*/  FMUL.FTZ R144, R144, R3.reuse ;  /* 0x0000000390907220 */ /* 0x080fe20000410000 */
[----:B------:R-:W-:Y:S01]  /*5e60*/  FADD.FTZ R42, R23, R42 ;  /* 0x0000002a172a7221 */ /* 0x000fe20000010000 */
[-C--:B------:R-:W-:Y:S01]  /*5e70*/  FMUL.FTZ R145, R145, R3.reuse ;  /* 0x0000000391917220 */ /* 0x080fe20000410000 */
[-C--:B------:R-:W-:Y:S01]  /*5e80*/  FMUL.FTZ R148, R148, R3.reuse ;  /* 0x0000000394947220 */ /* 0x080fe20000410000 */
[----:B------:R-:W0:Y:S01]  /*5e90*/  MUFU.EX2 R40, R40 ;  /* 0x0000002800287308 */ /* 0x000e220000000800 */
[----:B------:R-:W-:Y:S01]  /*5ea0*/  FMUL.FTZ R149, R149, R3 ;  /* 0x0000000395957220 */ /* 0x000fe20000410000 */
[-C--:B------:R-:W-:Y:S01]  /*5eb0*/  FMUL.FTZ R122, R122, R9.reuse ;  /* 0x000000097a7a7220 */ /* 0x080fe20000410000 */
[-C--:B------:R-:W-:Y:S01]  /*5ec0*/  FMUL.FTZ R123, R123, R9.reuse ;  /* 0x000000097b7b7220 */ /* 0x080fe20000410000 */
[-C--:B------:R-:W-:Y:S01]  /*5ed0*/  FMUL.FTZ R126, R126, R9.reuse ;  /* 0x000000097e7e7220 */ /* 0x080fe20000410000 */
[-C--:B------:R-:W-:Y:S01]  /*5ee0*/  FMUL.FTZ R127, R127, R9.reuse ;  /* 0x000000097f7f7220 */ /* 0x080fe20000410000 */
[-C--:B------:R-:W-:Y:S01]  /*5ef0*/  FMUL.FTZ R130, R130, R9.reuse ;  /* 0x0000000982827220 */ /* 0x080fe20000410000 */
[-C--:B------:R-:W-:Y:S01]  /*5f00*/  FMUL.FTZ R131, R131, R9.reuse ;  /* 0x0000000983837220 */ /* 0x080fe20000410000 */
[----:B------:R2:W-:Y:S01]  /*5f10*/  MUFU.EX2 R15, R34 ;  /* 0x00000022000f7308 */ /* 0x0005e20000000800 */
[-C--:B------:R-:W-:Y:S01]  /*5f20*/  FMUL.FTZ R134, R134, R9.reuse ;  /* 0x0000000986867220 */ /* 0x080fe20000410000 */
[-C--:B------:R-:W-:Y:S01]  /*5f30*/  FMUL.FTZ R135, R135, R9.reuse ;  /* 0x0000000987877220 */ /* 0x080fe20000410000 */
[-C--:B------:R-:W-:Y:S01]  /*5f40*/  FMUL.FTZ R138, R138, R9.reuse ;  /* 0x000000098a8a7220 */ /* 0x080fe20000410000 */
[-C--:B------:R-:W-:Y:S01]  /*5f50*/  FMUL.FTZ R139, R139, R9.reuse ;  /* 0x000000098b8b7220 */ /* 0x080fe20000410000 */
[-C--:B------:R-:W-:Y:S01]  /*5f60*/  FMUL.FTZ R142, R142, R9.reuse ;  /* 0x000000098e8e7220 */ /* 0x080fe20000410000 */
[-C--:B------:R-:W-:Y:S01]  /*5f70*/  FMUL.FTZ R143, R143, R9.reuse ;  /* 0x000000098f8f7220 */ /* 0x080fe20000410000 */
[-C--:B------:R-:W-:Y:S01]  /*5f80*/  FMUL.FTZ R146, R146, R9.reuse ;  /* 0x0000000992927220 */ /* 0x080fe20000410000 */
[----:B------:R-:W3:Y:S01]  /*5f90*/  MUFU.EX2 R5, R5 ;  /* 0x0000000500057308 */ /* 0x000ee20000000800 */
[----:B--2---:R-:W-:Y:S01]  /*5fa0*/  FADD.FTZ R34, R32, R21 ;  /* 0x0000001520227221 */ /* 0x004fe20000010000 */
[----:B------:R-:W-:Y:S01]  /*5fb0*/  F2FP.F16.F32.PACK_AB R32, R33, R32 ;  /* 0x000000202120723e */ /* 0x000fe200000000ff */
[-C--:B------:R-:W-:Y:S01]  /*5fc0*/  FMUL.FTZ R147, R147, R9.reuse ;  /* 0x0000000993937220 */ /* 0x080fe20000410000 */
[-C--:B------:R-:W-:Y:S01]  /*5fd0*/  FMUL.FTZ R150, R150, R9.reuse ;  /* 0x0000000996967220 */ /* 0x080fe20000410000 */
[----:B------:R-:W-:Y:S01]  /*5fe0*/  FADD.FTZ R21, R33, R34 ;  /* 0x0000002221157221 */ /* 0x000fe20000010000 */
[----:B------:R-:W-:Y:S01]  /*5ff0*/  F2FP.F16.F32.PACK_AB R33, R23, R4 ;  /* 0x000000041721723e */ /* 0x000fe200000000ff */
[----:B------:R-:W-:Y:S01]  /*6000*/  FMUL.FTZ R151, R151, R9 ;  /* 0x0000000997977220 */ /* 0x000fe20000410000 */
[----:B------:R-:W2:Y:S01]  /*6010*/  MUFU.EX2 R41, R41 ;  /* 0x0000002900297308 */ /* 0x000ea20000000800 */
[----:B------:R-:W-:Y:S01]  /*6020*/  FADD.FTZ R34, R36, R21 ;  /* 0x0000001524227221 */ /* 0x000fe20000010000 */
[----:B------:R-:W-:Y:S01]  /*6030*/  FADD.FTZ R21, R35, R42 ;  /* 0x0000002a23157221 */ /* 0x000fe20000010000 */
[----:B-1----:R-:W-:Y:S01]  /*6040*/  F2FP.F16.F32.PACK_AB R35, R24, R35 ;  /* 0x000000231823723e */ /* 0x002fe200000000ff */
[----:B------:R-:W-:-:S02]  /*6050*/  IMAD.MOV.U32 R9, RZ, RZ, R8 ;  /* 0x000000ffff097224 */ /* 0x000fc400078e0008 */
[----:B------:R-:W-:Y:S01]  /*6060*/  FADD.FTZ R39, R37, R34 ;  /* 0x0000002225277221 */ /* 0x000fe20000010000 */
[----:B------:R-:W-:Y:S01]  /*6070*/  FADD.FTZ R34, R24, R21 ;  /* 0x0000001518227221 */ /* 0x000fe20000010000 */
[----:B------:R-:W-:Y:S01]  /*6080*/  IMAD.MOV.U32 R3, RZ, RZ, R0 ;  /* 0x000000ffff037224 */ /* 0x000fe200078e0000 */
[----:B------:R-:W1:Y:S01]  /*6090*/  MUFU.EX2 R25, R25 ;  /* 0x0000001900197308 */ /* 0x000e620000000800 */
[----:B0-----:R-:W-:Y:S01]  /*60a0*/  FADD.FTZ R42, R40, R39 ;  /* 0x00000027282a7221 */ /* 0x001fe20000010000 */
[----:B---3--:R-:W-:-:S06]  /*60b0*/  FADD.FTZ R34, R5, R34 ;  /* 0x0000002205227221 */ /* 0x008fcc0000010000 */
        /* <DEDUP_REMOVED lines=23> */
[C---:B--2---:R-:W-:Y:S01]  /*6230*/  FADD.FTZ R42, R27.reuse, R42 ;  /* 0x0000002a1b2a7221 */ /* 0x044fe20000010000 */
[----:B------:R-:W-:-:S06]  /*6240*/  F2FP.F16.F32.PACK_AB R49, R27, R6 ;  /* 0x000000061b31723e */ /* 0x000fcc00000000ff */
[----:B------:R-:W2:Y:S01]  /*6250*/  MUFU.EX2 R53, R53 ;  /* 0x0000003500357308 */ /* 0x000ea20000000800 */
[----:B-1----:R-:W-:-:S07]  /*6260*/  FADD.FTZ R34, R52, R21 ;  /* 0x0000001534227221 */ /* 0x002fce0000010000 */
[----:B------:R-:W1:Y:S01]  /*6270*/  MUFU.EX2 R28, R28 ;  /* 0x0000001c001c7308 */ /* 0x000e620000000800 */
[----:B0-----:R-:W-:Y:S01]  /*6280*/  FADD.FTZ R21, R51, R42 ;  /* 0x0000002a33157221 */ /* 0x001fe20000010000 */
[----:B------:R-:W-:-:S06]  /*6290*/  F2FP.F16.F32.PACK_AB R42, R45, R44 ;  /* 0x0000002c2d2a723e */ /* 0x000fcc00000000ff */
[----:B------:R-:W0:Y:S01]  /*62a0*/  MUFU.EX2 R56, R56 ;  /* 0x0000003800387308 */ /* 0x000e220000000800 */
[----:B--2---:R-:W-:Y:S01]  /*62b0*/  FADD.FTZ R23, R53, R34 ;  /* 0x0000002235177221 */ /* 0x004fe20000010000 */
[----:B------:R-:W-:Y:S02]  /*62c0*/  F2FP.F16.F32.PACK_AB R34, R37, R36 ;  /* 0x000000242522723e */ /* 0x000fe400000000ff */
[----:B------:R-:W-:-:S03]  /*62d0*/  F2FP.F16.F32.PACK_AB R50, R53, R52 ;  /* 0x000000343532723e */ /* 0x000fc600000000ff */
[----:B------:R2:W-:Y:S01]  /*62e0*/  STSM.16.M88.4 [R154], R32 ;  /* 0x000000209a007844 */ /* 0x0005e20000000200 */
[----:B------:R-:W3:Y:S01]  /*62f0*/  MUFU.EX2 R7, R7 ;  /* 0x0000000700077308 */ /* 0x000ee20000000800 */
[C---:B-1----:R-:W-:Y:S01]  /*6300*/  FADD.FTZ R4, R28.reuse, R21 ;  /* 0x000000151c047221 */ /* 0x042fe20000010000 */
[----:B------:R-:W-:Y:S01]  /*6310*/  F2FP.F16.F32.PACK_AB R51, R28, R51 ;  /* 0x000000331c33723e */ /* 0x000fe200000000ff */
[----:B------:R2:W-:Y:S04]  /*6320*/  STSM.16.M88.4 [R17], R40 ;  /* 0x0000002811007844 */ /* 0x0005e80000000200 */
[----:B------:R2:W-:Y:S01]  /*6330*/  STSM.16.M88.4 [R16], R48 ;  /* 0x0000003010007844 */ /* 0x0005e20000000200 */
[----:B------:R-:W1:Y:S01]  /*6340*/  MUFU.EX2 R57, R57 ;  /* 0x0000003900397308 */ /* 0x000e620000000800 */
[----:B0-----:R-:W-:-:S07]  /*6350*/  FADD.FTZ R36, R56, R23 ;  /* 0x0000001738247221 */ /* 0x001fce0000010000 */
[----:B------:R-:W0:Y:S01]  /*6360*/  MUFU.EX2 R29, R29 ;  /* 0x0000001d001d7308 */ /* 0x000e220000000800 */
[----:B---3--:R-:W-:-:S07]  /*6370*/  FADD.FTZ R4, R7, R4 ;  /* 0x0000000407047221 */ /* 0x008fce0000010000 */
[----:B------:R-:W3:Y:S01]  /*6380*/  MUFU.EX2 R60, R60 ;  /* 0x0000003c003c7308 */ /* 0x000ee20000000800 */
[C---:B-1----:R-:W-:Y:S01]  /*6390*/  FADD.FTZ R21, R57.reuse, R36 ;  /* 0x0000002439157221 */ /* 0x042fe20000010000 */
[----:B------:R-:W-:-:S06]  /*63a0*/  F2FP.F16.F32.PACK_AB R56, R57, R56 ;  /* 0x000000383938723e */ /* 0x000fcc00000000ff */
[----:B------:R-:W1:Y:S01]  /*63b0*/  MUFU.EX2 R59, R59 ;  /* 0x0000003b003b7308 */ /* 0x000e620000000800 */
[C---:B0-----:R-:W-:Y:S01]  /*63c0*/  FADD.FTZ R4, R29.reuse, R4 ;  /* 0x000000041d047221 */ /* 0x041fe20000010000 */
[----:B------:R-:W-:-:S06]  /*63d0*/  F2FP.F16.F32.PACK_AB R57, R29, R7 ;  /* 0x000000071d39723e */ /* 0x000fcc00000000ff */
[----:B------:R-:W0:Y:S01]  /*63e0*/  MUFU.EX2 R61, R61 ;  /* 0x0000003d003d7308 */ /* 0x000e220000000800 */
[----:B---3--:R-:W-:-:S07]  /*63f0*/  FADD.FTZ R24, R60, R21 ;  /* 0x000000153c187221 */ /* 0x008fce0000010000 */
[----:B------:R-:W3:Y:S01]  /*6400*/  MUFU.EX2 R30, R30 ;  /* 0x0000001e001e7308 */ /* 0x000ee20000000800 */
[----:B-1----:R-:W-:-:S07]  /*6410*/  FADD.FTZ R5, R59, R4 ;  /* 0x000000043b057221 */ /* 0x002fce0000010000 */
[----:B------:R-:W1:Y:S01]  /*6420*/  MUFU.EX2 R64, R64 ;  /* 0x0000004000407308 */ /* 0x000e620000000800 */
[C---:B0-----:R-:W-:Y:S01]  /*6430*/  FADD.FTZ R21, R61.reuse, R24 ;  /* 0x000000183d157221 */ /* 0x041fe20000010000 */
[----:B------:R-:W-:-:S06]  /*6440*/  F2FP.F16.F32.PACK_AB R58, R61, R60 ;  /* 0x0000003c3d3a723e */ /* 0x000fcc00000000ff */
[----:B------:R-:W0:Y:S01]  /*6450*/  MUFU.EX2 R11, R11 ;  /* 0x0000000b000b7308 */ /* 0x000e220000000800 */
[C---:B---3--:R-:W-:Y:S01]  /*6460*/  FADD.FTZ R4, R30.reuse, R5 ;  /* 0x000000051e047221 */ /* 0x048fe20000010000 */
[----:B------:R-:W-:-:S05]  /*6470*/  F2FP.F16.F32.PACK_AB R59, R30, R59 ;  /* 0x0000003b1e3b723e */ /* 0x000fca00000000ff */
[----:B------:R2:W-:Y:S01]  /*6480*/  STSM.16.M88.4 [R2+0x24800], R56 ;  /* 0x0248003802007844 */ /* 0x0005e20000000200 */
[----:B------:R-:W3:Y:S01]  /*6490*/  MUFU.EX2 R65, R65 ;  /* 0x0000004100417308 */ /* 0x000ee20000000800 */
[----:B-1----:R-:W-:-:S07]  /*64a0*/  FADD.FTZ R24, R64, R21 ;  /* 0x0000001540187221 */ /* 0x002fce0000010000 */
[----:B------:R-:W1:Y:S01]  /*64b0*/  MUFU.EX2 R31, R31 ;  /* 0x0000001f001f7308 */ /* 0x000e620000000800 */
[----:B0-----:R-:W-:-:S07]  /*64c0*/  FADD.FTZ R4, R11, R4 ;  /* 0x000000040b047221 */ /* 0x001fce0000010000 */
[----:B------:R-:W0:Y:S01]  /*64d0*/  MUFU.EX2 R68, R68 ;  /* 0x0000004400447308 */ /* 0x000e220000000800 */
[C---:B---3--:R-:W-:Y:S01]  /*64e0*/  FADD.FTZ R5, R65.reuse, R24 ;  /* 0x0000001841057221 */ /* 0x048fe20000010000 */
[----:B------:R-:W-:-:S06]  /*64f0*/  F2FP.F16.F32.PACK_AB R64, R65, R64 ;  /* 0x000000404140723e */ /* 0x000fcc00000000ff */
[----:B------:R-:W3:Y:S01]  /*6500*/  MUFU.EX2 R67, R67 ;  /* 0x0000004300437308 */ /* 0x000ee20000000800 */
[C---:B-1----:R-:W-:Y:S01]  /*6510*/  FADD.FTZ R4, R31.reuse, R4 ;  /* 0x000000041f047221 */ /* 0x042fe20000010000 */
[----:B------:R-:W-:-:S06]  /*6520*/  F2FP.F16.F32.PACK_AB R65, R31, R11 ;  /* 0x0000000b1f41723e */ /* 0x000fcc00000000ff */
        /* <DEDUP_REMOVED lines=9> */
[----:B------:R-:W-:-:S05]  /*65c0*/  F2FP.F16.F32.PACK_AB R67, R38, R67 ;  /* 0x000000432643723e */ /* 0x000fca00000000ff */
[----:B------:R2:W-:Y:S01]  /*65d0*/  STSM.16.M88.4 [R156], R64 ;  /* 0x000000409c007844 */ /* 0x0005e20000000200 */
[----:B------:R-:W0:Y:S01]  /*65e0*/  MUFU.EX2 R73, R73 ;  /* 0x0000004900497308 */ /* 0x000e220000000800 */
[----:B---3--:R-:W-:-:S07]  /*65f0*/  FADD.FTZ R4, R72, R21 ;  /* 0x0000001548047221 */ /* 0x008fce0000010000 */
[----:B------:R-:W3:Y:S01]  /*6600*/  MUFU.EX2 R76, R76 ;  /* 0x0000004c004c7308 */ /* 0x000ee20000000800 */
[----:B-1----:R-:W-:-:S04]  /*6610*/  FADD.FTZ R6, R22, R5 ;  /* 0x0000000516067221 */ /* 0x002fc80000010000 */
[----:B------:R-:W-:-:S03]  /*6620*/  FADD.FTZ R6, R15, R6 ;  /* 0x000000060f067221 */ /* 0x000fc60000010000 */
[----:B------:R-:W1:Y:S01]  /*6630*/  MUFU.EX2 R75, R75 ;  /* 0x0000004b004b7308 */ /* 0x000e620000000800 */
[C---:B0-----:R-:W-:Y:S01]  /*6640*/  FADD.FTZ R5, R73.reuse, R4 ;  /* 0x0000000449057221 */ /* 0x041fe20000010000 */
[----:B------:R-:W-:Y:S02]  /*6650*/  F2FP.F16.F32.PACK_AB R72, R73, R72 ;  /* 0x000000484948723e */ /* 0x000fe400000000ff */
[----:B------:R-:W-:-:S04]  /*6660*/  F2FP.F16.F32.PACK_AB R73, R15, R22 ;  /* 0x000000160f49723e */ /* 0x000fc800000000ff */
        /* <DEDUP_REMOVED lines=31> */
[----:B------:R2:W-:Y:S01]  /*6860*/  STSM.16.M88.4 [R16+0x6000], R80 ;  /* 0x0060005010007844 */ /* 0x0005e20000000200 */
        /* <DEDUP_REMOVED lines=9> */
[----:B------:R-:W-:-:S06]  /*6900*/  F2FP.F16.F32.PACK_AB R89, R20, R19 ;  /* 0x000000131459723e */ /* 0x000fcc00000000ff */
        /* <DEDUP_REMOVED lines=9> */
[----:B------:R-:W-:-:S05]  /*69a0*/  F2FP.F16.F32.PACK_AB R91, R95, R91 ;  /* 0x0000005b5f5b723e */ /* 0x000fca00000000ff */
[----:B------:R2:W-:Y:S01]  /*69b0*/  STSM.16.M88.4 [R2+0x2a800], R88 ;  /* 0x02a8005802007844 */ /* 0x0005e20000000200 */
        /* <DEDUP_REMOVED lines=20> */
[----:B------:R2:W-:Y:S01]  /*6b00*/  STSM.16.M88.4 [R155], R96 ;  /* 0x000000609b007844 */ /* 0x0005e20000000200 */
        /* <DEDUP_REMOVED lines=34> */
[C---:B0-----:R-:W-:Y:S01]  /*6d30*/  F2FP.F16.F32.PACK_AB R114, R117.reuse, R116 ;  /* 0x000000747572723e */ /* 0x041fe200000000ff */
[----:B------:R-:W-:Y:S01]  /*6d40*/  FADD.FTZ R4, R117, R4 ;  /* 0x0000000475047221 */ /* 0x000fe20000010000 */
[----:B---3--:R-:W-:Y:S01]  /*6d50*/  FADD.FTZ R6, R15, R6 ;  /* 0x000000060f067221 */ /* 0x008fe20000010000 */
[----:B-1----:R-:W-:-:S03]  /*6d60*/  F2FP.F16.F32.PACK_AB R115, R10, R15 ;  /* 0x0000000f0a73723e */ /* 0x002fc600000000ff */
[----:B------:R-:W-:Y:S02]  /*6d70*/  FADD.FTZ R6, R10, R6 ;  /* 0x000000060a067221 */ /* 0x000fe40000010000 */
[----:B------:R2:W-:Y:S01]  /*6d80*/  STSM.16.M88.4 [R16+0xc000], R112 ;  /* 0x00c0007010007844 */ /* 0x0005e20000000200 */
[----:B------:R-:W-:Y:S01]  /*6d90*/  @!PT LDS RZ, [RZ] ;  /* 0x00000000fffff984 */ /* 0x000fe20000000800 */
[----:B------:R-:W-:Y:S01]  /*6da0*/  @!PT LDS RZ, [RZ] ;  /* 0x00000000fffff984 */ /* 0x000fe20000000800 */
[----:B------:R-:W-:Y:S01]  /*6db0*/  @!PT LDS RZ, [RZ] ;  /* 0x00000000fffff984 */ /* 0x000fe20000000800 */
[----:B------:R-:W-:Y:S01]  /*6dc0*/  @!PT LDS RZ, [RZ] ;  /* 0x00000000fffff984 */ /* 0x000fe20000000800 */
[----:B------:R0:W-:Y:S06]  /*6dd0*/  MEMBAR.ALL.CTA ;  /* 0x0000000000007992 */ /* 0x0001ec0000008000 */
[----:B0-----:R-:W0:Y:S02]  /*6de0*/  FENCE.VIEW.ASYNC.S ;  /* 0x00000000000073c6 */ /* 0x001e240000000000 */
[----:B0-----:R-:W-:Y:S01]  /*6df0*/  NOP ;  /* 0x0000000000007918 */ /* 0x001fe20000000000 */
[----:B------:R-:W-:Y:S05]  /*6e00*/  @P2 BRA `(.L_x_140) ;  /* 0xffffffd4008c2947 */ /* 0x000fea000383ffff */
.L_x_131:
[----:B------:R-:W-:Y:S06]  /*6e10*/  BAR.ARV 0x8, 0x1a0 ;  /* 0x0206800000007b1d */ /* 0x000fec0000002000 */
[----:B------:R-:W-:Y:S05]  /*6e20*/  @!P0 BRA `(.L_x_141) ;  /* 0x0000000000048947 */ /* 0x000fea0003800000 */
[----:B------:R-:W-:Y:S01]  /*6e30*/  BPT.TRAP 0x1 ;  /* 0x000000040000795c */ /* 0x000fe20000300000 */
.L_x_141:
[----:B------:R-:W-:Y:S01]  /*6e40*/  ULEA UR5, UR39, UR40, 0x3 ;  /* 0x0000002827057291 */ /* 0x000fe2000f8e183f */
[----:B------:R-:W-:-:S05]  /*6e50*/  IMAD.U32 R3, RZ, RZ, UR38 ;  /* 0x00000026ff037e24 */ /* 0x000fca000f8e00ff */
[----:B------:R-:W-:-:S04]  /*6e60*/  SHF.L.U32 R3, R3, 0x1f, RZ ;  /* 0x0000001f03037819 */ /* 0x000fc800000006ff */
[----:B------:R1:W3:Y:S01]  /*6e70*/  SYNCS.PHASECHK.TRANS64.TRYWAIT P2, [UR5+0x30850], R3 ;  /* 0x03085003ff0075a7 */ /* 0x0002e20008040145 */
[----:B------:R-:W-:Y:S05]  /*6e80*/  @!P0 BRA `(.L_x_142) ;  /* 0x0000000000048947 */ /* 0x000fea0003800000 */
[----:B------:R-:W-:Y:S01]  /*6e90*/  BPT.TRAP 0x1 ;  /* 0x000000040000795c */ /* 0x000fe20000300000 */
.L_x_142:
[----:B---3--:R-:W-:Y:S05]  /*6ea0*/  @P2 BRA `(.L_x_143) ;  /* 0x0000000000082947 */ /* 0x008fea0003800000 */
[----:B------:R-:W3:Y:S02]  /*6eb0*/  SYNCS.PHASECHK.TRANS64.TRYWAIT P0, [UR5+0x30850], R3 ;  /* 0x03085003ff0075a7 */ /* 0x000ee40008000145 */
[----:B---3--:R-:W-:Y:S05]  /*6ec0*/  @!P0 BRA `(.L_x_144) ;  /* 0x0000006000b88947 */ /* 0x008fea0003800000 */
.L_x_143:
[----:B------:R-:W-:Y:S01]  /*6ed0*/  UIADD3 UR40, UR40, 0x400, URZ ;  /* 0x0000040028287890 */ /* 0x000fe2000fffe03f */
[----:B------:R-:W-:Y:S01]  /*6ee0*/  WARPGROUP.ARRIVE ;  /* 0x00000000000079c5 */ /* 0x000fe20000000000 */
[----:B------:R-:W-:Y:S01]  /*6ef0*/  UIADD3 UR25, UR25, 0x1e800, URZ ;  /* 0x0001e80019197890 */ /* 0x000fe2000fffe03f */
[----:B-1-3--:R-:W1:Y:S01]  /*6f00*/  SHFL.BFLY PT, R3, R4, 0x2, 0x1f ;  /* 0x0c401f0004037f89 */ /* 0x00ae6200000e0000 */
[----:B------:R-:W-:Y:S01]  /*6f10*/  USHF.R.U32.HI UR40, URZ, 0x4, UR40 ;  /* 0x000000043f287899 */ /* 0x000fe20008011628 */
[----:B------:R-:W-:Y:S01]  /*6f20*/  IMAD.U32 R9, RZ, RZ, UR5 ;  /* 0x00000005ff097e24 */ /* 0x000fe2000f8e00ff */
[----:B------:R-:W-:Y:S01]  /*6f30*/  USHF.R.U32.HI UR25, URZ, 0x4, UR25 ;  /* 0x000000043f197899 */ /* 0x000fe20008011619 */
[----:B------:R-:W3:Y:S01]  /*6f40*/  SHFL.BFLY PT, R5, R6, 0x2, 0x1f ;  /* 0x0c401f0006057f89 */ /* 0x000ee200000e0000 */
[----:B------:R-:W-:Y:S01]  /*6f50*/  ULOP3.LUT UR6, UR40, 0x3fff, URZ, 0xc0, !UPT ;  /* 0x00003fff28067892 */ /* 0x000fe2000f8ec03f */
[----:B------:R-:W-:Y:S01]  /*6f60*/  @!P1 VIADD R9, R9, 0x30860 ;  /* 0x0003086009099836 */ /* 0x000fe20000000000 */
[----:B------:R-:W-:Y:S01]  /*6f70*/  ULOP3.LUT UR4, UR25, 0x3fff, URZ, 0xc0, !UPT ;  /* 0x00003fff19047892 */ /* 0x000fe2000f8ec03f */
[----:B------:R-:W-:Y:S01]  /*6f80*/  IMAD.MOV.U32 R19, RZ, RZ, RZ ;  /* 0x000000ffff137224 */ /* 0x000fe200078e00ff */
[----:B------:R-:W-:Y:S01]  /*6f90*/  UIMAD UR6, UR39, 0x600, UR6 ;  /* 0x00000600270678a4 */ /* 0x000fe2000f8e0206 */
[----:B------:R-:W-:Y:S01]  /*6fa0*/  IMAD.U32 R11, RZ, RZ, UR26 ;  /* 0x0000001aff0b7e24 */ /* 0x000fe2000f8e00ff */
[----:B------:R-:W-:Y:S01]  /*6fb0*/  ULOP3.LUT UR4, UR4, 0x10000, URZ, 0xfc, !UPT ;  /* 0x0001000004047892 */ /* 0x000fe2000f8efc3f */
[----:B------:R-:W-:Y:S01]  /*6fc0*/  @!P1 PRMT R9, RZ, 0x654, R9 ;  /* 0x00000654ff099816 */ /* 0x000fe20000000009 */
[----:B------:R-:W-:Y:S01]  /*6fd0*/  UMOV UR11, 0x40000040 ;  /* 0x40000040000b7882 */ /* 0x000fe20000000000 */
[----:B------:R-:W-:Y:S01]  /*6fe0*/  UMOV UR9, 0x40000040 ;  /* 0x4000004000097882 */ /* 0x000fe20000000000 */
[----:B------:R-:W-:Y:S01]  /*6ff0*/  UIADD3 UR39, UR39, 0x1, URZ ;  /* 0x0000000127277890 */ /* 0x000fe2000fffe03f */
[----:B------:R-:W-:Y:S01]  /*7000*/  IMAD.MOV.U32 R18, RZ, RZ, -0x800000 ;  /* 0xff800000ff127424 */ /* 0x000fe200078e00ff */
[----:B------:R-:W-:Y:S01]  /*7010*/  UMOV UR10, UR6 ;  /* 0x00000006000a7c82 */ /* 0x000fe20008000000 */
[----:B------:R-:W-:Y:S01]  /*7020*/  UMOV UR8, UR4 ;  /* 0x0000000400087c82 */ /* 0x000fe20008000000 */
[----:B------:R-:W-:Y:S01]  /*7030*/  UISETP.NE.AND UP0, UPT, UR39, 0x2, UPT ;  /* 0x000000022700788c */ /* 0x000fe2000bf05270 */
[----:B------:R-:W-:Y:S01]  /*7040*/  HGMMA.64x64x16.F32 R120, gdesc[UR8].tnspB, R120, gsb0 ;  /* 0x40e00000087879f0 */ /* 0x000fe20008000878 */
[----:B------:R-:W-:-:S02]  /*7050*/  UIADD3 UR10, UR6, 0x80, URZ ;  /* 0x00000080060a7890 */ /* 0x000fc4000fffe03f */
[----:B------:R-:W-:Y:S01]  /*7060*/  UIADD3 UR8, UR4, 0x2, URZ ;  /* 0x0000000204087890 */ /* 0x000fe2000fffe03f */
[----:B-1----:R-:W-:Y:S01]  /*7070*/  FADD.FTZ R3, R3, R4 ;  /* 0x0000000403037221 */ /* 0x002fe20000010000 */
[----:B------:R-:W-:Y:S01]  /*7080*/  UMOV UR11, 0x40000040 ;  /* 0x40000040000b7882 */ /* 0x000fe20000000000 */
[----:B------:R-:W-:Y:S01]  /*7090*/  UMOV UR9, 0x40000040 ;  /* 0x4000004000097882 */ /* 0x000fe20000000000 */
[----:B------:R-:W-:Y:S01]  /*70a0*/  UIADD3 UR37, UR37, 0x1, URZ ;  /* 0x0000000125257890 */ /* 0x000fe2000fffe03f */
[----:B---3--:R-:W-:Y:S01]  /*70b0*/  FADD.FTZ R5, R5, R6 ;  /* 0x0000000605057221 */ /* 0x008fe20000010000 */
[----:B------:R-:W1:Y:S01]  /*70c0*/  SHFL.BFLY PT, R10, R3, 0x1, 0x1f ;  /* 0x0c201f00030a7f89 */ /* 0x000e6200000e0000 */
[----:B------:R-:W-:Y:S01]  /*70d0*/  IMAD.MOV.U32 R6, RZ, RZ, RZ ;  /* 0x000000ffff067224 */ /* 0x000fe200078e00ff */
[----:B------:R-:W-:Y:S02]  /*70e0*/  USEL UR39, UR39, URZ, UP0 ;  /* 0x0000003f27277287 */ /* 0x000fe40008000000 */
[----:B0-----:R-:W0:Y:S01]  /*70f0*/  SHFL.BFLY PT, R12, R5, 0x1, 0x1f ;  /* 0x0c201f00050c7f89 */ /* 0x001e2200000e0000 */
[----:B-1----:R-:W-:Y:S01]  /*7100*/  FADD.FTZ R10, R3, R10 ;  /* 0x0000000a030a7221 */ /* 0x002fe20000010000 */
[----:B------:R-:W-:-:S02]  /*7110*/  IMAD.MOV.U32 R3, RZ, RZ, -0x800000 ;  /* 0xff800000ff037424 */ /* 0x000fc400078e00ff */
[----:B0-----:R-:W-:Y:S02]  /*7120*/  FADD.FTZ R12, R5, R12 ;  /* 0x0000000c050c7221 */ /* 0x001fe40000010000 */
[----:B------:R-:W-:Y:S01]  /*7130*/  FSETP.NE.FTZ.AND P0, PT, R10, RZ, PT ;  /* 0x000000ff0a00720b */ /* 0x000fe20003f15000 */
[----:B------:R-:W-:Y:S02]  /*7140*/  IMAD.U32 R5, RZ, RZ, UR26 ;  /* 0x0000001aff057e24 */ /* 0x000fe4000f8e00ff */
[----:B------:R-:W-:-:S10]  /*7150*/  FSETP.NE.FTZ.AND P2, PT, R12, RZ, PT ;  /* 0x000000ff0c00720b */ /* 0x000fd40003f55000 */
[----:B------:R-:W0:Y:S01]  /*7160*/  @P0 MUFU.LG2 R4, R10 ;  /* 0x0000000a00040308 */ /* 0x000e220000000c00 */
[----:B------:R-:W-:-:S07]  /*7170*/  @P0 FMUL.FTZ R5, R5, 0.69314718246459960938 ;  /* 0x3f31721805050820 */ /* 0x000fce0000410000 */
[----:B------:R-:W1:Y:S08]  /*7180*/  @P2 MUFU.LG2 R7, R12 ;  /* 0x0000000c00072308 */ /* 0x000e700000000c00 */
[----:B------:R3:W2:Y:S01]  /*7190*/  @P0 MUFU.RCP R19, R10 ;  /* 0x0000000a00130308 */ /* 0x0006a20000001000 */
[----:B0-----:R-:W-:-:S04]  /*71a0*/  @P0 FMUL.FTZ R4, R4, 0.69314718246459960938 ;  /* 0x3f31721804040820 */ /* 0x001fc80000410000 */
[----:B------:R-:W-:Y:S01]  /*71b0*/  @P0 FFMA.FTZ R18, R5, R0, R4 ;  /* 0x0000000005120223 */ /* 0x000fe20000010004 */
[----:B------:R-:W-:Y:S02]  /*71c0*/  PLOP3.LUT P0, PT, PT, PT, PT, 0x8, 0x0 ;  /* 0x000000000000781c */ /* 0x000fe40003f0e170 */
[----:B------:R0:W4:Y:S01]  /*71d0*/  @P2 MUFU.RCP R6, R12 ;  /* 0x0000000c00062308 */ /* 0x0001220000001000 */
[----:B------:R-:W-:Y:S02]  /*71e0*/  WARPGROUP.DEPBAR.LE gsb0, 0x0 ;  /* 0x00008000000079c5 */ /* 0x000fe40000010000 */
[----:B------:R-:W-:Y:S01]  /*71f0*/  WARPGROUP.ARRIVE ;  /* 0x00000000000079c5 */ /* 0x000fe20000000000 */
[----:B---3--:R-:W-:Y:S01]  /*7200*/  @P2 FMUL.FTZ R10, R11, 0.69314718246459960938 ;  /* 0x3f3172180b0a2820 */ /* 0x008fe20000410000 */
[----:B-1----:R-:W-:-:S04]  /*7210*/  @P2 FMUL.FTZ R7, R7, 0.69314718246459960938 ;  /* 0x3f31721807072820 */ /* 0x002fc80000410000 */
[----:B------:R-:W-:Y:S01]  /*7220*/  HGMMA.64x64x16.F32 R120, gdesc[UR8].tnspB, R120, gsb0 ;  /* 0x40e00000087879f0 */ /* 0x000fe20008000878 */
[----:B------:R-:W-:Y:S01]  /*7230*/  UIADD3 UR10, UR6, 0x100, URZ ;  /* 0x00000100060a7890 */ /* 0x000fe2000fffe03f */
[----:B------:R-:W-:Y:S01]  /*7240*/  @P2 FFMA.FTZ R3, R10, R8, R7 ;  /* 0x000000080a032223 */ /* 0x000fe20000010007 */
        /* <DEDUP_REMOVED lines=66> */
[----:B------:R-:W-:-:S04]  /*7670*/  USEL UR4, URZ, 0x1, UP0 ;  /* 0x000000013f047887 */ /* 0x000fc80008000000 */
[----:B------:R-:W-:Y:S01]  /*7680*/  ULOP3.LUT UR38, UR38, UR4, URZ, 0x3c, !UPT ;  /* 0x0000000426267292 */ /* 0x000fe2000f8e3c3f */
[----:B------:R-:W-:Y:S02]  /*7690*/  WARPGROUP.DEPBAR.LE gsb0, 0x0 ;  /* 0x00008000000079c5 */ /* 0x000fe40000010000 */
[----:B------:R-:W-:-:S06]  /*76a0*/  WARPGROUP.ARRIVE ;  /* 0x00000000000079c5 */ /* 0x000fcc0000000000 */
[----:B------:R-:W-:Y:S03]  /*76b0*/  HGMMA.64x64x16.F32 R120, gdesc[UR8].tnspB, R120, gsb0 ;  /* 0x40e00000087879f0 */ /* 0x000fe60008000878 */
[----:B------:R-:W-:Y:S02]  /*76c0*/  WARPGROUP.DEPBAR.LE gsb0, 0x0 ;  /* 0x00008000000079c5 */ /* 0x000fe40000010000 */
[----:B------:R1:W-:Y:S01]  /*76d0*/  @!P1 SYNCS.ARRIVE.TRANS64.RED.A1T0 RZ, [R9+URZ], RZ ;  /* 0x000000ff09ff99a7 */ /* 0x0003e2000810043f */
[-C--:B--2---:R-:W-:Y:S01]  /*76e0*/  FMUL.FTZ R50, R120, R19.reuse ;  /* 0x0000001378327220 */ /* 0x084fe20000410000 */
        /* <DEDUP_REMOVED lines=8> */
[-C--:B0-----:R-:W-:Y:S01]  /*7770*/  FMUL.FTZ R12, R137, R19.reuse ;  /* 0x00000013890c7220 */ /* 0x081fe20000410000 */
[-C--:B------:R-:W-:Y:S01]  /*7780*/  FMUL.FTZ R31, R140, R19.reuse ;  /* 0x000000138c1f7220 */ /* 0x080fe20000410000 */
[-C--:B------:R-:W-:Y:S01]  /*7790*/  FMUL.FTZ R14, R141, R19.reuse ;  /* 0x000000138d0e7220 */ /* 0x080fe20000410000 */
[-C--:B------:R-:W-:Y:S01]  /*77a0*/  FMUL.FTZ R30, R144, R19.reuse ;  /* 0x00000013901e7220 */ /* 0x080fe20000410000 */
[-C--:B------:R-:W-:Y:S01]  /*77b0*/  FMUL.FTZ R29, R145, R19.reuse ;  /* 0x00000013911d7220 */ /* 0x080fe20000410000 */
[-C--:B------:R-:W-:Y:S01]  /*77c0*/  FMUL.FTZ R22, R148, R19.reuse ;  /* 0x0000001394167220 */ /* 0x080fe20000410000 */
[----:B------:R-:W-:Y:S01]  /*77d0*/  FMUL.FTZ R19, R149, R19 ;  /* 0x0000001395137220 */ /* 0x000fe20000410000 */
[-C--:B----4-:R-:W-:Y:S01]  /*77e0*/  FMUL.FTZ R48, R122, R6.reuse ;  /* 0x000000067a307220 */ /* 0x090fe20000410000 */
        /* <DEDUP_REMOVED lines=14> */
[----:B-1----:R-:W-:-:S07]  /*78d0*/  FMUL.FTZ R151, R151, R6 ;  /* 0x0000000697977220 */ /* 0x002fce0000410000 */
.L_x_124:
[----:B------:R-:W0:Y:S08]  /*78e0*/  S2UR UR4, SR_CgaCtaId ;  /* 0x00000000000479c3 */ /* 0x000e300000008800 */
[----:B------:R-:W-:Y:S06]  /*78f0*/  BAR.SYNC.DEFER_BLOCKING 0x5, 0x1a0 ;  /* 0x0146800000007b1d */ /* 0x000fec0000010000 */
[----:B------:R-:W-:Y:S01]  /*7900*/  UMOV UR40, 0x400 ;  /* 0x0000040000287882 */ /* 0x000fe20000000000 */
[----:B------:R-:W-:Y:S01]  /*7910*/  BSSY B0, `(.L_x_145) ;  /* 0x0000192000007945 */ /* 0x000fe20003800000 */
[----:B0-----:R-:W-:-:S09]  /*7920*/  ULEA UR40, UR4, UR40, 0x18 ;  /* 0x0000002804287291 */ /* 0x001fd2000f8ec03f */
[----:B------:R-:W0:Y:S02]  /*7930*/  LDS.128 R24, [UR40+0x308d0] ;  /* 0x0308d028ff187984 */ /* 0x000e240008000c00 */
[----:B0-----:R-:W-:Y:S01]  /*7940*/  R2UR UR5, R26 ;  /* 0x000000001a0572ca */ /* 0x001fe200000e0000 */
[----:B------:R-:W-:Y:S06]  /*7950*/  BAR.ARV 0x4, 0x1a0 ;  /* 0x0106800000007b1d */ /* 0x000fec0000002000 */
[----:B------:R-:W-:Y:S08]  /*7960*/  @P0 BRA `(.L_x_146) ;  /* 0x0000000c00c40947 */ /* 0x000ff00003800000 */
[----:B------:R-:W2:Y:S01]  /*7970*/  LDL R4, [R1+0x18] ;  /* 0x0000180001047983 */ /* 0x000ea20000100800 */
[----:B------:R-:W0:Y:S01]  /*7980*/  S2UR UR4, SR_SWINHI ;  /* 0x00000000000479c3 */ /* 0x000e220000002f00 */
[----:B------:R-:W-:Y:S01]  /*7990*/  USHF.L.U32 UR8, UR41, 0x2, URZ ;  /* 0x0000000229087899 */ /* 0x000fe2000800063f */
[----:B------:R-:W-:Y:S01]  /*79a0*/  F2FP.F16.F32.PACK_AB R12, R12, R33 ;  /* 0x000000210c0c723e */ /* 0x000fe200000000ff */
[----:B------:R-:W-:Y:S01]  /*79b0*/  USHF.L.U64.HI UR9, UR41, 0x2, UR42 ;  /* 0x0000000229097899 */ /* 0x000fe2000801022a */
[----:B------:R-:W-:Y:S02]  /*79c0*/  F2FP.F16.F32.PACK_AB R13, R13, R34 ;  /* 0x000000220d0d723e */ /* 0x000fe400000000ff */
[----:B------:R-:W-:Y:S02]  /*79d0*/  F2FP.F16.F32.PACK_AB R14, R14, R31 ;  /* 0x0000001f0e0e723e */ /* 0x000fe400000000ff */
[----:B------:R-:W-:Y:S02]  /*79e0*/  F2FP.F16.F32.PACK_AB R15, R15, R32 ;  /* 0x000000200f0f723e */ /* 0x000fe400000000ff */
[----:B------:R-:W-:-:S02]  /*79f0*/  F2FP.F16.F32.PACK_AB R148, R29, R30 ;  /* 0x0000001e1d94723e */ /* 0x000fc400000000ff */
[----:B------:R-:W-:Y:S02]  /*7a00*/  F2FP.F16.F32.PACK_AB R149, R23, R28 ;  /* 0x0000001c1795723e */ /* 0x000fe400000000ff */
[----:B------:R-:W-:Y:S02]  /*7a10*/  F2FP.F16.F32.PACK_AB R150, R19, R22 ;  /* 0x000000161396723e */ /* 0x000fe400000000ff */
[----:B------:R-:W-:Y:S01]  /*7a20*/  F2FP.F16.F32.PACK_AB R151, R151, R0 ;  /* 0x000000009797723e */ /* 0x000fe200000000ff */
[----:B------:R-:W-:Y:S01]  /*7a30*/  UMOV UR6, UR40 ;  /* 0x0000002800067c82 */ /* 0x000fe20008000000 */
[----:B0-----:R-:W-:Y:S01]  /*7a40*/  UMOV UR7, UR4 ;  /* 0x0000000400077c82 */ /* 0x001fe20008000000 */
[----:B------:R-:W-:Y:S02]  /*7a50*/  IMAD.U32 R20, RZ, RZ, UR6 ;  /* 0x00000006ff147e24 */ /* 0x000fe4000f8e00ff */
[----:B------:R-:W-:Y:S01]  /*7a60*/  IMAD.U32 R21, RZ, RZ, UR7 ;  /* 0x00000007ff157e24 */ /* 0x000fe2000f8e00ff */
[----:B------:R-:W-:-:S02]  /*7a70*/  ULDC.64 UR6, c[0x0][0xbd8] ;  /* 0x0002f60000067ab9 */ /* 0x000fc40000000a00 */
[----:B------:R-:W-:Y:S02]  /*7a80*/  UIADD3 UR4, UP1, UR8, UR6, URZ ;  /* 0x0000000608047290 */ /* 0x000fe4000ff3e03f */
[----:B------:R-:W-:Y:S02]  /*7a90*/  UISETP.NE.U32.AND UP0, UPT, UR6, URZ, UPT ;  /* 0x0000003f0600728c */ /* 0x000fe4000bf05070 */
[----:B------:R-:W-:Y:S02]  /*7aa0*/  UIADD3.X UR6, UR9, UR7, URZ, UP1, !UPT ;  /* 0x0000000709067290 */ /* 0x000fe40008ffe43f */
[----:B------:R-:W-:Y:S01]  /*7ab0*/  UISETP.NE.AND.EX UP0, UPT, UR7, URZ, UPT, UP0 ;  /* 0x0000003f0700728c */ /* 0x000fe2000bf05300 */
[----:B------:R-:W0:Y:S01]  /*7ac0*/  LDC R0, c[0x0][0xa88] ;  /* 0x0002a200ff007b82 */ /* 0x000e220000000800 */
[----:B------:R-:W-:Y:S02]  /*7ad0*/  IMAD.U32 R22, RZ, RZ, UR4 ;  /* 0x00000004ff167e24 */ /* 0x000fe4000f8e00ff */
[----:B------:R-:W-:Y:S01]  /*7ae0*/  IMAD.U32 R23, RZ, RZ, UR6 ;  /* 0x00000006ff177e24 */ /* 0x000fe2000f8e00ff */
[----:B------:R-:W-:-:S02]  /*7af0*/  ULDC.64 UR6, c[0x0][0xbe0] ;  /* 0x0002f80000067ab9 */ /* 0x000fc40000000a00 */
[----:B------:R-:W-:-:S04]  /*7b00*/  UISETP.NE.U32.AND UP1, UPT, UR6, URZ, UPT ;  /* 0x0000003f0600728c */ /* 0x000fc8000bf25070 */
[----:B------:R-:W-:-:S11]  /*7b10*/  UISETP.NE.AND.EX UP1, UPT, UR7, URZ, UPT, UP1 ;  /* 0x0000003f0700728c */ /* 0x000fd6000bf25310 */
[----:B------:R-:W-:-:S04]  /*7b20*/  @UP1 UIADD3 UR6, UP2, UR8, UR6, URZ ;  /* 0x0000000608061290 */ /* 0x000fc8000ff5e03f */
[----:B------:R-:W-:Y:S01]  /*7b30*/  @UP1 UIADD3.X UR7, UR9, UR7, URZ, UP2, !UPT ;  /* 0x0000000709071290 */ /* 0x000fe200097fe43f */
[----:B------:R-:W-:Y:S01]  /*7b40*/  BAR.SYNC.DEFER_BLOCKING 0x1, 0x180 ;  /* 0x0046000000007b1d */ /* 0x000fe20000010000 */
[----:B--2---:R-:W-:-:S03]  /*7b50*/  IMAD.WIDE R4, R4, 0x2, R20 ;  /* 0x0000000204047825 */ /* 0x004fc600078e0214 */
[C---:B------:R-:W-:Y:S02]  /*7b60*/  IADD3 R9, P1, R4.reuse, 0x40, RZ ;  /* 0x0000004004097810 */ /* 0x040fe40007f3e0ff */
[C---:B------:R-:W-:Y:S02]  /*7b70*/  IADD3 R11, P2, R4.reuse, 0x20, RZ ;  /* 0x00000020040b7810 */ /* 0x040fe40007f5e0ff */
[C---:B------:R-:W-:Y:S02]  /*7b80*/  IADD3 R51, P0, R4.reuse, 0x60, RZ ;  /* 0x0000006004337810 */ /* 0x040fe40007f1e0ff */
[----:B------:R-:W-:Y:S02]  /*7b90*/  LOP3.LUT R7, R4, 0x380, RZ, 0xc0, !PT ;  /* 0x0000038004077812 */ /* 0x000fe400078ec0ff */
[----:B------:R-:W-:Y:S02]  /*7ba0*/  LOP3.LUT R8, R9, 0x380, RZ, 0xc0, !PT ;  /* 0x0000038009087812 */ /* 0x000fe400078ec0ff */
[----:B------:R-:W-:-:S02]  /*7bb0*/  LOP3.LUT R10, R11, 0x380, RZ, 0xc0, !PT ;  /* 0x000003800b0a7812 */ /* 0x000fc400078ec0ff */
[----:B------:R-:W-:Y:S02]  /*7bc0*/  LOP3.LUT R6, R51, 0x380, RZ, 0xc0, !PT ;  /* 0x0000038033067812 */ /* 0x000fe400078ec0ff */
[----:B------:R-:W-:Y:S02]  /*7bd0*/  SHF.R.U64 R7, R7, 0x3, RZ ;  /* 0x0000000307077819 */ /* 0x000fe400000012ff */
[----:B------:R-:W-:Y:S02]  /*7be0*/  SHF.R.U64 R8, R8, 0x3, RZ ;  /* 0x0000000308087819 */ /* 0x000fe400000012ff */
[----:B------:R-:W-:Y:S02]  /*7bf0*/  SHF.R.U64 R10, R10, 0x3, RZ ;  /* 0x000000030a0a7819 */ /* 0x000fe400000012ff */
[----:B------:R-:W-:Y:S02]  /*7c00*/  SHF.R.U64 R6, R6, 0x3, RZ ;  /* 0x0000000306067819 */ /* 0x000fe400000012ff */
[----:B------:R-:W-:Y:S01]  /*7c10*/  LOP3.LUT R4, R7, R4, RZ, 0x3c, !PT ;  /* 0x0000000407047212 */ /* 0x000fe200078e3cff */
[--C-:B------:R-:W-:Y:S01]  /*7c20*/  IMAD.X R7, RZ, RZ, R5.reuse, P0 ;  /* 0x000000ffff077224 */ /* 0x100fe200000e0605 */
[----:B------:R-:W-:Y:S01]  /*7c30*/  LOP3.LUT R8, R8, R9, RZ, 0x3c, !PT ;  /* 0x0000000908087212 */ /* 0x000fe200078e3cff */
[--C-:B------:R-:W-:Y:S01]  /*7c40*/  IMAD.X R9, RZ, RZ, R5.reuse, P1 ;  /* 0x000000ffff097224 */ /* 0x100fe200008e0605 */
[----:B------:R-:W-:Y:S01]  /*7c50*/  LOP3.LUT R10, R10, R11, RZ, 0x3c, !PT ;  /* 0x0000000b0a0a7212 */ /* 0x000fe200078e3cff */
[----:B------:R-:W-:Y:S01]  /*7c60*/  IMAD.X R11, RZ, RZ, R5, P2 ;  /* 0x000000ffff0b7224 */ /* 0x000fe200010e0605 */
[----:B------:R-:W-:-:S02]  /*7c70*/  LOP3.LUT R6, R6, R51, RZ, 0x3c, !PT ;  /* 0x0000003306067212 */ /* 0x000fc400078e3cff */
[----:B------:R-:W-:Y:S02]  /*7c80*/  MOV R52, R4 ;  /* 0x0000000400347202 */ /* 0x000fe40000000f00 */
[----:B------:R-:W-:Y:S02]  /*7c90*/  MOV R24, R6 ;  /* 0x0000000600187202 */ /* 0x000fe40000000f00 */
[----:B------:R-:W-:Y:S02]  /*7ca0*/  MOV R26, R8 ;  /* 0x00000008001a7202 */ /* 0x000fe40000000f00 */
[----:B------:R-:W-:Y:S02]  /*7cb0*/  MOV R51, R10 ;  /* 0x0000000a00337202 */ /* 0x000fe40000000f00 */
[----:B------:R-:W-:Y:S02]  /*7cc0*/  F2FP.F16.F32.PACK_AB R4, R49, R50 ;  /* 0x000000323104723e */ /* 0x000fe400000000ff */
[----:B------:R-:W-:-:S02]  /*7cd0*/  F2FP.F16.F32.PACK_AB R5, R47, R48 ;  /* 0x000000302f05723e */ /* 0x000fc400000000ff */
[----:B------:R-:W-:Y:S02]  /*7ce0*/  F2FP.F16.F32.PACK_AB R6, R45, R46 ;  /* 0x0000002e2d06723e */ /* 0x000fe400000000ff */
[----:B------:R-:W-:Y:S02]  /*7cf0*/  F2FP.F16.F32.PACK_AB R7, R43, R44 ;  /* 0x0000002c2b07723e */ /* 0x000fe400000000ff */
[----:B------:R-:W-:Y:S02]  /*7d00*/  F2FP.F16.F32.PACK_AB R8, R41, R42 ;  /* 0x0000002a2908723e */ /* 0x000fe400000000ff */
[----:B------:R-:W-:Y:S01]  /*7d10*/  F2FP.F16.F32.PACK_AB R9, R39, R40 ;  /* 0x000000282709723e */ /* 0x000fe200000000ff */
[----:B------:R1:W-:Y:S01]  /*7d20*/  STSM.16.M88.4 [R52], R4 ;  /* 0x0000000434007844 */ /* 0x0003e20000000200 */
[----:B------:R-:W-:Y:S02]  /*7d30*/  F2FP.F16.F32.PACK_AB R10, R37, R38 ;  /* 0x00000026250a723e */ /* 0x000fe400000000ff */
[----:B------:R-:W-:-:S02]  /*7d40*/  F2FP.F16.F32.PACK_AB R11, R35, R36 ;  /* 0x00000024230b723e */ /* 0x000fc400000000ff */
[----:B------:R-:W-:-:S03]  /*7d50*/  PLOP3.LUT P0, PT, PT, PT, UP0, 0x80, 0x0 ;  /* 0x000000000000781c */ /* 0x000fc60003f0f008 */
[----:B------:R2:W-:Y:S04]  /*7d60*/  STSM.16.M88.4 [R51], R8 ;  /* 0x0000000833007844 */ /* 0x0005e80000000200 */
[----:B------:R2:W-:Y:S04]  /*7d70*/  STSM.16.M88.4 [R26], R12 ;  /* 0x0000000c1a007844 */ /* 0x0005e80000000200 */
[----:B------:R2:W-:Y:S01]  /*7d80*/  STSM.16.M88.4 [R24], R148 ;  /* 0x0000009418007844 */ /* 0x0005e20000000200 */
[----:B------:R-:W-:Y:S01]  /*7d90*/  BAR.SYNC.DEFER_BLOCKING 0x1, 0x180 ;  /* 0x0046000000007b1d */ /* 0x000fe20000010000 */
[----:B------:R-:W-:Y:S01]  /*7da0*/  PLOP3.LUT P1, PT, PT, PT, UP1, 0x80, 0x0 ;  /* 0x000000000000781c */ /* 0x000fe20003f2f018 */
[----:B-1----:R-:W-:-:S02]  /*7db0*/  IMAD.U32 R4, RZ, RZ, UR6 ;  /* 0x00000006ff047e24 */ /* 0x002fc4000f8e00ff */
[----:B------:R-:W-:Y:S02]  /*7dc0*/  IMAD.U32 R5, RZ, RZ, UR7 ;  /* 0x00000007ff057e24 */ /* 0x000fe4000f8e00ff */
[----:B------:R-:W3:Y:S01]  /*7dd0*/  @P0 LDG.E R19, desc[UR46][R22.64] ;  /* 0x0000002e16130981 */ /* 0x000ee2000c1e1900 */
[----:B------:R-:W-:-:S07]  /*7de0*/  UMOV UR4, URZ ;  /* 0x0000003f00047c82 */ /* 0x000fce0008000000 */
[----:B0-----:R2:W5:Y:S01]  /*7df0*/  @P1 LDG.E R0, desc[UR46][R4.64] ;  /* 0x0000002e04001981 */ /* 0x001562000c1e1900 */
[----:B---3--:R-:W-:Y:S01]  /*7e00*/  @P0 R2UR UR4, R19 ;  /* 0x00000000130402ca */ /* 0x008fe200000e0000 */
[----:B--2---:R-:W-:-:S14]  /*7e10*/  @P1 BRA `(.L_x_147) ;  /* 0x0000000000101947 */ /* 0x004fdc0003800000 */
[----:B------:R-:W-:Y:S05]  /*7e20*/  @!P0 BRA `(.L_x_147) ;  /* 0x00000000000c8947 */ /* 0x000fea0003800000 */
[----:B------:R-:W2:Y:S04]  /*7e30*/  LDG.E R5, desc[UR46][R22.64] ;  /* 0x0000002e16057981 */ /* 0x000ea8000c1e1900 */
[----:B-----5:R-:W2:Y:S02]  /*7e40*/  LDG.E R0, desc[UR46][R22.64+0x4] ;  /* 0x0000042e16007981 */ /* 0x020ea4000c1e1900 */
[----:B--2---:R-:W-:-:S07]  /*7e50*/  IMAD.IADD R0, R0, 0x1, -R5 ;  /* 0x0000000100007824 */ /* 0x004fce00078e0a05 */
.L_x_147:
[----:B------:R-:W2:Y:S01]  /*7e60*/  LDL R5, [R1+0x14] ;  /* 0x0000140001057983 */ /* 0x000ea20000100800 */
[----:B------:R-:W-:Y:S01]  /*7e70*/  USHF.R.S32.HI UR11, URZ, 0x1f, UR43 ;  /* 0x0000001f3f0b7899 */ /* 0x000fe2000801142b */
[----:B------:R-:W-:Y:S02]  /*7e80*/  ULDC.64 UR12, c[0x0][0xb70] ;  /* 0x0002dc00000c7ab9 */ /* 0x000fe40000000a00 */
[----:B------:R-:W2:Y:S01]  /*7e90*/  LDL.LU R26, [R1] ;  /* 0x00000000011a7983 */ /* 0x000ea20000300800 */
[----:B------:R-:W-:Y:S02]  /*7ea0*/  USHF.R.S32.HI UR9, URZ, 0x1f, UR4 ;  /* 0x0000001f3f097899 */ /* 0x000fe40008011404 */
[----:B------:R-:W-:Y:S01]  /*7eb0*/  UIMAD UR10, UR11, UR12, URZ ;  /* 0x0000000c0b0a72a4 */ /* 0x000fe2000f8e023f */
[----:B------:R-:W0:Y:S01]  /*7ec0*/  S2R R4, SR_TID.X ;  /* 0x0000000000047919 */ /* 0x000e220000002100 */
[----:B------:R-:W-:Y:S01]  /*7ed0*/  UMOV UR8, UR4 ;  /* 0x0000000400087c82 */ /* 0x000fe20008000000 */
[----:B------:R-:W-:-:S02]  /*7ee0*/  USEL UR42, UR42, URZ, !UP0 ;  /* 0x0000003f2a2a7287 */ /* 0x000fc4000c000000 */
[----:B------:R-:W-:Y:S02]  /*7ef0*/  UIMAD.WIDE.U32 UR6, UR43, UR12, UR8 ;  /* 0x0000000c2b0672a5 */ /* 0x000fe4000f8e0008 */
[----:B------:R-:W-:Y:S02]  /*7f00*/  UIMAD UR10, UR43, UR13, UR10 ;  /* 0x0000000d2b0a72a4 */ /* 0x000fe4000f8e020a */
[----:B------:R-:W-:Y:S01]  /*7f10*/  USEL UR41, UR41, URZ, !UP0 ;  /* 0x0000003f29297287 */ /* 0x000fe2000c000000 */
[----:B------:R-:W-:Y:S01]  /*7f20*/  ULDC.64 UR12, c[0x0][0xb78] ;  /* 0x0002de00000c7ab9 */ /* 0x000fe20000000a00 */
[----:B------:R-:W-:Y:S02]  /*7f30*/  UIADD3 UR7, UR7, UR10, URZ ;  /* 0x0000000a07077290 */ /* 0x000fe4000fffe03f */
[----:B------:R-:W-:Y:S02]  /*7f40*/  UIMAD UR8, UR42, UR12, URZ ;  /* 0x0000000c2a0872a4 */ /* 0x000fe4000f8e023f */
[----:B------:R-:W-:-:S02]  /*7f50*/  UIMAD.WIDE.U32 UR6, UR41, UR12, UR6 ;  /* 0x0000000c290672a5 */ /* 0x000fc4000f8e0006 */
[----:B------:R-:W-:-:S03]  /*7f60*/  UIMAD UR8, UR41, UR13, UR8 ;  /* 0x0000000d290872a4 */ /* 0x000fc6000f8e0208 */
[----:B------:R-:W-:-:S03]  /*7f70*/  ULDC.64 UR12, c[0x0][0xaa0] ;  /* 0x0002a800000c7ab9 */ /* 0x000fc60000000a00 */
[----:B------:R-:W-:Y:S02]  /*7f80*/  IMAD.U32 R7, RZ, RZ, UR8 ;  /* 0x00000008ff077e24 */ /* 0x000fe4000f8e00ff */
[----:B0-----:R-:W-:-:S05]  /*7f90*/  VIADD R6, R4, 0xffffff80 ;  /* 0xffffff8004067836 */ /* 0x001fca0000000000 */
[----:B------:R-:W-:-:S04]  /*7fa0*/  SHF.R.S32.HI R8, RZ, 0x1f, R6 ;  /* 0x0000001fff087819 */ /* 0x000fc80000011406 */
[----:B------:R-:W-:-:S04]  /*7fb0*/  LEA.HI R8, R8, R6, RZ, 0x7 ;  /* 0x0000000608087211 */ /* 0x000fc800078f38ff */
[----:B------:R-:W-:-:S05]  /*7fc0*/  LOP3.LUT R8, R8, 0xffffff80, RZ, 0xc0, !PT ;  /* 0xffffff8008087812 */ /* 0x000fca00078ec0ff */
[----:B------:R-:W-:-:S05]  /*7fd0*/  IMAD.IADD R8, R6, 0x1, -R8 ;  /* 0x0000000106087824 */ /* 0x000fca00078e0a08 */
[----:B------:R-:W-:Y:S01]  /*7fe0*/  LOP3.LUT P0, RZ, R8, 0x3, RZ, 0xc0, !PT ;  /* 0x0000000308ff7812 */ /* 0x000fe2000780c0ff */
[----:B------:R-:W-:Y:S01]  /*7ff0*/  IMAD.U32 R19, RZ, RZ, UR12 ;  /* 0x0000000cff137e24 */ /* 0x000fe2000f8e00ff */
[--C-:B------:R-:W-:Y:S01]  /*8000*/  SHF.R.S32.HI R29, RZ, 0x1f, R157.reuse ;  /* 0x0000001fff1d7819 */ /* 0x100fe2000001149d */
[----:B------:R-:W-:Y:S02]  /*8010*/  IMAD.MOV.U32 R28, RZ, RZ, R157 ;  /* 0x000000ffff1c7224 */ /* 0x000fe400078e009d */
[----:B------:R-:W-:Y:S01]  /*8020*/  VIADD R24, R152, 0x90 ;  /* 0x0000009098187836 */ /* 0x000fe20000000000 */
[----:B------:R-:W-:Y:S01]  /*8030*/  SHF.R.S32.HI R153, RZ, 0x1f, R152 ;  /* 0x0000001fff997819 */ /* 0x000fe20000011498 */
[----:B------:R-:W-:Y:S01]  /*8040*/  BSSY B1, `(.L_x_148) ;  /* 0x0000054000017945 */ /* 0x000fe20003800000 */
[----:B--2---:R-:W-:Y:S02]  /*8050*/  IMAD R9, R26, 0xc0, R5 ;  /* 0x000000c01a097824 */ /* 0x004fe400078e0205 */
[----:B------:R-:W-:-:S03]  /*8060*/  IMAD R5, R152, 0x40, R157 ;  /* 0x0000004098057824 */ /* 0x000fc600078e029d */
[----:B------:R-:W-:Y:S01]  /*8070*/  SHF.R.S32.HI R4, RZ, 0x1f, R9 ;  /* 0x0000001fff047819 */ /* 0x000fe20000011409 */
[----:B------:R-:W-:Y:S01]  /*8080*/  IMAD.WIDE R20, R5, 0x2, R20 ;  /* 0x0000000205147825 */ /* 0x000fe200078e0214 */
[----:B------:R-:W-:-:S03]  /*8090*/  IADD3 R6, P1, R9, UR6, RZ ;  /* 0x0000000609067c10 */ /* 0x000fc6000ff3e0ff */
[C---:B------:R-:W-:Y:S01]  /*80a0*/  VIADD R5, R9.reuse, 0x8 ;  /* 0x0000000809057836 */ /* 0x040fe20000000000 */
[----:B------:R-:W-:Y:S01]  /*80b0*/  IADD3.X R7, R4, UR7, R7, P1, !PT ;  /* 0x0000000704077c10 */ /* 0x000fe20008ffe407 */
[----:B------:R-:W-:Y:S01]  /*80c0*/  ULDC.64 UR6, c[0x0][0xb40] ;  /* 0x0002d00000067ab9 */ /* 0x000fe20000000a00 */
[----:B-----5:R-:W-:Y:S02]  /*80d0*/  ISETP.GE.OR P1, PT, R9, R0, P0 ;  /* 0x000000000900720c */ /* 0x020fe40000726670 */
[----:B------:R-:W-:Y:S02]  /*80e0*/  LEA R30, P2, R6, UR6, 0x2 ;  /* 0x00000006061e7c11 */ /* 0x000fe4000f8410ff */
[----:B------:R-:W-:Y:S02]  /*80f0*/  IADD3 R11, P3, R20, 0x3000, RZ ;  /* 0x00003000140b7810 */ /* 0x000fe40007f7e0ff */
[----:B------:R-:W-:Y:S02]  /*8100*/  LEA.HI.X R31, R6, UR7, R7, 0x2, P2 ;  /* 0x00000007061f7c11 */ /* 0x000fe400090f1407 */
[----:B------:R-:W-:-:S02]  /*8110*/  IADD3 R15, P2, R20, 0x1800, RZ ;  /* 0x00001800140f7810 */ /* 0x000fc40007f5e0ff */
[----:B------:R-:W-:Y:S01]  /*8120*/  ISETP.GE.OR P0, PT, R5, R0, P0 ;  /* 0x000000000500720c */ /* 0x000fe20000706670 */
[----:B------:R-:W-:Y:S01]  /*8130*/  UIMAD UR6, UR9, UR12, URZ ;  /* 0x0000000c090672a4 */ /* 0x000fe2000f8e023f */
[C---:B------:R-:W-:Y:S01]  /*8140*/  IADD3 R7, P4, R20.reuse, 0x4800, RZ ;  /* 0x0000480014077810 */ /* 0x040fe20007f9e0ff */
[----:B------:R0:W-:Y:S01]  /*8150*/  @!P1 STG.E desc[UR46][R30.64], R18 ;  /* 0x000000121e009986 */ /* 0x0001e2000c10192e */
[----:B------:R-:W-:Y:S01]  /*8160*/  LOP3.LUT R5, R20, 0x380, RZ, 0xc0, !PT ;  /* 0x0000038014057812 */ /* 0x000fe200078ec0ff */
[--C-:B------:R-:W-:Y:S01]  /*8170*/  IMAD.X R13, RZ, RZ, R21.reuse, P2 ;  /* 0x000000ffff0d7224 */ /* 0x100fe200010e0615 */
[----:B------:R-:W-:Y:S01]  /*8180*/  LOP3.LUT R8, R15, 0x380, RZ, 0xc0, !PT ;  /* 0x000003800f087812 */ /* 0x000fe200078ec0ff */
[----:B------:R-:W-:Y:S01]  /*8190*/  IMAD.X R9, RZ, RZ, R21, P3 ;  /* 0x000000ffff097224 */ /* 0x000fe200018e0615 */
[----:B------:R-:W-:Y:S01]  /*81a0*/  LOP3.LUT R6, R11, 0x380, RZ, 0xc0, !PT ;  /* 0x000003800b067812 */ /* 0x000fe200078ec0ff */
[----:B------:R-:W-:Y:S01]  /*81b0*/  ULDC.64 UR8, c[0x0][0xae8] ;  /* 0x0002ba0000087ab9 */ /* 0x000fe20000000a00 */
[----:B------:R-:W-:Y:S01]  /*81c0*/  LOP3.LUT R4, R7, 0x380, RZ, 0xc0, !PT ;  /* 0x0000038007047812 */ /* 0x000fe200078ec0ff */
[----:B------:R-:W-:Y:S01]  /*81d0*/  UIMAD UR6, UR4, UR13, UR6 ;  /* 0x0000000d040672a4 */ /* 0x000fe2000f8e0206 */
[----:B------:R-:W-:Y:S01]  /*81e0*/  SHF.R.U64 R5, R5, 0x3, RZ ;  /* 0x0000000305057819 */ /* 0x000fe200000012ff */
[----:B------:R1:W-:Y:S01]  /*81f0*/  @!P0 STG.E desc[UR46][R30.64+0x20], R3 ;  /* 0x000020031e008986 */ /* 0x0003e2000c10192e */
[----:B------:R-:W-:-:S02]  /*8200*/  SHF.R.U64 R8, R8, 0x3, RZ ;  /* 0x0000000308087819 */ /* 0x000fc400000012ff */
[----:B------:R-:W-:Y:S02]  /*8210*/  SHF.R.U64 R6, R6, 0x3, RZ ;  /* 0x0000000306067819 */ /* 0x000fe400000012ff */
[----:B------:R-:W-:Y:S01]  /*8220*/  SHF.R.U64 R4, R4, 0x3, RZ ;  /* 0x0000000304047819 */ /* 0x000fe200000012ff */
[----:B0-----:R-:W-:Y:S01]  /*8230*/  IMAD.WIDE.U32 R18, R19, UR4, R28 ;  /* 0x0000000413127c25 */ /* 0x001fe2000f8e001c */
[----:B------:R-:W-:Y:S02]  /*8240*/  LOP3.LUT R20, R5, R20, RZ, 0x3c, !PT ;  /* 0x0000001405147212 */ /* 0x000fe400078e3cff */
[----:B------:R-:W-:Y:S01]  /*8250*/  LOP3.LUT R12, R8, R15, RZ, 0x3c, !PT ;  /* 0x0000000f080c7212 */ /* 0x000fe200078e3cff */
[----:B------:R-:W-:Y:S01]  /*8260*/  IMAD.X R5, RZ, RZ, R21, P4 ;  /* 0x000000ffff057224 */ /* 0x000fe200020e0615 */
[----:B------:R-:W-:Y:S02]  /*8270*/  LOP3.LUT R8, R6, R11, RZ, 0x3c, !PT ;  /* 0x0000000b06087212 */ /* 0x000fe400078e3cff */
[----:B------:R-:W-:Y:S01]  /*8280*/  LOP3.LUT R4, R4, R7, RZ, 0x3c, !PT ;  /* 0x0000000704047212 */ /* 0x000fe200078e3cff */
[----:B------:R-:W-:Y:S01]  /*8290*/  VIADD R19, R19, UR6 ;  /* 0x0000000613137c36 */ /* 0x000fe20008000000 */
[----:B------:R-:W-:Y:S01]  /*82a0*/  ULDC.64 UR6, c[0x0][0xae0] ;  /* 0x0002b80000067ab9 */ /* 0x000fe20000000a00 */
[----:B------:R-:W5:Y:S01]  /*82b0*/  LD.E.128 R20, desc[UR46][R20.64] ;  /* 0x0000002e14147980 */ /* 0x000f62000c101d00 */
[----:B------:R-:W-:-:S03]  /*82c0*/  UIMAD UR4, UR11, UR6, URZ ;  /* 0x000000060b0472a4 */ /* 0x000fc6000f8e023f */
[----:B------:R-:W5:Y:S04]  /*82d0*/  LD.E.128 R12, desc[UR46][R12.64] ;  /* 0x0000002e0c0c7980 */ /* 0x000f68000c101d00 */
[----:B------:R-:W5:Y:S04]  /*82e0*/  LD.E.128 R8, desc[UR46][R8.64] ;  /* 0x0000002e08087980 */ /* 0x000f68000c101d00 */
[----:B------:R-:W5:Y:S01]  /*82f0*/  LD.E.128 R4, desc[UR46][R4.64] ;  /* 0x0000002e04047980 */ /* 0x000f62000c101d00 */
[----:B-1----:R-:W-:Y:S01]  /*8300*/  IMAD.U32 R31, RZ, RZ, UR6 ;  /* 0x00000006ff1f7e24 */ /* 0x002fe2000f8e00ff */
[----:B------:R-:W-:Y:S01]  /*8310*/  UIMAD UR6, UR43, UR7, UR4 ;  /* 0x000000072b0672a4 */ /* 0x000fe2000f8e0204 */
[----:B------:R-:W-:Y:S01]  /*8320*/  IMAD R29, R26, -0xc0, R0 ;  /* 0xffffff401a1d7824 */ /* 0x000fe200078e0200 */
[----:B------:R-:W-:Y:S01]  /*8330*/  @!PT LDS RZ, [RZ] ;  /* 0x00000000fffff984 */ /* 0x000fe20000000800 */
[----:B------:R-:W-:Y:S01]  /*8340*/  @!PT LDS RZ, [RZ] ;  /* 0x00000000fffff984 */ /* 0x000fe20000000800 */
[----:B------:R-:W-:Y:S01]  /*8350*/  @!PT LDS RZ, [RZ] ;  /* 0x00000000fffff984 */ /* 0x000fe20000000800 */
[----:B------:R-:W-:Y:S01]  /*8360*/  @!PT LDS RZ, [RZ] ;  /* 0x00000000fffff984 */ /* 0x000fe20000000800 */
[----:B------:R0:W-:Y:S06]  /*8370*/  MEMBAR.ALL.CTA ;  /* 0x0000000000007992 */ /* 0x0001ec0000008000 */
[----:B0-----:R-:W0:Y:S01]  /*8380*/  FENCE.VIEW.ASYNC.S ;  /* 0x00000000000073c6 */ /* 0x001e220000000000 */
[----:B------:R-:W-:Y:S01]  /*8390*/  ULDC UR4, c[0x0][0xa8c] ;  /* 0x0002a30000047ab9 */ /* 0x000fe20000000800 */
[C---:B------:R-:W-:Y:S01]  /*83a0*/  VIADD R3, R152.reuse, 0x30 ;  /* 0x0000003098037836 */ /* 0x040fe20000000000 */
[----:B------:R-:W-:Y:S01]  /*83b0*/  ISETP.GE.AND P0, PT, R157, UR4, PT ;  /* 0x000000049d007c0c */ /* 0x000fe2000bf06270 */
[----:B------:R-:W-:Y:S01]  /*83c0*/  VIADD R0, R152, 0x60 ;  /* 0x0000006098007836 */ /* 0x000fe20000000000 */
[----:B------:R-:W-:Y:S01]  /*83d0*/  UIADD3 UR4, UR40, 0x30820, URZ ;  /* 0x0003082028047890 */ /* 0x000fe2000fffe03f */
[----:B------:R-:W-:Y:S01]  /*83e0*/  IMAD.WIDE.U32 R18, R31, UR43, R18 ;  /* 0x0000002b1f127c25 */ /* 0x000fe2000f8e0012 */
[----:B------:R-:W-:-:S02]  /*83f0*/  ISETP.GE.OR P3, PT, R3, R29, P0 ;  /* 0x0000001d0300720c */ /* 0x000fc40000766670 */
[-C--:B------:R-:W-:Y:S01]  /*8400*/  ISETP.GE.OR P1, PT, R0, R29.reuse, P0 ;  /* 0x0000001d0000720c */ /* 0x080fe20000726670 */
[----:B------:R-:W-:Y:S01]  /*8410*/  VIADD R19, R19, UR6 ;  /* 0x0000000613137c36 */ /* 0x000fe20008000000 */
[-C--:B------:R-:W-:Y:S01]  /*8420*/  ISETP.GE.OR P2, PT, R24, R29.reuse, P0 ;  /* 0x0000001d1800720c */ /* 0x080fe20000746670 */
[----:B------:R-:W-:Y:S01]  /*8430*/  UIMAD UR6, UR42, UR8, URZ ;  /* 0x000000082a0672a4 */ /* 0x000fe2000f8e023f */
[----:B------:R-:W-:Y:S01]  /*8440*/  ISETP.GE.OR P0, PT, R152, R29, P0 ;  /* 0x0000001d9800720c */ /* 0x000fe20000706670 */
[----:B------:R-:W-:Y:S01]  /*8450*/  UPRMT UR4, URZ, 0x654, UR4 ;  /* 0x000006543f047896 */ /* 0x000fe20008000004 */
[----:B------:R-:W-:Y:S01]  /*8460*/  IMAD.U32 R33, RZ, RZ, UR8 ;  /* 0x00000008ff217e24 */ /* 0x000fe2000f8e00ff */
[----:B------:R-:W-:Y:S01]  /*8470*/  UIMAD UR6, UR41, UR9, UR6 ;  /* 0x00000009290672a4 */ /* 0x000fe2000f8e0206 */
[----:B------:R-:W-:-:S04]  /*8480*/  IMAD.WIDE R30, R26, 0xc0, R152 ;  /* 0x000000c01a1e7825 */ /* 0x000fc800078e0298 */
[----:B------:R-:W-:Y:S02]  /*8490*/  IMAD.WIDE.U32 R32, R33, UR41, R18 ;  /* 0x0000002921207c25 */ /* 0x000fe4000f8e0012 */
[----:B0-----:R-:W-:Y:S02]  /*84a0*/  SYNCS.ARRIVE.TRANS64.RED.A1T0 RZ, [UR4], RZ ;  /* 0x000000ffffff79a7 */ /* 0x001fe40008100404 */
[----:B------:R-:W-:Y:S01]  /*84b0*/  VIADD R35, R33, UR6 ;  /* 0x0000000621237c36 */ /* 0x000fe20008000000 */
[----:B------:R-:W-:Y:S06]  /*84c0*/  @P0 BRA `(.L_x_149) ;  /* 0x00000000002c0947 */ /* 0x000fec0003800000 */
[----:B------:R-:W-:Y:S01]  /*84d0*/  ULDC.64 UR6, c[0x0][0xad8] ;  /* 0x0002b60000067ab9 */ /* 0x000fe20000000a00 */
[----:B------:R-:W-:Y:S02]  /*84e0*/  IMAD.MOV.U32 R18, RZ, RZ, R32 ;  /* 0x000000ffff127224 */ /* 0x000fe400078e0020 */
[----:B------:R-:W-:Y:S02]  /*84f0*/  IMAD R3, R31, UR6, RZ ;  /* 0x000000061f037c24 */ /* 0x000fe4000f8e02ff */
[----:B------:R-:W-:Y:S02]  /*8500*/  IMAD.MOV.U32 R19, RZ, RZ, R35 ;  /* 0x000000ffff137224 */ /* 0x000fe400078e0023 */
[C---:B------:R-:W-:Y:S02]  /*8510*/  IMAD R3, R30.reuse, UR7, R3 ;  /* 0x000000071e037c24 */ /* 0x040fe4000f8e0203 */
[----:B------:R-:W-:Y:S01]  /*8520*/  IMAD.WIDE.U32 R18, R30, UR6, R18 ;  /* 0x000000061e127c25 */ /* 0x000fe2000f8e0012 */
[----:B------:R-:W-:-:S03]  /*8530*/  ULDC.64 UR6, c[0x0][0xa80] ;  /* 0x0002a00000067ab9 */ /* 0x000fc60000000a00 */
[----:B------:R-:W-:Y:S01]  /*8540*/  IMAD.IADD R3, R19, 0x1, R3 ;  /* 0x0000000113037824 */ /* 0x000fe200078e0203 */
[----:B------:R-:W-:-:S04]  /*8550*/  LEA R28, P0, R18, UR6, 0x1 ;  /* 0x00000006121c7c11 */ /* 0x000fc8000f8008ff */
[----:B------:R-:W-:-:S05]  /*8560*/  LEA.HI.X R29, R18, UR7, R3, 0x1, P0 ;  /* 0x00000007121d7c11 */ /* 0x000fca00080f0c03 */
[----:B-----5:R0:W-:Y:S04]  /*8570*/  STG.E.128 desc[UR46][R28.64], R20 ;  /* 0x000000141c007986 */ /* 0x0201e8000c101d2e */
.L_x_149:
[----:B------:R-:W-:Y:S05]  /*8580*/  BSYNC B1 ;  /* 0x0000000000017941 */ /* 0x000fea0003800000 */
.L_x_148:
[----:B------:R-:W-:Y:S04]  /*8590*/  BSSY B1, `(.L_x_150) ;  /* 0x000000f000017945 */ /* 0x000fe80003800000 */
[----:B------:R-:W-:Y:S05]  /*85a0*/  @P3 BRA `(.L_x_151) ;  /* 0x0000000000343947 */ /* 0x000fea0003800000 */
[----:B------:R-:W-:Y:S01]  /*85b0*/  IADD3 R3, P0, R30, 0x30, RZ ;  /* 0x000000301e037810 */ /* 0x000fe20007f1e0ff */
[----:B------:R-:W-:Y:S01]  /*85c0*/  ULDC.64 UR6, c[0x0][0xad8] ;  /* 0x0002b60000067ab9 */ /* 0x000fe20000000a00 */
[----:B------:R-:W-:Y:S02]  /*85d0*/  IMAD.MOV.U32 R18, RZ, RZ, R32 ;  /* 0x000000ffff127224 */ /* 0x000fe400078e0020 */
[----:B------:R-:W-:Y:S02]  /*85e0*/  IMAD.MOV.U32 R19, RZ, RZ, R35 ;  /* 0x000000ffff137224 */ /* 0x000fe400078e0023 */
[----:B------:R-:W-:Y:S02]  /*85f0*/  IMAD.X R0, RZ, RZ, R31, P0 ;  /* 0x000000ffff007224 */ /* 0x000fe400000e061f */
[----:B------:R-:W-:-:S04]  /*8600*/  IMAD.WIDE.U32 R18, R3, UR6, R18 ;  /* 0x0000000603127c25 */ /* 0x000fc8000f8e0012 */
[----:B------:R-:W-:-:S04]  /*8610*/  IMAD R0, R0, UR6, RZ ;  /* 0x0000000600007c24 */ /* 0x000fc8000f8e02ff */
[----:B------:R-:W-:Y:S01]  /*8620*/  IMAD R3, R3, UR7, R0 ;  /* 0x0000000703037c24 */ /* 0x000fe2000f8e0200 */
[----:B------:R-:W-:Y:S02]  /*8630*/  ULDC.64 UR6, c[0x0][0xa80] ;  /* 0x0002a00000067ab9 */ /* 0x000fe40000000a00 */
[----:B0----5:R-:W-:Y:S01]  /*8640*/  LEA R20, P0, R18, UR6, 0x1 ;  /* 0x0000000612147c11 */ /* 0x021fe2000f8008ff */
[----:B------:R-:W-:-:S05]  /*8650*/  IMAD.IADD R3, R19, 0x1, R3 ;  /* 0x0000000113037824 */ /* 0x000fca00078e0203 */
[----:B------:R-:W-:-:S05]  /*8660*/  LEA.HI.X R21, R18, UR7, R3, 0x1, P0 ;  /* 0x0000000712157c11 */ /* 0x000fca00080f0c03 */
[----:B------:R1:W-:Y:S02]  /*8670*/  STG.E.128 desc[UR46][R20.64], R12 ;  /* 0x0000000c14007986 */ /* 0x0003e4000c101d2e */
.L_x_151:
[----:B------:R-:W-:Y:S05]  /*8680*/  BSYNC B1 ;  /* 0x0000000000017941 */ /* 0x000fea0003800000 */
.L_x_150:
[----:B------:R-:W-:Y:S04]  /*8690*/  BSSY B1, `(.L_x_152) ;  /* 0x000000f000017945 */ /* 0x000fe80003800000 */
[----:B------:R-:W-:Y:S05]  /*86a0*/  @P1 BRA `(.L_x_153) ;  /* 0x0000000000341947 */ /* 0x000fea0003800000 */
[----:B------:R-:W-:Y:S01]  /*86b0*/  IADD3 R3, P0, R30, 0x60, RZ ;  /* 0x000000601e037810 */ /* 0x000fe20007f1e0ff */
[----:B------:R-:W-:Y:S01]  /*86c0*/  ULDC.64 UR6, c[0x0][0xad8] ;  /* 0x0002b60000067ab9 */ /* 0x000fe20000000a00 */
[----:B-1---5:R-:W-:Y:S02]  /*86d0*/  IMAD.MOV.U32 R12, RZ, RZ, R32 ;  /* 0x000000ffff0c7224 */ /* 0x022fe400078e0020 */
[----:B------:R-:W-:Y:S02]  /*86e0*/  IMAD.MOV.U32 R13, RZ, RZ, R35 ;  /* 0x000000ffff0d7224 */ /* 0x000fe400078e0023 */
[----:B------:R-:W-:Y:S02]  /*86f0*/  IMAD.X R0, RZ, RZ, R31, P0 ;  /* 0x000000ffff007224 */ /* 0x000fe400000e061f */
[----:B------:R-:W-:-:S04]  /*8700*/  IMAD.WIDE.U32 R12, R3, UR6, R12 ;  /* 0x00000006030c7c25 */ /* 0x000fc8000f8e000c */
[----:B------:R-:W-:-:S04]  /*8710*/  IMAD R0, R0, UR6, RZ ;  /* 0x0000000600007c24 */ /* 0x000fc8000f8e02ff */
[----:B------:R-:W-:Y:S01]  /*8720*/  IMAD R3, R3, UR7, R0 ;  /* 0x0000000703037c24 */ /* 0x000fe2000f8e0200 */
[----:B------:R-:W-:Y:S02]  /*8730*/  ULDC.64 UR6, c[0x0][0xa80] ;  /* 0x0002a00000067ab9 */ /* 0x000fe40000000a00 */
[----:B------:R-:W-:Y:S01]  /*8740*/  LEA R14, P0, R12, UR6, 0x1 ;  /* 0x000000060c0e7c11 */ /* 0x000fe2000f8008ff */
[----:B------:R-:W-:-:S05]  /*8750*/  IMAD.IADD R3, R13, 0x1, R3 ;  /* 0x000000010d037824 */ /* 0x000fca00078e0203 */
[----:B------:R-:W-:-:S05]  /*8760*/  LEA.HI.X R15, R12, UR7, R3, 0x1, P0 ;  /* 0x000000070c0f7c11 */ /* 0x000fca00080f0c03 */
[----:B------:R2:W-:Y:S02]  /*8770*/  STG.E.128 desc[UR46][R14.64], R8 ;  /* 0x000000080e007986 */ /* 0x0005e4000c101d2e */
.L_x_153:
[----:B------:R-:W-:Y:S05]  /*8780*/  BSYNC B1 ;  /* 0x0000000000017941 */ /* 0x000fea0003800000 */
.L_x_152:
[----:B------:R-:W-:Y:S05]  /*8790*/  @P2 BRA `(.L_x_154) ;  /* 0x0000000800a42947 */ /* 0x000fea0003800000 */
[----:B------:R-:W-:Y:S01]  /*87a0*/  IADD3 R3, P0, R30, 0x90, RZ ;  /* 0x000000901e037810 */ /* 0x000fe20007f1e0ff */
[----:B------:R-:W-:Y:S01]  /*87b0*/  ULDC.64 UR6, c[0x0][0xad8] ;  /* 0x0002b60000067ab9 */ /* 0x000fe20000000a00 */
[----:B--2--5:R-:W-:Y:S02]  /*87c0*/  IMAD.MOV.U32 R8, RZ, RZ, R32 ;  /* 0x000000ffff087224 */ /* 0x024fe400078e0020 */
        /* <DEDUP_REMOVED lines=9> */
[----:B------:R3:W-:Y:S01]  /*8860*/  STG.E.128 desc[UR46][R10.64], R4 ;  /* 0x000000040a007986 */ /* 0x0007e2000c101d2e */
[----:B------:R-:W-:Y:S05]  /*8870*/  BRA `(.L_x_154) ;  /* 0x00000008006c7947 */ /* 0x000fea0003800000 */
.L_x_146:
[----:B------:R-:W-:Y:S01]  /*8880*/  USHF.L.U32 UR8, UR41, 0x2, URZ ;  /* 0x0000000229087899 */ /* 0x000fe2000800063f */
[----:B------:R-:W-:Y:S01]  /*8890*/  ULDC.64 UR6, c[0x0][0xbd8] ;  /* 0x0002f60000067ab9 */ /* 0x000fe20000000a00 */
[----:B------:R-:W-:Y:S01]  /*88a0*/  USHF.L.U64.HI UR9, UR41, 0x2, UR42 ;  /* 0x0000000229097899 */ /* 0x000fe2000801022a */
[----:B------:R-:W-:Y:S01]  /*88b0*/  MOV R3, RZ ;  /* 0x000000ff00037202 */ /* 0x000fe20000000f00 */
[----:B------:R-:W-:Y:S02]  /*88c0*/  UIADD3 UR4, UP1, UR8, UR6, URZ ;  /* 0x0000000608047290 */ /* 0x000fe4000ff3e03f */
[----:B------:R-:W-:Y:S01]  /*88d0*/  UISETP.NE.U32.AND UP0, UPT, UR6, URZ, UPT ;  /* 0x0000003f0600728c */ /* 0x000fe2000bf05070 */
[----:B------:R-:W0:Y:S01]  /*88e0*/  S2R R6, SR_TID.X ;  /* 0x0000000000067919 */ /* 0x000e220000002100 */
[----:B------:R-:W-:Y:S02]  /*88f0*/  UIADD3.X UR6, UR9, UR7, URZ, UP1, !UPT ;  /* 0x0000000709067290 */ /* 0x000fe40008ffe43f */
[----:B------:R-:W-:Y:S01]  /*8900*/  UISETP.NE.AND.EX UP0, UPT, UR7, URZ, UPT, UP0 ;  /* 0x0000003f0700728c */ /* 0x000fe2000bf05300 */
[----:B------:R-:W1:Y:S01]  /*8910*/  LDC R0, c[0x0][0xa88] ;  /* 0x0002a200ff007b82 */ /* 0x000e620000000800 */
[----:B------:R-:W-:-:S02]  /*8920*/  IMAD.U32 R4, RZ, RZ, UR4 ;  /* 0x00000004ff047e24 */ /* 0x000fc4000f8e00ff */
[----:B------:R-:W-:Y:S01]  /*8930*/  IMAD.U32 R5, RZ, RZ, UR6 ;  /* 0x00000006ff057e24 */ /* 0x000fe2000f8e00ff */
[----:B------:R-:W-:Y:S01]  /*8940*/  ULDC.64 UR6, c[0x0][0xbe0] ;  /* 0x0002f80000067ab9 */ /* 0x000fe20000000a00 */
[----:B------:R-:W-:Y:S01]  /*8950*/  PLOP3.LUT P1, PT, PT, PT, UP0, 0x80, 0x0 ;  /* 0x000000000000781c */ /* 0x000fe20003f2f008 */
[----:B------:R-:W-:-:S04]  /*8960*/  UISETP.NE.U32.AND UP1, UPT, UR6, URZ, UPT ;  /* 0x0000003f0600728c */ /* 0x000fc8000bf25070 */
[----:B------:R-:W-:-:S06]  /*8970*/  UISETP.NE.AND.EX UP1, UPT, UR7, URZ, UPT, UP1 ;  /* 0x0000003f0700728c */ /* 0x000fcc000bf25310 */
[----:B------:R-:W-:Y:S02]  /*8980*/  PLOP3.LUT P2, PT, PT, PT, UP1, 0x80, 0x0 ;  /* 0x000000000000781c */ /* 0x000fe40003f4f018 */
[----:B------:R2:W5:Y:S03]  /*8990*/  @P1 LDG.E R3, desc[UR46][R4.64] ;  /* 0x0000002e04031981 */ /* 0x000566000c1e1900 */
[----:B------:R-:W-:-:S04]  /*89a0*/  @UP1 UIADD3 UR6, UP2, UR8, UR6, URZ ;  /* 0x0000000608061290 */ /* 0x000fc8000ff5e03f */
[----:B------:R-:W-:Y:S01]  /*89b0*/  @UP1 UIADD3.X UR7, UR9, UR7, URZ, UP2, !UPT ;  /* 0x0000000709071290 */ /* 0x000fe200097fe43f */
[----:B0-----:R-:W-:Y:S02]  /*89c0*/  VIADD R8, R6, 0xffffff80 ;  /* 0xffffff8006087836 */ /* 0x001fe40000000000 */
[----:B------:R-:W-:-:S03]  /*89d0*/  IMAD.U32 R6, RZ, RZ, UR6 ;  /* 0x00000006ff067e24 */ /* 0x000fc6000f8e00ff */
[----:B------:R-:W-:-:S05]  /*89e0*/  IMAD.U32 R7, RZ, RZ, UR7 ;  /* 0x00000007ff077e24 */ /* 0x000fca000f8e00ff */
[----:B-1----:R2:W5:Y:S01]  /*89f0*/  @P2 LDG.E R0, desc[UR46][R6.64] ;  /* 0x0000002e06002981 */ /* 0x002562000c1e1900 */
[----:B------:R-:W-:Y:S01]  /*8a00*/  ISETP.GT.AND P0, PT, R8, 0xbf, PT ;  /* 0x000000bf0800780c */ /* 0x000fe20003f04270 */
[----:B------:R-:W-:-:S12]  /*8a10*/  @P2 BRA `(.L_x_155) ;  /* 0x0000000000102947 */ /* 0x000fd80003800000 */
[----:B------:R-:W-:Y:S05]  /*8a20*/  @!P1 BRA `(.L_x_155) ;  /* 0x00000000000c9947 */ /* 0x000fea0003800000 */
[----:B--2---:R-:W2:Y:S04]  /*8a30*/  LDG.E R7, desc[UR46][R4.64] ;  /* 0x0000002e04077981 */ /* 0x004ea8000c1e1900 */
[----:B-----5:R-:W2:Y:S02]  /*8a40*/  LDG.E R0, desc[UR46][R4.64+0x4] ;  /* 0x0000042e04007981 */ /* 0x020ea4000c1e1900 */
[----:B--2---:R-:W-:-:S07]  /*8a50*/  IMAD.IADD R0, R0, 0x1, -R7 ;  /* 0x0000000100007824 */ /* 0x004fce00078e0a07 */
.L_x_155:
[----:B------:R0:W5:Y:S01]  /*8a60*/  LDL R11, [R1] ;  /* 0x00000000010b7983 */ /* 0x0001620000100800 */
[----:B------:R-:W-:Y:S01]  /*8a70*/  USHF.R.S32.HI UR7, URZ, 0x1f, UR43 ;  /* 0x0000001f3f077899 */ /* 0x000fe2000801142b */
[----:B------:R-:W-:Y:S01]  /*8a80*/  BSSY B1, `(.L_x_156) ;  /* 0x000001e000017945 */ /* 0x000fe20003800000 */
[----:B------:R-:W-:Y:S01]  /*8a90*/  USEL UR41, UR41, URZ, !UP0 ;  /* 0x0000003f29297287 */ /* 0x000fe2000c000000 */
[----:B------:R-:W-:Y:S01]  /*8aa0*/  SHF.R.S32.HI R10, RZ, 0x1f, R157 ;  /* 0x0000001fff0a7819 */ /* 0x000fe2000001149d */
[----:B------:R-:W-:Y:S01]  /*8ab0*/  USEL UR42, UR42, URZ, !UP0 ;  /* 0x0000003f2a2a7287 */ /* 0x000fe2000c000000 */
[----:B-----5:R-:W-:Y:S01]  /*8ac0*/  SHF.R.S32.HI R8, RZ, 0x1f, R3 ;  /* 0x0000001fff087819 */ /* 0x020fe20000011403 */
[----:B------:R-:W-:Y:S10]  /*8ad0*/  @P0 BRA `(.L_x_157) ;  /* 0x0000000000600947 */ /* 0x000ff40003800000 */
[----:B--2---:R-:W1:Y:S02]  /*8ae0*/  S2R R4, SR_TID.X ;  /* 0x0000000000047919 */ /* 0x004e640000002100 */
[----:B-1----:R-:W-:-:S04]  /*8af0*/  IMAD R4, R11, 0xc0, R4 ;  /* 0x000000c00b047824 */ /* 0x002fc800078e0204 */
[----:B------:R-:W-:-:S05]  /*8b00*/  VIADD R5, R4, 0xffffff80 ;  /* 0xffffff8004057836 */ /* 0x000fca0000000000 */
[----:B------:R-:W-:-:S13]  /*8b10*/  ISETP.GE.AND P0, PT, R5, R0, PT ;  /* 0x000000000500720c */ /* 0x000fda0003f06270 */
[----:B------:R-:W-:Y:S05]  /*8b20*/  @P0 BRA `(.L_x_157) ;  /* 0x00000000004c0947 */ /* 0x000fea0003800000 */
[C---:B------:R-:W-:Y:S01]  /*8b30*/  IADD3 R4, P0, R5.reuse, R3, RZ ;  /* 0x0000000305047210 */ /* 0x040fe20007f1e0ff */
[----:B------:R-:W-:Y:S02]  /*8b40*/  ULDC.64 UR8, c[0x0][0xb70] ;  /* 0x0002dc0000087ab9 */ /* 0x000fe40000000a00 */
[----:B------:R-:W-:Y:S01]  /*8b50*/  UIMAD UR4, UR7, UR8, URZ ;  /* 0x00000008070472a4 */ /* 0x000fe2000f8e023f */
[----:B------:R-:W-:Y:S01]  /*8b60*/  LEA.HI.X.SX32 R5, R5, R8, 0x1, P0 ;  /* 0x0000000805057211 */ /* 0x000fe200000f0eff */
[----:B------:R-:W-:Y:S02]  /*8b70*/  IMAD.U32 R7, RZ, RZ, UR8 ;  /* 0x00000008ff077e24 */ /* 0x000fe4000f8e00ff */
[----:B------:R-:W-:Y:S02]  /*8b80*/  UIMAD UR4, UR43, UR9, UR4 ;  /* 0x000000092b0472a4 */ /* 0x000fe4000f8e0204 */
[----:B------:R-:W-:Y:S01]  /*8b90*/  IMAD.WIDE.U32 R4, R7, UR43, R4 ;  /* 0x0000002b07047c25 */ /* 0x000fe2000f8e0004 */
[----:B------:R-:W-:-:S02]  /*8ba0*/  ULDC.64 UR8, c[0x0][0xb78] ;  /* 0x0002de0000087ab9 */ /* 0x000fc40000000a00 */
[----:B------:R-:W-:Y:S01]  /*8bb0*/  UIMAD UR6, UR42, UR8, URZ ;  /* 0x000000082a0672a4 */ /* 0x000fe2000f8e023f */
[----:B------:R-:W-:Y:S02]  /*8bc0*/  VIADD R5, R5, UR4 ;  /* 0x0000000405057c36 */ /* 0x000fe40008000000 */
[----:B------:R-:W-:Y:S01]  /*8bd0*/  IMAD.U32 R7, RZ, RZ, UR8 ;  /* 0x00000008ff077e24 */ /* 0x000fe2000f8e00ff */
[----:B------:R-:W-:-:S03]  /*8be0*/  UIMAD UR6, UR41, UR9, UR6 ;  /* 0x00000009290672a4 */ /* 0x000fc6000f8e0206 */
[----:B------:R-:W-:Y:S01]  /*8bf0*/  IMAD.WIDE.U32 R4, R7, UR41, R4 ;  /* 0x0000002907047c25 */ /* 0x000fe2000f8e0004 */
[----:B------:R-:W-:-:S03]  /*8c00*/  ULDC.64 UR8, c[0x0][0xb40] ;  /* 0x0002d00000087ab9 */ /* 0x000fc60000000a00 */
[----:B------:R-:W-:Y:S01]  /*8c10*/  VIADD R5, R5, UR6 ;  /* 0x0000000605057c36 */ /* 0x000fe20008000000 */
[----:B------:R-:W-:-:S04]  /*8c20*/  LEA R6, P0, R4, UR8, 0x2 ;  /* 0x0000000804067c11 */ /* 0x000fc8000f8010ff */
[----:B------:R-:W-:Y:S01]  /*8c30*/  LEA.HI.X R7, R4, UR9, R5, 0x2, P0 ;  /* 0x0000000904077c11 */ /* 0x000fe200080f1405 */
[----:B------:R-:W-:-:S05]  /*8c40*/  IMAD.MOV.U32 R5, RZ, RZ, -0x800000 ;  /* 0xff800000ff057424 */ /* 0x000fca00078e00ff */
[----:B------:R1:W-:Y:S03]  /*8c50*/  STG.E desc[UR46][R6.64], R5 ;  /* 0x0000000506007986 */ /* 0x0003e6000c10192e */
.L_x_157:
[----:B------:R-:W-:Y:S05]  /*8c60*/  BSYNC B1 ;  /* 0x0000000000017941 */ /* 0x000fea0003800000 */
.L_x_156:
[----:B------:R-:W-:Y:S01]  /*8c70*/  ULDC.64 UR8, c[0x0][0xaa0] ;  /* 0x0002a80000087ab9 */ /* 0x000fe20000000a00 */
[----:B--2---:R-:W-:Y:S01]  /*8c80*/  IMAD.MOV.U32 R4, RZ, RZ, R157 ;  /* 0x000000ffff047224 */ /* 0x004fe200078e009d */
[----:B------:R-:W-:Y:S01]  /*8c90*/  ULDC UR6, c[0x0][0xa8c] ;  /* 0x0002a30000067ab9 */ /* 0x000fe20000000800 */
[----:B-1----:R-:W-:Y:S01]  /*8ca0*/  IMAD.MOV.U32 R5, RZ, RZ, R10 ;  /* 0x000000ffff057224 */ /* 0x002fe200078e000a */
[----:B------:R-:W-:Y:S01]  /*8cb0*/  ISETP.GE.AND P0, PT, R157, UR6, PT ;  /* 0x000000069d007c0c */ /* 0x000fe2000bf06270 */
[----:B------:R-:W-:Y:S01]  /*8cc0*/  IMAD R6, R8, UR8, RZ ;  /* 0x0000000808067c24 */ /* 0x000fe2000f8e02ff */
[----:B------:R-:W-:Y:S01]  /*8cd0*/  SHF.R.S32.HI R9, RZ, 0x1f, R152 ;  /* 0x0000001fff097819 */ /* 0x000fe20000011498 */
[C---:B------:R-:W-:Y:S01]  /*8ce0*/  IMAD.WIDE.U32 R4, R3.reuse, UR8, R4 ;  /* 0x0000000803047c25 */ /* 0x040fe2000f8e0004 */
[----:B------:R-:W-:Y:S03]  /*8cf0*/  BSSY B1, `(.L_x_158) ;  /* 0x0000025000017945 */ /* 0x000fe60003800000 */
[----:B------:R-:W-:Y:S01]  /*8d00*/  IMAD R3, R3, UR9, R6 ;  /* 0x0000000903037c24 */ /* 0x000fe2000f8e0206 */
[----:B------:R-:W-:Y:S01]  /*8d10*/  ULDC.64 UR8, c[0x0][0xae0] ;  /* 0x0002b80000087ab9 */ /* 0x000fe20000000a00 */
[----:B------:R-:W-:Y:S01]  /*8d20*/  VIADD R6, R152, 0x30 ;  /* 0x0000003098067836 */ /* 0x000fe20000000000 */
[----:B------:R-:W-:Y:S01]  /*8d30*/  UIMAD UR4, UR7, UR8, URZ ;  /* 0x00000008070472a4 */ /* 0x000fe2000f8e023f */
[----:B------:R-:W-:-:S02]  /*8d40*/  IMAD.IADD R5, R5, 0x1, R3 ;  /* 0x0000000105057824 */ /* 0x000fc400078e0203 */
[----:B------:R-:W-:Y:S01]  /*8d50*/  IMAD R3, R11, -0xc0, R0 ;  /* 0xffffff400b037824 */ /* 0x000fe200078e0200 */
[----:B------:R-:W-:Y:S01]  /*8d60*/  UIMAD UR4, UR43, UR9, UR4 ;  /* 0x000000092b0472a4 */ /* 0x000fe2000f8e0204 */
[----:B------:R-:W-:Y:S01]  /*8d70*/  IMAD.U32 R7, RZ, RZ, UR8 ;  /* 0x00000008ff077e24 */ /* 0x000fe2000f8e00ff */
[----:B------:R-:W-:Y:S01]  /*8d80*/  ULDC.64 UR6, c[0x0][0xae8] ;  /* 0x0002ba0000067ab9 */ /* 0x000fe20000000a00 */
[----:B------:R-:W-:Y:S01]  /*8d90*/  VIADD R0, R152, 0x60 ;  /* 0x0000006098007836 */ /* 0x000fe20000000000 */
[-C--:B------:R-:W-:Y:S01]  /*8da0*/  ISETP.GE.OR P3, PT, R6, R3.reuse, P0 ;  /* 0x000000030600720c */ /* 0x080fe20000766670 */
[----:B------:R-:W-:Y:S02]  /*8db0*/  VIADD R6, R152, 0x90 ;  /* 0x0000009098067836 */ /* 0x000fe40000000000 */
[----:B------:R-:W-:Y:S01]  /*8dc0*/  IMAD.WIDE.U32 R4, R7, UR43, R4 ;  /* 0x0000002b07047c25 */ /* 0x000fe2000f8e0004 */
[-C--:B------:R-:W-:Y:S02]  /*8dd0*/  ISETP.GE.OR P1, PT, R0, R3.reuse, P0 ;  /* 0x000000030000720c */ /* 0x080fe40000726670 */
[-C--:B------:R-:W-:Y:S01]  /*8de0*/  ISETP.GE.OR P2, PT, R6, R3.reuse, P0 ;  /* 0x000000030600720c */ /* 0x080fe20000746670 */
[----:B------:R-:W-:Y:S01]  /*8df0*/  VIADD R5, R5, UR4 ;  /* 0x0000000405057c36 */ /* 0x000fe20008000000 */
[----:B------:R-:W-:Y:S01]  /*8e00*/  ISETP.GE.OR P0, PT, R152, R3, P0 ;  /* 0x000000039800720c */ /* 0x000fe20000706670 */
[----:B------:R-:W-:-:S02]  /*8e10*/  UIMAD UR4, UR42, UR6, URZ ;  /* 0x000000062a0472a4 */ /* 0x000fc4000f8e023f */
[----:B------:R-:W-:Y:S02]  /*8e20*/  IMAD.U32 R7, RZ, RZ, UR6 ;  /* 0x00000006ff077e24 */ /* 0x000fe4000f8e00ff */
[----:B------:R-:W-:Y:S01]  /*8e30*/  IMAD.MOV.U32 R8, RZ, RZ, R152 ;  /* 0x000000ffff087224 */ /* 0x000fe200078e0098 */
[----:B------:R-:W-:Y:S02]  /*8e40*/  UIMAD UR4, UR41, UR7, UR4 ;  /* 0x00000007290472a4 */ /* 0x000fe4000f8e0204 */
[----:B------:R-:W-:-:S04]  /*8e50*/  IMAD.WIDE.U32 R6, R7, UR41, R4 ;  /* 0x0000002907067c25 */ /* 0x000fc8000f8e0004 */
[----:B------:R-:W-:-:S04]  /*8e60*/  IMAD.WIDE R8, R11, 0xc0, R8 ;  /* 0x000000c00b087825 */ /* 0x000fc800078e0208 */
        /* <DEDUP_REMOVED lines=12> */
[----:B------:R1:W-:Y:S04]  /*8f30*/  STG.E.128 desc[UR46][R12.64], RZ ;  /* 0x000000ff0c007986 */ /* 0x0003e8000c101d2e */
.L_x_159:
[----:B------:R-:W-:Y:S05]  /*8f40*/  BSYNC B1 ;  /* 0x0000000000017941 */ /* 0x000fea0003800000 */
.L_x_158:
        /* <DEDUP_REMOVED lines=11> */
[----:B-1----:R-:W-:Y:S01]  /*9000*/  LEA R12, P0, R4, UR6, 0x1 ;  /* 0x00000006040c7c11 */ /* 0x002fe2000f8008ff */
[----:B------:R-:W-:-:S05]  /*9010*/  IMAD.IADD R3, R5, 0x1, R3 ;  /* 0x0000000105037824 */ /* 0x000fca00078e0203 */
[----:B------:R-:W-:-:S05]  /*9020*/  LEA.HI.X R13, R4, UR7, R3, 0x1, P0 ;  /* 0x00000007040d7c11 */ /* 0x000fca00080f0c03 */
[----:B------:R2:W-:Y:S02]  /*9030*/  STG.E.128 desc[UR46][R12.64], RZ ;  /* 0x000000ff0c007986 */ /* 0x0005e4000c101d2e */
.L_x_161:
[----:B------:R-:W-:Y:S05]  /*9040*/  BSYNC B1 ;  /* 0x0000000000017941 */ /* 0x000fea0003800000 */
.L_x_160:
        /* <DEDUP_REMOVED lines=11> */
[----:B-12---:R-:W-:Y:S01]  /*9100*/  LEA R12, P0, R4, UR6, 0x1 ;  /* 0x00000006040c7c11 */ /* 0x006fe2000f8008ff */
[----:B------:R-:W-:-:S05]  /*9110*/  IMAD.IADD R3, R5, 0x1, R3 ;  /* 0x0000000105037824 */ /* 0x000fca00078e0203 */
[----:B------:R-:W-:-:S05]  /*9120*/  LEA.HI.X R13, R4, UR7, R3, 0x1, P0 ;  /* 0x00000007040d7c11 */ /* 0x000fca00080f0c03 */
[----:B------:R3:W-:Y:S02]  /*9130*/  STG.E.128 desc[UR46][R12.64], RZ ;  /* 0x000000ff0c007986 */ /* 0x0007e4000c101d2e */
.L_x_163:
[----:B------:R-:W-:Y:S05]  /*9140*/  BSYNC B1 ;  /* 0x0000000000017941 */ /* 0x000fea0003800000 */
.L_x_162:
        /* <DEDUP_REMOVED lines=13> */
[----:B------:R4:W-:Y:S02]  /*9220*/  STG.E.128 desc[UR46][R6.64], RZ ;  /* 0x000000ff06007986 */ /* 0x0009e4000c101d2e */
.L_x_154:
[----:B------:R-:W-:Y:S05]  /*9230*/  BSYNC B0 ;  /* 0x0000000000007941 */ /* 0x000fea0003800000 */
.L_x_145:
[----:B------:R-:W-:Y:S02]  /*9240*/  ULDC UR4, c[0x0][0xc14] ;  /* 0x0003050000047ab9 */ /* 0x000fe40000000800 */
[----:B------:R-:W-:-:S13]  /*9250*/  ISETP.GE.AND P0, PT, R27, UR4, PT ;  /* 0x000000041b007c0c */ /* 0x000fda000bf06270 */
[----:B------:R-:W-:Y:S05]  /*9260*/  @!P0 BRA `(.L_x_164) ;  /* 0xffffff7c00388947 */ /* 0x000fea000383ffff */
[----:B------:R-:W-:Y:S05]  /*9270*/  EXIT ;  /* 0x000000000000794d */ /* 0x000fea0003800000 */
.L_x_121:
[----:B------:R-:W-:-:S08]  /*9280*/  NOP ;  /* 0x0000000000007918 */ /* 0x000fd00000000000 */
[----:B------:R-:W0:-:S00]  /*9290*/  USETMAXREG.DEALLOC.CTAPOOL 0x20 ;  /* 0x00000020000079c8 */ /* 0x000e0000080e0500 */
[----:B0-----:R-:W-:-:S06]  /*92a0*/  LOP3.LUT R0, R0, 0x3, RZ, 0xc0, !PT ;  /* 0x0000000300007812 */ /* 0x001fcc00078ec0ff */
[----:B------:R-:W0:Y:S02]  /*92b0*/  SHFL.IDX PT, R0, R0, RZ, 0x1f ;  /* 0x00001fff00007589 */ /* 0x000e2400000e0000 */
[----:B0-----:R-:W-:-:S13]  /*92c0*/  ISETP.NE.AND P0, PT, R0, RZ, PT ;  /* 0x000000ff0000720c */ /* 0x001fda0003f05270 */
[----:B------:R-:W-:Y:S05]  /*92d0*/  @P0 EXIT ;  /* 0x000000000000094d */ /* 0x000fea0003800000 */
[----:B------:R-:W0:Y:S01]  /*92e0*/  S2R R2, SR_TID.X ;  /* 0x0000000000027919 */ /* 0x000e220000002100 */
[----:B------:R-:W-:Y:S01]  /*92f0*/  LOP3.LUT R6, R6, 0xffffffdf, RZ, 0xc0, !PT ;  /* 0xffffffdf06067812 */ /* 0x000fe200078ec0ff */
[----:B------:R-:W-:Y:S01]  /*9300*/  ULDC UR5, c[0x0][0xc14] ;  /* 0x0003050000057ab9 */ /* 0x000fe20000000800 */
[----:B------:R-:W-:Y:S01]  /*9310*/  IMAD.MOV.U32 R0, RZ, RZ, RZ ;  /* 0x000000ffff007224 */ /* 0x000fe200078e00ff */
[----:B------:R-:W1:Y:S01]  /*9320*/  S2UR UR6, SR_CTAID.X ;  /* 0x00000000000679c3 */ /* 0x000e620000002500 */
[----:B------:R-:W-:Y:S01]  /*9330*/  ULDC UR4, c[0x0][0xc10] ;  /* 0x0003040000047ab9 */ /* 0x000fe20000000800 */
[----:B0-----:R-:W-:-:S04]  /*9340*/  LOP3.LUT R27, R2, 0x1f, RZ, 0xc0, !PT ;  /* 0x0000001f021b7812 */ /* 0x001fc800078ec0ff */
[----:B------:R-:W-:-:S13]  /*9350*/  ISETP.NE.AND P0, PT, R27, 0x1f, PT ;  /* 0x0000001f1b00780c */ /* 0x000fda0003f05270 */
[----:B------:R-:W-:Y:S02]  /*9360*/  @P0 LOP3.LUT R6, R6, 0x20, RZ, 0xfc, !PT ;  /* 0x0000002006060812 */ /* 0x000fe400078efcff */
[----:B------:R-:W-:-:S13]  /*9370*/  ISETP.GE.OR P0, PT, R27, UR5, !P0 ;  /* 0x000000051b007c0c */ /* 0x000fda000c706670 */
[----:B------:R-:W0:Y:S02]  /*9380*/  @!P0 LDC.64 R2, c[0x0][0xc58] ;  /* 0x00031600ff028b82 */ /* 0x000e240000000a00 */
[----:B0-----:R-:W-:-:S05]  /*9390*/  @!P0 IMAD.WIDE.U32 R2, R27, 0x4, R2 ;  /* 0x000000041b028825 */ /* 0x001fca00078e0002 */
[----:B------:R-:W2:Y:S01]  /*93a0*/  @!P0 LDG.E R0, desc[UR46][R2.64] ;  /* 0x0000002e02008981 */ /* 0x000ea2000c1e1900 */
[C---:B------:R-:W-:Y:S01]  /*93b0*/  ISETP.NE.AND P1, PT, R27.reuse, RZ, PT ;  /* 0x000000ff1b00720c */ /* 0x040fe20003f25270 */
[----:B------:R-:W-:Y:S01]  /*93c0*/  IMAD.MOV.U32 R16, RZ, RZ, RZ ;  /* 0x000000ffff107224 */ /* 0x000fe200078e00ff */
[----:B------:R-:W-:Y:S02]  /*93d0*/  ISETP.GE.U32.AND P0, PT, R27, 0x2, PT ;  /* 0x000000021b00780c */ /* 0x000fe40003f06070 */
[----:B------:R-:W-:-:S09]  /*93e0*/  LOP3.LUT R6, R6, 0xfffffffe, RZ, 0xc0, !PT ;  /* 0xfffffffe06067812 */ /* 0x000fd200078ec0ff */
[----:B------:R-:W-:-:S04]  /*93f0*/  @P1 LOP3.LUT R6, R6, 0x1, RZ, 0xfc, !PT ;  /* 0x0000000106061812 */ /* 0x000fc800078efcff */
[----:B------:R-:W-:-:S04]  /*9400*/  LOP3.LUT R6, R6, 0xffffffef, RZ, 0xc0, !PT ;  /* 0xffffffef06067812 */ /* 0x000fc800078ec0ff */
[----:B------:R-:W-:-:S04]  /*9410*/  @P0 LOP3.LUT R6, R6, 0x10, RZ, 0xfc, !PT ;  /* 0x0000001006060812 */ /* 0x000fc800078efcff */
[----:B------:R-:W-:Y:S01]  /*9420*/  LOP3.LUT R6, R6, 0xfffffff7, RZ, 0xc0, !PT ;  /* 0xfffffff706067812 */ /* 0x000fe200078ec0ff */
[----:B--2---:R-:W0:Y:S02]  /*9430*/  SHFL.UP PT, R4, R0, 0x1, RZ ;  /* 0x0420000000047989 */ /* 0x004e2400000e00ff */
[----:B0-----:R-:W-:-:S05]  /*9440*/  SEL R5, R4, RZ, P1 ;  /* 0x000000ff04057207 */ /* 0x001fca0000800000 */
[----:B------:R-:W-:-:S05]  /*9450*/  IMAD.IADD R5, R0, 0x1, R5 ;  /* 0x0000000100057824 */ /* 0x000fca00078e0205 */
[----:B------:R-:W0:Y:S02]  /*9460*/  SHFL.UP PT, R4, R5, 0x2, RZ ;  /* 0x0440000005047989 */ /* 0x000e2400000e00ff */
[----:B0-----:R-:W-:Y:S02]  /*9470*/  SEL R4, R4, RZ, P0 ;  /* 0x000000ff04047207 */ /* 0x001fe40000000000 */
[----:B------:R-:W-:-:S03]  /*9480*/  ISETP.GE.U32.AND P0, PT, R27, 0x4, PT ;  /* 0x000000041b00780c */ /* 0x000fc60003f06070 */
[----:B------:R-:W-:-:S05]  /*9490*/  IMAD.IADD R4, R5, 0x1, R4 ;  /* 0x0000000105047824 */ /* 0x000fca00078e0204 */
[----:B------:R-:W0:Y:S05]  /*94a0*/  SHFL.UP PT, R7, R4, 0x4, RZ ;  /* 0x0480000004077989 */ /* 0x000e2a00000e00ff */
[----:B------:R-:W-:-:S04]  /*94b0*/  @P0 LOP3.LUT R6, R6, 0x8, RZ, 0xfc, !PT ;  /* 0x0000000806060812 */ /* 0x000fc800078efcff */
[----:B------:R-:W-:Y:S02]  /*94c0*/  LOP3.LUT R6, R6, 0xfffffffb, RZ, 0xc0, !PT ;  /* 0xfffffffb06067812 */ /* 0x000fe400078ec0ff */
[----:B0-----:R-:W-:Y:S02]  /*94d0*/  SEL R7, R7, RZ, P0 ;  /* 0x000000ff07077207 */ /* 0x001fe40000000000 */
[----:B------:R-:W-:-:S03]  /*94e0*/  ISETP.GE.U32.AND P0, PT, R27, 0x8, PT ;  /* 0x000000081b00780c */ /* 0x000fc60003f06070 */
[----:B------:R-:W-:Y:S02]  /*94f0*/  IMAD.IADD R7, R4, 0x1, R7 ;  /* 0x0000000104077824 */ /* 0x000fe400078e0207 */
[----:B------:R-:W-:-:S03]  /*9500*/  IMAD.MOV.U32 R4, RZ, RZ, RZ ;  /* 0x000000ffff047224 */ /* 0x000fc600078e00ff */
[----:B------:R-:W0:Y:S05]  /*9510*/  SHFL.UP PT, R2, R7, 0x8, RZ ;  /* 0x0500000007027989 */ /* 0x000e2a00000e00ff */
[----:B------:R-:W-:-:S04]  /*9520*/  @P0 LOP3.LUT R6, R6, 0x4, RZ, 0xfc, !PT ;  /* 0x0000000406060812 */ /* 0x000fc800078efcff */
[----:B------:R-:W-:Y:S02]  /*9530*/  LOP3.LUT R6, R6, 0xfffffffd, RZ, 0xc0, !PT ;  /* 0xfffffffd06067812 */ /* 0x000fe400078ec0ff */
[----:B0-----:R-:W-:Y:S02]  /*9540*/  SEL R2, R2, RZ, P0 ;  /* 0x000000ff02027207 */ /* 0x001fe40000000000 */
[----:B------:R-:W-:-:S03]  /*9550*/  ISETP.GE.U32.AND P0, PT, R27, 0x10, PT ;  /* 0x000000101b00780c */ /* 0x000fc60003f06070 */
[----:B------:R-:W-:-:S05]  /*9560*/  IMAD.IADD R2, R7, 0x1, R2 ;  /* 0x0000000107027824 */ /* 0x000fca00078e0202 */
[----:B------:R-:W0:Y:S05]  /*9570*/  SHFL.UP PT, R3, R2, 0x10, RZ ;  /* 0x0600000002037989 */ /* 0x000e2a00000e00ff */
[----:B------:R-:W-:Y:S02]  /*9580*/  @P0 LOP3.LUT R6, R6, 0x2, RZ, 0xfc, !PT ;  /* 0x0000000206060812 */ /* 0x000fe400078efcff */
[----:B0-----:R-:W-:-:S05]  /*9590*/  SEL R3, R3, RZ, P0 ;  /* 0x000000ff03037207 */ /* 0x001fca0000000000 */
[----:B------:R-:W-:-:S05]  /*95a0*/  IMAD.IADD R8, R2, 0x1, R3 ;  /* 0x0000000102087824 */ /* 0x000fca00078e0203 */
[----:B------:R-:W0:Y:S02]  /*95b0*/  SHFL.IDX PT, R5, R8, 0x1f, 0x1f ;  /* 0x03e01f0008057f89 */ /* 0x000e2400000e0000 */
[----:B0-----:R-:W-:-:S04]  /*95c0*/  IMAD R5, R5, UR4, RZ ;  /* 0x0000000405057c24 */ /* 0x001fc8000f8e02ff */
[----:B------:R-:W-:Y:S01]  /*95d0*/  IMAD.MOV.U32 R2, RZ, RZ, R5 ;  /* 0x000000ffff027224 */ /* 0x000fe200078e0005 */
[----:B-1----:R-:W-:-:S13]  /*95e0*/  ISETP.GT.AND P0, PT, R5, UR6, PT ;  /* 0x0000000605007c0c */ /* 0x002fda000bf04270 */
[----:B------:R-:W-:Y:S05]  /*95f0*/  @P0 BRA `(.L_x_165) ;  /* 0x0000000000b00947 */ /* 0x000fea0003800000 */
[----:B------:R-:W-:Y:S01]  /*9600*/  IMAD.MOV.U32 R5, RZ, RZ, R2 ;  /* 0x000000ffff057224 */ /* 0x000fe200078e0002 */
[----:B------:R-:W-:Y:S01]  /*9610*/  ULDC UR5, c[0x0][0xc14] ;  /* 0x0003050000057ab9 */ /* 0x000fe20000000800 */
[----:B------:R-:W-:Y:S01]  /*9620*/  IMAD.MOV.U32 R4, RZ, RZ, RZ ;  /* 0x000000ffff047224 */ /* 0x000fe200078e00ff */
[----:B------:R-:W-:Y:S01]  /*9630*/  ULDC UR7, c[0x0][0xc14] ;  /* 0x0003050000077ab9 */ /* 0x000fe20000000800 */
[----:B------:R-:W-:-:S05]  /*9640*/  ULDC UR4, c[0x0][0xc10] ;  /* 0x0003040000047ab9 */ /* 0x000fca0000000800 */
.L_x_169:
[----:B------:R-:W-:Y:S02]  /*9650*/  VIADD R4, R4, 0x1f ;  /* 0x0000001f04047836 */ /* 0x000fe40000000000 */
[----:B------:R-:W-:-:S03]  /*9660*/  IMAD.U32 R19, RZ, RZ, UR7 ;  /* 0x00000007ff137e24 */ /* 0x000fc6000f8e00ff */
[----:B------:R-:W-:-:S13]  /*9670*/  ISETP.GE.AND P0, PT, R4, UR5, PT ;  /* 0x0000000504007c0c */ /* 0x000fda000bf06270 */
[----:B------:R-:W-:Y:S05]  /*9680*/  @P0 BRA `(.L_x_166) ;  /* 0x0000000400380947 */ /* 0x000fea0003800000 */
[C---:B------:R-:W-:Y:S01]  /*9690*/  IMAD.IADD R7, R27.reuse, 0x1, R4 ;  /* 0x000000011b077824 */ /* 0x040fe200078e0204 */
[----:B------:R-:W-:Y:S01]  /*96a0*/  ISETP.NE.AND P1, PT, R27, 0x1f, PT ;  /* 0x0000001f1b00780c */ /* 0x000fe20003f25270 */
[----:B------:R-:W-:Y:S01]  /*96b0*/  BSSY B0, `(.L_x_167) ;  /* 0x0000007000007945 */ /* 0x000fe20003800000 */
[----:B------:R-:W-:Y:S02]  /*96c0*/  IMAD.MOV.U32 R0, RZ, RZ, RZ ;  /* 0x000000ffff007224 */ /* 0x000fe400078e00ff */
[----:B------:R-:W-:-:S13]  /*96d0*/  ISETP.GE.OR P0, PT, R7, UR5, !P1 ;  /* 0x0000000507007c0c */ /* 0x000fda000cf06670 */
[----:B------:R-:W-:Y:S05]  /*96e0*/  @P0 BRA `(.L_x_168) ;  /* 0x00000000000c0947 */ /* 0x000fea0003800000 */
[----:B------:R-:W0:Y:S02]  /*96f0*/  LDC.64 R2, c[0x0][0xc58] ;  /* 0x00031600ff027b82 */ /* 0x000e240000000a00 */
[----:B0-----:R-:W-:-:S05]  /*9700*/  IMAD.WIDE R2, R7, 0x4, R2 ;  /* 0x0000000407027825 */ /* 0x001fca00078e0202 */
[----:B------:R0:W5:Y:S02]  /*9710*/  LDG.E R0, desc[UR46][R2.64] ;  /* 0x0000002e02007981 */ /* 0x000164000c1e1900 */
.L_x_168:
[----:B------:R-:W-:Y:S05]  /*9720*/  BSYNC B0 ;  /* 0x0000000000007941 */ /* 0x000fea0003800000 */
.L_x_167:
[----:B0----5:R-:W0:Y:S01]  /*9730*/  SHFL.UP PT, R2, R0, 0x1, RZ ;  /* 0x0420000000027989 */ /* 0x021e2200000e00ff */
[C---:B------:R-:W-:Y:S02]  /*9740*/  ISETP.NE.AND P0, PT, R27.reuse, RZ, PT ;  /* 0x000000ff1b00720c */ /* 0x040fe40003f05270 */
[C---:B------:R-:W-:Y:S02]  /*9750*/  ISETP.GE.U32.AND P1, PT, R27.reuse, 0x2, PT ;  /* 0x000000021b00780c */ /* 0x040fe40003f26070 */
[----:B0-----:R-:W-:Y:S02]  /*9760*/  SEL R3, R2, RZ, P0 ;  /* 0x000000ff02037207 */ /* 0x001fe40000000000 */
[----:B------:R-:W-:-:S03]  /*9770*/  ISETP.GE.U32.AND P0, PT, R27, 0x4, PT ;  /* 0x000000041b00780c */ /* 0x000fc60003f06070 */
[----:B------:R-:W-:-:S05]  /*9780*/  IMAD.IADD R3, R0, 0x1, R3 ;  /* 0x0000000100037824 */ /* 0x000fca00078e0203 */
[----:B------:R-:W0:Y:S02]  /*9790*/  SHFL.UP PT, R2, R3, 0x2, RZ ;  /* 0x0440000003027989 */ /* 0x000e2400000e00ff */
        /* <DEDUP_REMOVED lines=8> */
[----:B0-----:R-:W-:-:S05]  /*9820*/  SEL R8, R8, RZ, P1 ;  /* 0x000000ff08087207 */ /* 0x001fca0000800000 */
[----:B------:R-:W-:-:S05]  /*9830*/  IMAD.IADD R8, R7, 0x1, R8 ;  /* 0x0000000107087824 */ /* 0x000fca00078e0208 */
[----:B------:R-:W0:Y:S02]  /*9840*/  SHFL.UP PT, R9, R8, 0x10, RZ ;  /* 0x0600000008097989 */ /* 0x000e2400000e00ff */
[----:B0-----:R-:W-:-:S05]  /*9850*/  SEL R9, R9, RZ, P0 ;  /* 0x000000ff09097207 */ /* 0x001fca0000000000 */
[----:B------:R-:W-:-:S05]  /*9860*/  IMAD.IADD R8, R8, 0x1, R9 ;  /* 0x0000000108087824 */ /* 0x000fca00078e0209 */
[----:B------:R-:W0:Y:S02]  /*9870*/  SHFL.IDX PT, R3, R8, 0x1f, 0x1f ;  /* 0x03e01f0008037f89 */ /* 0x000e2400000e0000 */
[----:B0-----:R-:W-:-:S04]  /*9880*/  IMAD R2, R3, UR4, RZ ;  /* 0x0000000403027c24 */ /* 0x001fc8000f8e02ff */
[----:B------:R-:W-:-:S05]  /*9890*/  IMAD.IADD R5, R2, 0x1, R5 ;  /* 0x0000000102057824 */ /* 0x000fca00078e0205 */
[----:B------:R-:W-:-:S13]  /*98a0*/  ISETP.GT.AND P0, PT, R5, UR6, PT ;  /* 0x0000000605007c0c */ /* 0x000fda000bf04270 */
[----:B------:R-:W-:Y:S05]  /*98b0*/  @!P0 BRA `(.L_x_169) ;  /* 0xfffffffc00648947 */ /* 0x000fea000383ffff */
.L_x_165:
[----:B------:R-:W-:-:S04]  /*98c0*/  IMAD.IADD R11, R5, 0x1, -R2 ;  /* 0x00000001050b7824 */ /* 0x000fc800078e0a02 */
[----:B------:R-:W-:-:S05]  /*98d0*/  IMAD R2, R8, UR4, R11 ;  /* 0x0000000408027c24 */ /* 0x000fca000f8e020b */
[----:B------:R-:W-:-:S13]  /*98e0*/  ISETP.GT.AND P0, PT, R2, UR6, PT ;  /* 0x0000000602007c0c */ /* 0x000fda000bf04270 */
[----:B------:R-:W-:-:S04]  /*98f0*/  VOTE.ANY R7, PT, !P0 ;  /* 0x0000000000077806 */ /* 0x000fc800040e0100 */
[----:B------:R-:W0:Y:S01]  /*9900*/  POPC R19, R7 ;  /* 0x0000000700137309 */ /* 0x000e220000000000 */
[----:B------:R-:W-:Y:S01]  /*9910*/  ISETP.NE.AND P0, PT, R7, RZ, PT ;  /* 0x000000ff0700720c */ /* 0x000fe20003f05270 */
[----:B0-----:R-:W0:Y:S02]  /*9920*/  SHFL.IDX PT, R0, R0, R19, 0x1f ;  /* 0x00001f1300007589 */ /* 0x001e2400000e0000 */
[----:B0-----:R-:W-:-:S04]  /*9930*/  IABS R5, R0 ;  /* 0x0000000000057213 */ /* 0x001fc80000000000 */
[----:B------:R-:W0:Y:S08]  /*9940*/  I2F.RP R9, R5 ;  /* 0x0000000500097306 */ /* 0x000e300000209400 */
[----:B0-----:R-:W0:Y:S02]  /*9950*/  MUFU.RCP R9, R9 ;  /* 0x0000000900097308 */ /* 0x001e240000001000 */
[----:B0-----:R-:W-:-:S06]  /*9960*/  VIADD R2, R9, 0xffffffe ;  /* 0x0ffffffe09027836 */ /* 0x001fcc0000000000 */
[----:B------:R0:W1:Y:S01]  /*9970*/  F2I.FTZ.U32.TRUNC.NTZ R3, R2 ;  /* 0x0000000200037305 */ /* 0x000062000021f000 */
[----:B------:R-:W-:Y:S05]  /*9980*/  @!P0 BRA `(.L_x_170) ;  /* 0x0000000000088947 */ /* 0x000fea0003800000 */
[----:B------:R-:W-:-:S05]  /*9990*/  VIADD R7, R19, 0xffffffff ;  /* 0xffffffff13077836 */ /* 0x000fca0000000000 */
[----:B------:R2:W3:Y:S02]  /*99a0*/  SHFL.IDX PT, R16, R8, R7, 0x1f ;  /* 0x00001f0708107589 */ /* 0x0004e400000e0000 */
.L_x_170:
[----:B---3--:R-:W-:Y:S01]  /*99b0*/  IMAD R16, R16, UR4, R11 ;  /* 0x0000000410107c24 */ /* 0x008fe2000f8e020b */
[----:B------:R-:W-:Y:S01]  /*99c0*/  IABS R10, R0 ;  /* 0x00000000000a7213 */ /* 0x000fe20000000000 */
[----:B01----:R-:W-:Y:S02]  /*99d0*/  IMAD.MOV R2, RZ, RZ, -R3 ;  /* 0x000000ffff027224 */ /* 0x003fe400078e0a03 */
[----:B------:R-:W-:Y:S01]  /*99e0*/  IMAD.IADD R19, R19, 0x1, R4 ;  /* 0x0000000113137824 */ /* 0x000fe200078e0204 */
[----:B------:R-:W-:Y:S01]  /*99f0*/  IADD3 R9, -R16, UR6, RZ ;  /* 0x0000000610097c10 */ /* 0x000fe2000fffe1ff */
[----:B--2---:R-:W-:Y:S02]  /*9a00*/  IMAD R7, R2, R5, RZ ;  /* 0x0000000502077224 */ /* 0x004fe400078e02ff */
[----:B------:R-:W-:Y:S01]  /*9a10*/  IMAD.MOV.U32 R2, RZ, RZ, RZ ;  /* 0x000000ffff027224 */ /* 0x000fe200078e00ff */
[----:B------:R-:W-:Y:S01]  /*9a20*/  IABS R8, R9 ;  /* 0x0000000900087213 */ /* 0x000fe20000000000 */
[----:B------:R-:W-:-:S02]  /*9a30*/  IMAD.MOV R10, RZ, RZ, -R10 ;  /* 0x000000ffff0a7224 */ /* 0x000fc400078e0a0a */
[----:B------:R-:W-:-:S04]  /*9a40*/  IMAD.HI.U32 R2, R3, R7, R2 ;  /* 0x0000000703027227 */ /* 0x000fc800078e0002 */
[----:B------:R-:W-:Y:S02]  /*9a50*/  IMAD.MOV.U32 R3, RZ, RZ, R8 ;  /* 0x000000ffff037224 */ /* 0x000fe400078e0008 */
[----:B------:R-:W-:Y:S02]  /*9a60*/  IMAD.MOV.U32 R8, RZ, RZ, R10 ;  /* 0x000000ffff087224 */ /* 0x000fe400078e000a */
[----:B------:R-:W-:-:S04]  /*9a70*/  IMAD.HI.U32 R2, R2, R3, RZ ;  /* 0x0000000302027227 */ /* 0x000fc800078e00ff */
[----:B------:R-:W-:Y:S01]  /*9a80*/  IMAD R8, R2, R8, R3 ;  /* 0x0000000802087224 */ /* 0x000fe200078e0203 */
[----:B------:R-:W-:-:S04]  /*9a90*/  LOP3.LUT R3, R9, R0, RZ, 0x3c, !PT ;  /* 0x0000000009037212 */ /* 0x000fc800078e3cff */
[----:B------:R-:W-:-:S13]  /*9aa0*/  ISETP.GT.U32.AND P0, PT, R5, R8, PT ;  /* 0x000000080500720c */ /* 0x000fda0003f04070 */
[----:B------:R-:W-:Y:S02]  /*9ab0*/  @!P0 IMAD.IADD R8, R8, 0x1, -R5 ;  /* 0x0000000108088824 */ /* 0x000fe400078e0a05 */
[----:B------:R-:W-:-:S03]  /*9ac0*/  @!P0 VIADD R2, R2, 0x1 ;  /* 0x0000000102028836 */ /* 0x000fc60000000000 */
[----:B------:R-:W-:-:S13]  /*9ad0*/  ISETP.GE.U32.AND P0, PT, R8, R5, PT ;  /* 0x000000050800720c */ /* 0x000fda0003f06070 */
[----:B------:R-:W-:Y:S01]  /*9ae0*/  @P0 VIADD R2, R2, 0x1 ;  /* 0x0000000102020836 */ /* 0x000fe20000000000 */
[----:B------:R-:W-:-:S13]  /*9af0*/  ISETP.GE.AND P0, PT, R3, RZ, PT ;  /* 0x000000ff0300720c */ /* 0x000fda0003f06270 */
[----:B------:R-:W-:Y:S01]  /*9b00*/  @!P0 IMAD.MOV R2, RZ, RZ, -R2 ;  /* 0x000000ffff028224 */ /* 0x000fe200078e0a02 */
[----:B------:R-:W-:-:S13]  /*9b10*/  ISETP.NE.AND P0, PT, R0, RZ, PT ;  /* 0x000000ff0000720c */ /* 0x000fda0003f05270 */
[----:B------:R-:W-:-:S05]  /*9b20*/  @!P0 LOP3.LUT R2, RZ, R0, RZ, 0x33, !PT ;  /* 0x00000000ff028212 */ /* 0x000fca00078e33ff */
[--C-:B------:R-:W-:Y:S02]  /*9b30*/  IMAD.MOV R17, RZ, RZ, -R2.reuse ;  /* 0x000000ffff117224 */ /* 0x100fe400078e0a02 */
[----:B------:R-:W-:Y:S02]  /*9b40*/  IMAD.MOV.U32 R18, RZ, RZ, R2 ;  /* 0x000000ffff127224 */ /* 0x000fe400078e0002 */
[----:B------:R-:W-:Y:S01]  /*9b50*/  IMAD R17, R0, R17, R9 ;  /* 0x0000001100117224 */ /* 0x000fe200078e0209 */
[----:B------:R-:W-:Y:S06]  /*9b60*/  BRA `(.L_x_171) ;  /* 0x00000000000c7947 */ /* 0x000fec0003800000 */
.L_x_166:
[----:B------:R-:W-:Y:S02]  /*9b70*/  IMAD.MOV.U32 R17, RZ, RZ, RZ ;  /* 0x000000ffff117224 */ /* 0x000fe400078e00ff */
[----:B------:R-:W-:Y:S02]  /*9b80*/  IMAD.U32 R16, RZ, RZ, UR6 ;  /* 0x00000006ff107e24 */ /* 0x000fe4000f8e00ff */
[----:B------:R-:W-:-:S07]  /*9b90*/  IMAD.MOV.U32 R18, RZ, RZ, RZ ;  /* 0x000000ffff127224 */ /* 0x000fce00078e00ff */
.L_x_171:
[----:B------:R-:W-:Y:S01]  /*9ba0*/  ISETP.NE.AND P0, PT, R27, RZ, PT ;  /* 0x000000ff1b00720c */ /* 0x000fe20003f05270 */
[----:B------:R0:W-:Y:S01]  /*9bb0*/  STL [R1+0xc], RZ ;  /* 0x00000cff01007387 */ /* 0x0001e20000100800 */
[----:B------:R-:W-:Y:S02]  /*9bc0*/  IMAD.MOV.U32 R24, RZ, RZ, 0x1 ;  /* 0x00000001ff187424 */ /* 0x000fe400078e00ff */
[----:B------:R-:W-:-:S09]  /*9bd0*/  IMAD.MOV.U32 R22, RZ, RZ, RZ ;  /* 0x000000ffff167224 */ /* 0x000fd200078e00ff */
[----:B------:R-:W1:Y:S01]  /*9be0*/  @!P0 S2R R3, SR_CgaCtaId ;  /* 0x0000000000038919 */ /* 0x000e620000008800 */
[----:B------:R-:W-:-:S04]  /*9bf0*/  @!P0 MOV R0, 0x400 ;  /* 0x0000040000008802 */ /* 0x000fc80000000f00 */
[----:B-1----:R-:W-:-:S05]  /*9c00*/  @!P0 LEA R0, R3, R0, 0x18 ;  /* 0x0000000003008211 */ /* 0x002fca00078ec0ff */
[----:B------:R0:W-:Y:S01]  /*9c10*/  @!P0 STS.128 [R0+0x308d0], R16 ;  /* 0x0308d01000008388 */ /* 0x0001e20000000c00 */
[----:B------:R-:W-:Y:S06]  /*9c20*/  BAR.ARV 0x5, 0x1a0 ;  /* 0x0146800000007b1d */ /* 0x000fec0000002000 */
[----:B------:R-:W-:-:S13]  /*9c30*/  ISETP.GE.AND P0, PT, R19, UR5, PT ;  /* 0x0000000513007c0c */ /* 0x000fda000bf06270 */
[----:B------:R-:W-:Y:S05]  /*9c40*/  @P0 BRA `(.L_x_172) ;  /* 0x0000003000140947 */ /* 0x000fea0003800000 */
[----:B------:R1:W-:Y:S01]  /*9c50*/  STL [R1+0xc], RZ ;  /* 0x00000cff01007387 */ /* 0x0003e20000100800 */
[----:B------:R-:W-:Y:S01]  /*9c60*/  IMAD.MOV.U32 R24, RZ, RZ, 0x1 ;  /* 0x00000001ff187424 */ /* 0x000fe200078e00ff */
[----:B------:R-:W-:Y:S01]  /*9c70*/  ULDC UR37, c[0x0][0xc] ;  /* 0x0000030000257ab9 */ /* 0x000fe20000000800 */
[----:B------:R-:W-:Y:S01]  /*9c80*/  IMAD.MOV.U32 R22, RZ, RZ, RZ ;  /* 0x000000ffff167224 */ /* 0x000fe200078e00ff */
[----:B------:R-:W-:-:S06]  /*9c90*/  ULDC.64 UR38, c[0x0][0x198] ;  /* 0x0000660000267ab9 */ /* 0x000fcc0000000a00 */
.L_x_235:
[----:B--2---:R-:W2:Y:S02]  /*9ca0*/  LDC.64 R28, c[0x0][0xc60] ;  /* 0x00031800ff1c7b82 */ /* 0x004ea40000000a00 */
[----:B--2---:R-:W-:-:S06]  /*9cb0*/  IMAD.WIDE R28, R19, 0x4, R28 ;  /* 0x00000004131c7825 */ /* 0x004fcc00078e021c */
[----:B------:R-:W2:Y:S01]  /*9cc0*/  LDG.E R28, desc[UR46][R28.64] ;  /* 0x0000002e1c1c7981 */ /* 0x000ea2000c1e1900 */
[----:B------:R-:W-:Y:S05]  /*9cd0*/  YIELD ;  /* 0x0000000000007946 */ /* 0x000fea0003800000 */
[----:B------:R-:W-:Y:S01]  /*9ce0*/  ULDC.64 UR4, c[0x0][0xa28] ;  /* 0x00028a0000047ab9 */ /* 0x000fe20000000a00 */
[----:B------:R-:W-:Y:S01]  /*9cf0*/  IMAD.MOV.U32 R23, RZ, RZ, RZ ;  /* 0x000000ffff177224 */ /* 0x000fe200078e00ff */
[----:B------:R-:W-:-:S04]  /*9d00*/  ISETP.NE.U32.AND P0, PT, RZ, UR4, PT ;  /* 0x00000004ff007c0c */ /* 0x000fc8000bf05070 */
[----:B------:R-:W-:Y:S01]  /*9d10*/  ISETP.NE.AND.EX P0, PT, RZ, UR5, PT, P0 ;  /* 0x00000005ff007c0c */ /* 0x000fe2000bf05300 */
[----:B0-----:R-:W-:Y:S01]  /*9d20*/  IMAD.MOV.U32 R0, RZ, RZ, RZ ;  /* 0x000000ffff007224 */ /* 0x001fe200078e00ff */
[----:B--2---:R-:W-:-:S11]  /*9d30*/  SHF.R.S32.HI R5, RZ, 0x1f, R28 ;  /* 0x0000001fff057819 */ /* 0x004fd6000001141c */
[----:B------:R-:W-:-:S04]  /*9d40*/  @P0 LEA R2, P1, R28, UR4, 0x2 ;  /* 0x000000041c020c11 */ /* 0x000fc8000f8210ff */
[----:B------:R-:W-:Y:S01]  /*9d50*/  @P0 LEA.HI.X R3, R28, UR5, R5, 0x2, P1 ;  /* 0x000000051c030c11 */ /* 0x000fe200088f1405 */
[----:B------:R-:W-:-:S04]  /*9d60*/  ULDC.64 UR4, c[0x0][0xa00] ;  /* 0x0002800000047ab9 */ /* 0x000fc80000000a00 */
[----:B------:R0:W5:Y:S01]  /*9d70*/  @P0 LDG.E R23, desc[UR46][R2.64] ;  /* 0x0000002e02170981 */ /* 0x000162000c1e1900 */
[----:B------:R-:W-:-:S04]  /*9d80*/  ISETP.NE.U32.AND P0, PT, RZ, UR4, PT ;  /* 0x00000004ff007c0c */ /* 0x000fc8000bf05070 */
[----:B------:R-:W-:-:S13]  /*9d90*/  ISETP.NE.AND.EX P0, PT, RZ, UR5, PT, P0 ;  /* 0x00000005ff007c0c */ /* 0x000fda000bf05300 */
[----:B0-----:R-:W-:-:S04]  /*9da0*/  @P0 LEA R2, P1, R28, UR4, 0x2 ;  /* 0x000000041c020c11 */ /* 0x001fc8000f8210ff */
[----:B------:R-:W-:Y:S01]  /*9db0*/  @P0 LEA.HI.X R3, R28, UR5, R5, 0x2, P1 ;  /* 0x000000051c030c11 */ /* 0x000fe200088f1405 */
[----:B------:R-:W-:-:S04]  /*9dc0*/  ULDC.64 UR4, c[0x0][0xa20] ;  /* 0x0002880000047ab9 */ /* 0x000fc80000000a00 */
[----:B------:R-:W2:Y:S01]  /*9dd0*/  @P0 LDG.E R0, desc[UR46][R2.64] ;  /* 0x0000002e02000981 */ /* 0x000ea2000c1e1900 */
[----:B------:R-:W-:Y:S01]  /*9de0*/  ISETP.NE.U32.AND P0, PT, RZ, UR4, PT ;  /* 0x00000004ff007c0c */ /* 0x000fe2000bf05070 */
[----:B------:R-:W-:-:S03]  /*9df0*/  IMAD.SHL.U32 R6, R28, 0x4, RZ ;  /* 0x000000041c067824 */ /* 0x000fc600078e00ff */
[----:B------:R-:W-:-:S13]  /*9e00*/  ISETP.NE.AND.EX P0, PT, RZ, UR5, PT, P0 ;  /* 0x00000005ff007c0c */ /* 0x000fda000bf05300 */
[----:B------:R-:W-:Y:S01]  /*9e10*/  @P0 IADD3 R4, P1, R6, UR4, RZ ;  /* 0x0000000406040c10 */ /* 0x000fe2000ff3e0ff */
[----:B--2---:R0:W-:Y:S04]  /*9e20*/  STL [R1+0x10], R0 ;  /* 0x0000100001007387 */ /* 0x0041e80000100800 */
[----:B------:R2:W-:Y:S01]  /*9e30*/  STL [R1], R6 ;  /* 0x0000000601007387 */ /* 0x0005e20000100800 */
[----:B0-----:R-:W-:-:S04]  /*9e40*/  SHF.L.U64.HI R0, R28, 0x2, R5 ;  /* 0x000000021c007819 */ /* 0x001fc80000010205 */
[----:B------:R-:W-:Y:S01]  /*9e50*/  @P0 IADD3.X R5, R0, UR5, RZ, P1, !PT ;  /* 0x0000000500050c10 */ /* 0x000fe20008ffe4ff */
[----:B------:R-:W-:Y:S01]  /*9e60*/  ULDC.64 UR4, c[0x0][0xa08] ;  /* 0x0002820000047ab9 */ /* 0x000fe20000000a00 */
[----:B------:R0:W-:Y:S01]  /*9e70*/  STL [R1+0x4], R0 ;  /* 0x0000040001007387 */ /* 0x0001e20000100800 */
[----:B------:R-:W-:Y:S01]  /*9e80*/  IADD3 R2, P1, R6, UR4, RZ ;  /* 0x0000000406027c10 */ /* 0x000fe2000ff3e0ff */
[----:B--2---:R-:W-:-:S03]  /*9e90*/  IMAD.MOV.U32 R6, RZ, RZ, RZ ;  /* 0x000000ffff067224 */ /* 0x004fc600078e00ff */
[----:B------:R-:W-:Y:S02]  /*9ea0*/  IADD3.X R3, R0, UR5, RZ, P1, !PT ;  /* 0x0000000500037c10 */ /* 0x000fe40008ffe4ff */
[----:B------:R-:W-:-:S04]  /*9eb0*/  ISETP.NE.U32.AND P1, PT, RZ, UR4, PT ;  /* 0x00000004ff007c0c */ /* 0x000fc8000bf25070 */
[----:B------:R-:W-:Y:S01]  /*9ec0*/  ISETP.NE.AND.EX P1, PT, RZ, UR5, PT, P1 ;  /* 0x00000005ff007c0c */ /* 0x000fe2000bf25310 */
[----:B------:R-:W-:Y:S02]  /*9ed0*/  ULDC.64 UR4, c[0x0][0x3f8] ;  /* 0x0000fe0000047ab9 */ /* 0x000fe40000000a00 */
[----:B------:R-:W-:-:S03]  /*9ee0*/  UISETP.NE.U32.AND UP0, UPT, UR4, URZ, UPT ;  /* 0x0000003f0400728c */ /* 0x000fc6000bf05070 */
[----:B------:R-:W-:Y:S01]  /*9ef0*/  ULDC UR4, c[0x0][0x404] ;  /* 0x0001010000047ab9 */ /* 0x000fe20000000800 */
[----:B------:R-:W-:-:S03]  /*9f00*/  UISETP.NE.AND.EX UP0, UPT, UR5, URZ, UPT, UP0 ;  /* 0x0000003f0500728c */ /* 0x000fc6000bf05300 */
[----:B------:R-:W-:Y:S01]  /*9f10*/  ULDC UR5, c[0x0][0x2e0] ;  /* 0x0000b80000057ab9 */ /* 0x000fe20000000800 */
[----:B------:R-:W-:Y:S02]  /*9f20*/  USEL UR4, UR4, 0x1, UP0 ;  /* 0x0000000104047887 */ /* 0x000fe40008000000 */
[----:B------:R2:W5:Y:S02]  /*9f30*/  @P1 LDG.E R6, desc[UR46][R2.64] ;  /* 0x0000002e02061981 */ /* 0x000564000c1e1900 */
[----:B------:R-:W-:-:S06]  /*9f40*/  UIMAD UR4, UR4, UR5, URZ ;  /* 0x00000005040472a4 */ /* 0x000fcc000f8e023f */
[----:B0-----:R-:W-:-:S06]  /*9f50*/  IMAD.U32 R0, RZ, RZ, UR4 ;  /* 0x00000004ff007e24 */ /* 0x001fcc000f8e00ff */
[----:B------:R2:W5:Y:S01]  /*9f60*/  @P0 LDG.E R0, desc[UR46][R4.64] ;  /* 0x0000002e04000981 */ /* 0x000562000c1e1900 */
[----:B------:R-:W-:Y:S05]  /*9f70*/  @P0 BRA `(.L_x_173) ;  /* 0x0000000000100947 */ /* 0x000fea0003800000 */
[----:B------:R-:W-:Y:S05]  /*9f80*/  @!P1 BRA `(.L_x_173) ;  /* 0x00000000000c9947 */ /* 0x000fea0003800000 */
[----:B--2---:R-:W2:Y:S04]  /*9f90*/  LDG.E R5, desc[UR46][R2.64] ;  /* 0x0000002e02057981 */ /* 0x004ea8000c1e1900 */
[----:B-----5:R-:W2:Y:S02]  /*9fa0*/  LDG.E R0, desc[UR46][R2.64+0x4] ;  /* 0x0000042e02007981 */ /* 0x020ea4000c1e1900 */
[----:B--2---:R-:W-:-:S07]  /*9fb0*/  IMAD.IADD R0, R0, 0x1, -R5 ;  /* 0x0000000100007824 */ /* 0x004fce00078e0a05 */
.L_x_173:
[--C-:B--2--5:R-:W-:Y:S01]  /*9fc0*/  IMAD.IADD R2, R0, 0x1, -R23.reuse ;  /* 0x0000000100027824 */ /* 0x124fe200078e0a17 */
[----:B------:R-:W-:Y:S01]  /*9fd0*/  BSSY B6, `(.L_x_174) ;  /* 0x0000235000067945 */ /* 0x000fe20003800000 */
[----:B------:R-:W-:Y:S02]  /*9fe0*/  IMAD.IADD R23, R6, 0x1, R23 ;  /* 0x0000000106177824 */ /* 0x000fe400078e0217 */
[C---:B------:R-:W-:Y:S01]  /*9ff0*/  VIADD R0, R2.reuse, 0xbf ;  /* 0x000000bf02007836 */ /* 0x040fe20000000000 */
[----:B------:R0:W-:Y:S01]  /*a000*/  STL [R1+0x8], R2 ;  /* 0x0000080201007387 */ /* 0x0001e20000100800 */
[----:B------:R-:W-:Y:S02]  /*a010*/  ISETP.GT.AND P0, PT, R2, RZ, PT ;  /* 0x000000ff0200720c */ /* 0x000fe40003f04270 */
[----:B------:R-:W-:-:S05]  /*a020*/  IMAD.HI R0, R0, 0x2aaaaaab, RZ ;  /* 0x2aaaaaab00007827 */ /* 0x000fca00078e02ff */
[----:B------:R-:W-:-:S04]  /*a030*/  SHF.R.U32.HI R29, RZ, 0x1f, R0 ;  /* 0x0000001fff1d7819 */ /* 0x000fc80000011600 */
[----:B------:R-:W-:Y:S02]  /*a040*/  LEA.HI.SX32 R29, R0, R29, 0x1b ;  /* 0x0000001d001d7211 */ /* 0x000fe400078fdaff */
[----:B0-----:R-:W-:Y:S05]  /*a050*/  @P0 BRA `(.L_x_175) ;  /* 0x00000000003c0947 */ /* 0x001fea0003800000 */
[----:B------:R-:W-:-:S13]  /*a060*/  ISETP.NE.AND P1, PT, R27, RZ, PT ;  /* 0x000000ff1b00720c */ /* 0x000fda0003f25270 */
[----:B------:R-:W-:Y:S05]  /*a070*/  @P1 BRA `(.L_x_176) ;  /* 0x0000002000a81947 */ /* 0x000fea0003800000 */
[----:B------:R-:W0:Y:S01]  /*a080*/  S2R R7, SR_LANEID ;  /* 0x0000000000077919 */ /* 0x000e220000000000 */
[----:B------:R-:W-:Y:S01]  /*a090*/  VOTEU.ANY UR4, UPT, PT ;  /* 0x0000000000047886 */ /* 0x000fe200038e0100 */
[----:B------:R-:W2:Y:S01]  /*a0a0*/  LDC.64 R2, c[0x0][0xc38] ;  /* 0x00030e00ff027b82 */ /* 0x000ea20000000a00 */
[----:B------:R-:W0:Y:S08]  /*a0b0*/  FLO.U32 R0, UR4 ;  /* 0x0000000400007d00 */ /* 0x000e3000080e0000 */
[----:B------:R-:W2:Y:S01]  /*a0c0*/  POPC R5, UR4 ;  /* 0x0000000400057d09 */ /* 0x000ea20008000000 */
[----:B0-----:R-:W-:-:S13]  /*a0d0*/  ISETP.EQ.U32.AND P0, PT, R0, R7, PT ;  /* 0x000000070000720c */ /* 0x001fda0003f02070 */
[----:B--2---:R-:W2:Y:S01]  /*a0e0*/  @P0 ATOMG.E.ADD.STRONG.GPU PT, R3, desc[UR46][R2.64], R5 ;  /* 0x00000005020309a8 */ /* 0x004ea200081ee1ee */
[----:B------:R-:W0:Y:S02]  /*a0f0*/  S2R R4, SR_LTMASK ;  /* 0x0000000000047919 */ /* 0x000e240000003900 */
[----:B0-----:R-:W-:-:S04]  /*a100*/  LOP3.LUT R4, R4, UR4, RZ, 0xc0, !PT ;  /* 0x0000000404047c12 */ /* 0x001fc8000f8ec0ff */
[----:B------:R-:W0:Y:S01]  /*a110*/  POPC R7, R4 ;  /* 0x0000000400077309 */ /* 0x000e220000000000 */
[----:B--2---:R-:W0:Y:S02]  /*a120*/  SHFL.IDX PT, R0, R3, R0, 0x1f ;  /* 0x00001f0003007589 */ /* 0x004e2400000e0000 */
[----:B0-----:R-:W-:Y:S01]  /*a130*/  IADD3 R16, R0, UR37, R7 ;  /* 0x0000002500107c10 */ /* 0x001fe2000fffe007 */
[----:B------:R-:W-:Y:S06]  /*a140*/  BRA `(.L_x_176) ;  /* 0x0000002000747947 */ /* 0x000fec0003800000 */
.L_x_175:
[----:B------:R-:W0:Y:S01]  /*a150*/  S2R R3, SR_CgaCtaId ;  /* 0x0000000000037919 */ /* 0x000e220000008800 */
[----:B------:R-:W-:-:S04]  /*a160*/  MOV R26, 0x400 ;  /* 0x00000400001a7802 */ /* 0x000fc80000000f00 */
[----:B0-----:R-:W-:-:S05]  /*a170*/  LEA R26, R3, R26, 0x18 ;  /* 0x0000001a031a7211 */ /* 0x001fca00078ec0ff */
[----:B------:R-:W-:-:S05]  /*a180*/  VIADD R0, R26, 0x12400 ;  /* 0x000124001a007836 */ /* 0x000fca0000000000 */
[----:B------:R-:W-:-:S13]  /*a190*/  LOP3.LUT P0, RZ, R0, 0x3ff, RZ, 0xc0, !PT ;  /* 0x000003ff00ff7812 */ /* 0x000fda000780c0ff */
[----:B------:R-:W-:Y:S05]  /*a1a0*/  @!P0 BRA `(.L_x_177) ;  /* 0x0000000000408947 */ /* 0x000fea0003800000 */
[----:B------:R-:W-:Y:S01]  /*a1b0*/  MOV R2, 0x0 ;  /* 0x0000000000027802 */ /* 0x000fe20000000f00 */
[----:B------:R-:W-:Y:S01]  /*a1c0*/  ULDC.64 UR6, c[0x4][0xa8] ;  /* 0x01002a0000067ab9 */ /* 0x000fe20000000a00 */
[----:B------:R-:W-:Y:S01]  /*a1d0*/  ULDC.64 UR8, c[0x4][0xb0] ;  /* 0x01002c0000087ab9 */ /* 0x000fe20000000a00 */
[----:B------:R-:W-:Y:S01]  /*a1e0*/  ULDC.64 UR4, c[0x4][0x30] ;  /* 0x01000c0000047ab9 */ /* 0x000fe20000000a00 */
[----:B------:R-:W-:Y:S02]  /*a1f0*/  IMAD.U32 R4, RZ, RZ, UR6 ;  /* 0x00000006ff047e24 */ /* 0x000fe4000f8e00ff */
[----:B------:R-:W0:Y:S01]  /*a200*/  LDC.64 R2, c[0x4][R2] ;  /* 0x0100000002027b82 */ /* 0x000e220000000a00 */
        /* <DEDUP_REMOVED lines=9> */
[----:B01----:R-:W-:Y:S05]  /*a2a0*/  CALL.ABS.NOINC R2 ;  /* 0x0000000002007343 */ /* 0x003fea0003c00000 */
.L_x_177:
        /* <DEDUP_REMOVED lines=8> */
[----:B------:R-:W-:Y:S01]  /*a330*/  IMAD.U32 R4, RZ, RZ, UR6 ;  /* 0x00000006ff047e24 */ /* 0x000fe2000f8e00ff */
[----:B------:R-:W-:Y:S01]  /*a340*/  MOV R11, UR5 ;  /* 0x00000005000b7c02 */ /* 0x000fe20008000f00 */
        /* <DEDUP_REMOVED lines=8> */
[----:B-12---:R-:W-:Y:S05]  /*a3d0*/  CALL.ABS.NOINC R2 ;  /* 0x0000000002007343 */ /* 0x006fea0003c00000 */
.L_x_179:
        /* <DEDUP_REMOVED lines=15> */
[----:B0-----:R-:W-:Y:S05]  /*a4d0*/  CALL.ABS.NOINC R2 ;  /* 0x0000000002007343 */ /* 0x001fea0003c00000 */
.L_x_178:
[----:B------:R-:W2:Y:S01]  /*a4e0*/  LDL.LU R2, [R1] ;  /* 0x0000000001027983 */ /* 0x000ea20000300800 */
[----:B------:R-:W-:Y:S01]  /*a4f0*/  ULDC.64 UR4, c[0x0][0x9f8] ;  /* 0x00027e0000047ab9 */ /* 0x000fe20000000a00 */
[----:B------:R-:W0:Y:S02]  /*a500*/  LDC R0, c[0x0][0x428] ;  /* 0x00010a00ff007b82 */ /* 0x000e240000000800 */
[----:B------:R-:W3:Y:S04]  /*a510*/  LDL.LU R21, [R1+0x4] ;  /* 0x0000040001157983 */ /* 0x000ee80000300800 */
[----:B------:R-:W4:Y:S01]  /*a520*/  LDL.LU R20, [R1+0x10] ;  /* 0x0000100001147983 */ /* 0x000f220000300800 */
[----:B------:R-:W-:Y:S01]  /*a530*/  ISETP.NE.U32.AND P0, PT, RZ, UR4, PT ;  /* 0x00000004ff007c0c */ /* 0x000fe2000bf05070 */
[----:B------:R-:W-:-:S03]  /*a540*/  IMAD.MOV.U32 R6, RZ, RZ, R28 ;  /* 0x000000ffff067224 */ /* 0x000fc600078e001c */
[----:B------:R-:W-:Y:S02]  /*a550*/  ISETP.NE.AND.EX P0, PT, RZ, UR5, PT, P0 ;  /* 0x00000005ff007c0c */ /* 0x000fe4000bf05300 */
[----:B------:R-:W-:-:S13]  /*a560*/  ISETP.NE.AND P6, PT, R27, RZ, PT ;  /* 0x000000ff1b00720c */ /* 0x000fda0003fc5270 */
[----:B------:R-:W-:-:S05]  /*a570*/  VOTEU.ALL UP1, P6 ;  /* 0x00000000003f7886 */ /* 0x000fca0003020000 */
[----:B------:R-:W-:-:S04]  /*a580*/  @!UP1 UIADD3 UR8, UP0, UR38, 0x270, URZ ;  /* 0x0000027026089890 */ /* 0x000fc8000ff1e03f */
[----:B------:R-:W-:-:S03]  /*a590*/  @!UP1 UIADD3.X UR9, URZ, UR39, URZ, UP0, !UPT ;  /* 0x000000273f099290 */ /* 0x000fc600087fe43f */
[----:B------:R-:W-:Y:S01]  /*a5a0*/  VOTEU.ALL UP0, P6 ;  /* 0x00000000003f7886 */ /* 0x000fe20003000000 */
[----:B--2---:R-:W-:-:S04]  /*a5b0*/  @P0 IADD3 R2, P1, R2, UR4, RZ ;  /* 0x0000000402020c10 */ /* 0x004fc8000ff3e0ff */
[----:B---3--:R-:W-:Y:S01]  /*a5c0*/  @P0 IADD3.X R3, R21, UR5, RZ, P1, !PT ;  /* 0x0000000515030c10 */ /* 0x008fe20008ffe4ff */
[----:B------:R-:W-:-:S04]  /*a5d0*/  ULDC.64 UR4, c[0x0][0xa00] ;  /* 0x0002800000047ab9 */ /* 0x000fc80000000a00 */
[----:B------:R2:W5:Y:S01]  /*a5e0*/  @P0 LDG.E R6, desc[UR46][R2.64] ;  /* 0x0000002e02060981 */ /* 0x000562000c1e1900 */
[----:B0-----:R-:W-:Y:S01]  /*a5f0*/  ISETP.NE.AND P0, PT, R0, 0x1, PT ;  /* 0x000000010000780c */ /* 0x001fe20003f05270 */
[----:B------:R-:W-:Y:S01]  /*a600*/  IMAD.MOV.U32 R0, RZ, RZ, R18 ;  /* 0x000000ffff007224 */ /* 0x000fe200078e0012 */
[----:B------:R-:W-:Y:S01]  /*a610*/  PLOP3.LUT P1, PT, P6, PT, PT, 0x8, 0x0 ;  /* 0x000000000000781c */ /* 0x000fe2000372e170 */
[----:B----4-:R-:W-:-:S10]  /*a620*/  IMAD R17, R17, 0xc0, R20 ;  /* 0x000000c011117824 */ /* 0x010fd400078e0214 */
[----:B------:R-:W0:Y:S08]  /*a630*/  @P0 LDC R5, c[0x0][0x42c] ;  /* 0x00010b00ff050b82 */ /* 0x000e300000000800 */
[----:B------:R-:W3:Y:S01]  /*a640*/  @P0 LDC R7, c[0x0][0x430] ;  /* 0x00010c00ff070b82 */ /* 0x000ee20000000800 */
[----:B0-----:R-:W-:-:S05]  /*a650*/  @P0 IMAD.HI.U32 R4, R18, R5, RZ ;  /* 0x0000000512040227 */ /* 0x001fca00078e00ff */
[----:B---3--:R-:W-:Y:S02]  /*a660*/  @P0 SHF.R.U32.HI R0, RZ, R7, R4 ;  /* 0x00000007ff000219 */ /* 0x008fe40000011604 */
[----:B------:R-:W-:-:S04]  /*a670*/  ISETP.NE.U32.AND P0, PT, RZ, UR4, PT ;  /* 0x00000004ff007c0c */ /* 0x000fc8000bf05070 */
[----:B------:R-:W-:-:S04]  /*a680*/  ISETP.NE.AND.EX P0, PT, RZ, UR5, PT, P0 ;  /* 0x00000005ff007c0c */ /* 0x000fc8000bf05300 */
[----:B--2---:R-:W-:-:S09]  /*a690*/  SEL R9, R28, RZ, !P0 ;  /* 0x000000ff1c097207 */ /* 0x004fd20004000000 */
.L_x_180:
        /* <DEDUP_REMOVED lines=9> */
[----:B0-----:R-:W-:Y:S05]  /*a730*/  @P1 BRA.U.ANY `(.L_x_180) ;  /* 0xfffffffd00d81947 */ /* 0x001fea000393ffff */
[----:B------:R-:W0:Y:S01]  /*a740*/  LDC.64 R2, c[0x0][0x3f8] ;  /* 0x0000fe00ff027b82 */ /* 0x000e220000000a00 */
[----:B------:R-:W-:Y:S02]  /*a750*/  ULDC.64 UR4, c[0x0][0xa08] ;  /* 0x0002820000047ab9 */ /* 0x000fe40000000a00 */
[----:B0-----:R-:W-:Y:S01]  /*a760*/  LOP3.LUT P0, RZ, R2, UR4, RZ, 0xfc, !PT ;  /* 0x0000000402ff7c12 */ /* 0x001fe2000f80fcff */
[----:B------:R-:W-:-:S03]  /*a770*/  UMOV UR4, 0xffffffff ;  /* 0xffffffff00047882 */ /* 0x000fc60000000000 */
[----:B------:R-:W-:-:S04]  /*a780*/  LOP3.LUT P0, RZ, R3, UR5, RZ, 0xfc, P0 ;  /* 0x0000000503ff7c12 */ /* 0x000fc8000800fcff */
[----:B-----5:R-:W-:Y:S01]  /*a790*/  SEL R7, R6, RZ, !P0 ;  /* 0x000000ff06077207 */ /* 0x020fe20004000000 */
[----:B------:R-:W-:Y:S08]  /*a7a0*/  BRA.DIV UR4, `(.L_x_181) ;  /* 0x0000002a04987947 */ /* 0x000ff0000b800000 */
.L_x_251:
[----:B------:R-:W-:Y:S01]  /*a7b0*/  UMOV UR4, 0xffffffff ;  /* 0xffffffff00047882 */ /* 0x000fe20000000000 */
[----:B------:R-:W-:Y:S01]  /*a7c0*/  SHF.R.S32.HI R8, RZ, 0x1f, R6 ;  /* 0x0000001fff087819 */ /* 0x000fe20000011406 */
[----:B------:R-:W-:Y:S01]  /*a7d0*/  VIADD R10, R29, 0xffffffff ;  /* 0xffffffff1d0a7836 */ /* 0x000fe20000000000 */
[----:B------:R-:W-:Y:S06]  /*a7e0*/  BRA.DIV UR4, `(.L_x_182) ;  /* 0x0000002a04bc7947 */ /* 0x000fec000b800000 */
[----:B------:R-:W-:-:S13]  /*a7f0*/  ELECT P6, URZ, PT ;  /* 0x00000000003f782f */ /* 0x000fda00038c0000 */
.L_x_254:
[----:B------:R-:W-:Y:S05]  /*a800*/  @!P6 BRA `(.L_x_183) ;  /* 0x0000000000d0e947 */ /* 0x000fea0003800000 */
[----:B------:R-:W-:Y:S01]  /*a810*/  ISETP.NE.U32.AND P0, PT, R2, RZ, PT ;  /* 0x000000ff0200720c */ /* 0x000fe20003f05070 */
[----:B------:R-:W-:-:S03]  /*a820*/  IMAD.MOV.U32 R25, RZ, RZ, R10 ;  /* 0x000000ffff197224 */ /* 0x000fc600078e000a */
[----:B------:R-:W-:-:S13]  /*a830*/  ISETP.NE.AND.EX P0, PT, R3, RZ, PT, P0 ;  /* 0x000000ff0300720c */ /* 0x000fda0003f05300 */
[----:B------:R-:W-:Y:S05]  /*a840*/  @!P0 BRA `(.L_x_184) ;  /* 0x0000000000488947 */ /* 0x000fea0003800000 */
[----:B------:R-:W0:Y:S01]  /*a850*/  LDC R25, c[0x0][0x41c] ;  /* 0x00010700ff197b82 */ /* 0x000e220000000800 */
[----:B------:R-:W-:Y:S01]  /*a860*/  IMAD.MOV.U32 R7, RZ, RZ, R10 ;  /* 0x000000ffff077224 */ /* 0x000fe200078e000a */
[----:B------:R-:W-:Y:S02]  /*a870*/  ULDC.64 UR4, c[0x0][0x408] ;  /* 0x0001020000047ab9 */ /* 0x000fe40000000a00 */
[----:B------:R-:W-:-:S04]  /*a880*/  IMAD R11, R8, UR4, RZ ;  /* 0x00000004080b7c24 */ /* 0x000fc8000f8e02ff */
[----:B------:R-:W-:Y:S01]  /*a890*/  IMAD R11, R6, UR5, R11 ;  /* 0x00000005060b7c24 */ /* 0x000fe2000f8e020b */
[----:B0-----:R-:W-:-:S13]  /*a8a0*/  ISETP.NE.AND P0, PT, R25, 0x1, PT ;  /* 0x000000011900780c */ /* 0x001fda0003f05270 */
[----:B------:R-:W0:Y:S02]  /*a8b0*/  @P0 LDC.64 R4, c[0x0][0x420] ;  /* 0x00010800ff040b82 */ /* 0x000e240000000a00 */
[----:B0-----:R-:W-:-:S05]  /*a8c0*/  @P0 IMAD.HI.U32 R4, R10, R4, RZ ;  /* 0x000000040a040227 */ /* 0x001fca00078e00ff */
[----:B------:R-:W-:-:S04]  /*a8d0*/  @P0 SHF.R.U32.HI R7, RZ, R5, R4 ;  /* 0x00000005ff070219 */ /* 0x000fc80000011604 */
[--C-:B------:R-:W-:Y:S01]  /*a8e0*/  SHF.R.S32.HI R5, RZ, 0x1f, R7.reuse ;  /* 0x0000001fff057819 */ /* 0x100fe20000011407 */
[----:B------:R-:W-:-:S04]  /*a8f0*/  IMAD.MOV.U32 R4, RZ, RZ, R7 ;  /* 0x000000ffff047224 */ /* 0x000fc800078e0007 */
[----:B------:R-:W-:-:S04]  /*a900*/  IMAD.WIDE.U32 R4, R6, UR4, R4 ;  /* 0x0000000406047c25 */ /* 0x000fc8000f8e0004 */
[----:B------:R-:W-:Y:S01]  /*a910*/  IMAD.IADD R5, R5, 0x1, R11 ;  /* 0x0000000105057824 */ /* 0x000fe200078e020b */
[----:B------:R-:W-:-:S04]  /*a920*/  LEA R12, P0, R4, R2, 0x2 ;  /* 0x00000002040c7211 */ /* 0x000fc800078010ff */
[----:B------:R-:W-:Y:S01]  /*a930*/  LEA.HI.X R13, R4, R3, R5, 0x2, P0 ;  /* 0x00000003040d7211 */ /* 0x000fe200000f1405 */
[----:B------:R-:W-:-:S04]  /*a940*/  IMAD.MOV R4, RZ, RZ, -R7 ;  /* 0x000000ffff047224 */ /* 0x000fc800078e0a07 */
[----:B------:R0:W5:Y:S01]  /*a950*/  LDG.E R7, desc[UR46][R12.64] ;  /* 0x0000002e0c077981 */ /* 0x000162000c1e1900 */
[----:B------:R-:W-:-:S07]  /*a960*/  IMAD R25, R25, R4, R10 ;  /* 0x0000000419197224 */ /* 0x000fce00078e020a */
.L_x_184:
[----:B------:R-:W-:Y:S01]  /*a970*/  IMAD R5, R22, 0x8, R26 ;  /* 0x0000000816057824 */ /* 0x000fe200078e021a */
[----:B------:R-:W-:-:S04]  /*a980*/  SHF.L.U32 R4, R24, 0x1f, RZ ;  /* 0x0000001f18047819 */ /* 0x000fc800000006ff */
[----:B------:R-:W2:Y:S02]  /*a990*/  SYNCS.PHASECHK.TRANS64.TRYWAIT P0, [R5+URZ+0x30840], R4 ;  /* 0x03084004050075a7 */ /* 0x000ea4000800017f */
[----:B--2---:R-:W-:Y:S05]  /*a9a0*/  @!P0 BRA `(.L_x_185) ;  /* 0x00000028006c8947 */ /* 0x004fea0003800000 */
.L_x_255:
[----:B------:R-:W3:Y:S02]  /*a9b0*/  S2R R11, SR_TID.X ;  /* 0x00000000000b7919 */ /* 0x000ee40000002100 */
[----:B---3--:R-:W-:-:S04]  /*a9c0*/  LOP3.LUT R11, R11, 0x7f, RZ, 0xc0, !PT ;  /* 0x0000007f0b0b7812 */ /* 0x008fc800078ec0ff */
[----:B------:R-:W-:-:S13]  /*a9d0*/  ISETP.NE.AND P0, PT, R11, RZ, PT ;  /* 0x000000ff0b00720c */ /* 0x000fda0003f05270 */
[----:B------:R-:W-:Y:S05]  /*a9e0*/  @P0 BRA `(.L_x_186) ;  /* 0x0000000000140947 */ /* 0x000fea0003800000 */
[----:B------:R-:W-:Y:S01]  /*a9f0*/  ISETP.NE.AND P1, PT, R27, RZ, PT ;  /* 0x000000ff1b00720c */ /* 0x000fe20003f25270 */
[----:B--2---:R-:W-:-:S04]  /*aa00*/  IMAD.MOV.U32 R4, RZ, RZ, 0x6000 ;  /* 0x00006000ff047424 */ /* 0x004fc800078e00ff */
[----:B------:R3:W-:Y:S08]  /*aa10*/  SYNCS.ARRIVE.TRANS64 RZ, [R5+URZ+0x30830], R4 ;  /* 0x0308300405ff79a7 */ /* 0x0007f0000800003f */
[----:B------:R-:W-:Y:S05]  /*aa20*/  @!P1 BRA `(.L_x_186) ;  /* 0x0000000000049947 */ /* 0x000fea0003800000 */
[----:B------:R-:W-:Y:S01]  /*aa30*/  BPT.TRAP 0x1 ;  /* 0x000000040000795c */ /* 0x000fe20000300000 */
.L_x_186:
        /* <DEDUP_REMOVED lines=8> */
[----:B------:R-:W-:Y:S01]  /*aac0*/  UMOV UR10, URZ ;  /* 0x0000003f000a7c82 */ /* 0x000fe20008000000 */
[----:B------:R-:W-:Y:S02]  /*aad0*/  R2UR UR12, R0 ;  /* 0x00000000000c72ca */ /* 0x000fe400000e0000 */
[----:B-----5:R-:W-:-:S03]  /*aae0*/  R2UR UR13, R7 ;  /* 0x00000000070d72ca */ /* 0x020fc600000e0000 */
[----:B------:R-:W-:-:S04]  /*aaf0*/  UIADD3 UR9, UR9, 0x30830, URZ ;  /* 0x0003083009097890 */ /* 0x000fc8000fffe03f */
[----:B------:R-:W-:Y:S02]  /*ab00*/  UIMAD UR11, UR11, 0xc0, UR4 ;  /* 0x000000c00b0b78a4 */ /* 0x000fe4000f8e0204 */
[----:B------:R-:W-:Y:S01]  /*ab10*/  UIADD3 UR8, UR8, 0x12400, URZ ;  /* 0x0001240008087890 */ /* 0x000fe2000fffe03f */
[----:B------:R-:W-:-:S08]  /*ab20*/  UMOV UR4, 0x0 ;  /* 0x0000000000047882 */ /* 0x000fd00000000000 */
[----:B------:R2:W-:Y:S02]  /*ab30*/  UTMALDG.4D [UR8], [UR6], desc[UR4] ;  /* 0x00000408060075b4 */ /* 0x0005e40008019000 */
[----:B--2---:R-:W-:Y:S01]  /*ab40*/  NOP ;  /* 0x0000000000007918 */ /* 0x004fe20000000000 */
.L_x_183:
[----:B------:R-:W2:Y:S01]  /*ab50*/  LDL.LU R11, [R1+0xc] ;  /* 0x00000c00010b7983 */ /* 0x000ea20000300800 */
[----:B------:R-:W-:Y:S05]  /*ab60*/  WARPSYNC.ALL ;  /* 0x0000000000007948 */ /* 0x000fea0003800000 */
[----:B------:R-:W-:Y:S02]  /*ab70*/  R2UR UR9, R26 ;  /* 0x000000001a0972ca */ /* 0x000fe400000e0000 */
[----:B------:R-:W-:-:S13]  /*ab80*/  ELECT P0, URZ, PT ;  /* 0x00000000003f782f */ /* 0x000fda0003800000 */
[----:B------:R-:W-:Y:S01]  /*ab90*/  @P0 R2UR UR13, R9 ;  /* 0x00000000090d02ca */ /* 0x000fe200000e0000 */
[----:B------:R-:W-:Y:S01]  /*aba0*/  UIADD3 UR4, UP0, UR38, 0x270, URZ ;  /* 0x0000027026047890 */ /* 0x000fe2000ff1e03f */
[----:B------:R-:W-:Y:S01]  /*abb0*/  @P0 R2UR UR12, R18 ;  /* 0x00000000120c02ca */ /* 0x000fe200000e0000 */
[----:B------:R-:W-:Y:S01]  /*abc0*/  UMOV UR6, 0x0 ;  /* 0x0000000000067882 */ /* 0x000fe20000000000 */
[----:B------:R-:W-:Y:S01]  /*abd0*/  @P0 R2UR UR11, R17 ;  /* 0x00000000110b02ca */ /* 0x000fe200000e0000 */
[----:B------:R-:W-:Y:S01]  /*abe0*/  UIADD3.X UR5, URZ, UR39, URZ, UP0, !UPT ;  /* 0x000000273f057290 */ /* 0x000fe200087fe43f */
[----:B------:R-:W-:Y:S01]  /*abf0*/  BSSY B0, `(.L_x_187) ;  /* 0x0000011000007945 */ /* 0x000fe20003800000 */
[----:B------:R-:W-:Y:S01]  /*ac00*/  UMOV UR7, 0x12f00000 ;  /* 0x12f0000000077882 */ /* 0x000fe20000000000 */
[----:B------:R-:W-:Y:S01]  /*ac10*/  UMOV UR10, URZ ;  /* 0x0000003f000a7c82 */ /* 0x000fe20008000000 */
[----:B------:R-:W-:Y:S01]  /*ac20*/  UIADD3 UR8, UR9, 0xc400, URZ ;  /* 0x0000c40009087890 */ /* 0x000fe2000fffe03f */
[----:B------:R-:W-:Y:S01]  /*ac30*/  @P0 IMAD.MOV.U32 R5, RZ, RZ, 0x6000 ;  /* 0x00006000ff050424 */ /* 0x000fe200078e00ff */
[----:B------:R-:W-:Y:S01]  /*ac40*/  BAR.SYNC.DEFER_BLOCKING 0x8, 0x1a0 ;  /* 0x0206800000007b1d */ /* 0x000fe20000010000 */
[----:B------:R-:W-:-:S05]  /*ac50*/  UIADD3 UR9, UR9, 0x30800, URZ ;  /* 0x0003080009097890 */ /* 0x000fca000fffe03f */
[----:B------:R3:W-:Y:S04]  /*ac60*/  @P0 SYNCS.ARRIVE.TRANS64 RZ, [R26+URZ+0x30800], R5 ;  /* 0x030800051aff09a7 */ /* 0x0007e8000800003f */
[----:B------:R4:W-:Y:S01]  /*ac70*/  UTMALDG.4D [UR8], [UR4], desc[UR6] ;  /* 0x00000608040075b4 */ /* 0x0009e20008019000 */
[----:B--2---:R-:W-:-:S05]  /*ac80*/  VIADD R11, R11, 0x1 ;  /* 0x000000010b0b7836 */ /* 0x004fca0000000000 */
[----:B------:R-:W-:Y:S01]  /*ac90*/  LEA.HI R4, R11, R11, RZ, 0x1 ;  /* 0x0000000b0b047211 */ /* 0x000fe200078f08ff */
[----:B------:R4:W-:Y:S03]  /*aca0*/  STL [R1+0xc], R11 ;  /* 0x00000c0b01007387 */ /* 0x0009e60000100800 */
[----:B------:R-:W-:-:S05]  /*acb0*/  LOP3.LUT R4, R4, 0xfffffffe, RZ, 0xc0, !PT ;  /* 0xfffffffe04047812 */ /* 0x000fca00078ec0ff */
[----:B------:R-:W-:-:S05]  /*acc0*/  IMAD.IADD R4, R11, 0x1, -R4 ;  /* 0x000000010b047824 */ /* 0x000fca00078e0a04 */
[----:B---3--:R-:W-:-:S04]  /*acd0*/  SHF.L.U32 R5, R4, 0x1f, RZ ;  /* 0x0000001f04057819 */ /* 0x008fc800000006ff */
[----:B------:R-:W2:Y:S02]  /*ace0*/  SYNCS.PHASECHK.TRANS64.TRYWAIT P0, [R26+URZ+0x30820], R5 ;  /* 0x030820051a0075a7 */ /* 0x000ea4000800017f */
[----:B--2-4-:R-:W-:Y:S05]  /*acf0*/  @!P0 BRA `(.L_x_188) ;  /* 0x0000002400ac8947 */ /* 0x014fea0003800000 */
.L_x_256:
[----:B------:R-:W-:Y:S05]  /*ad00*/  BSYNC B0 ;  /* 0x0000000000007941 */ /* 0x000fea0003800000 */
.L_x_187:
[----:B------:R-:W3:Y:S01]  /*ad10*/  LDL.LU R4, [R1+0x8] ;  /* 0x0000080001047983 */ /* 0x000ee20000300800 */
[----:B------:R-:W-:Y:S01]  /*ad20*/  BSSY B0, `(.L_x_189) ;  /* 0x0000129000007945 */ /* 0x000fe20003800000 */
[----:B---3--:R-:W-:-:S13]  /*ad30*/  ISETP.GE.AND P0, PT, R4, 0xc1, PT ;  /* 0x000000c10400780c */ /* 0x008fda0003f06270 */
[----:B------:R-:W-:Y:S05]  /*ad40*/  @!P0 BRA `(.L_x_190) ;  /* 0x0000001000988947 */ /* 0x000fea0003800000 */
[----:B------:R-:W-:Y:S01]  /*ad50*/  IMAD.MOV R11, RZ, RZ, -R29 ;  /* 0x000000ffff0b7224 */ /* 0x000fe200078e0a1d */
[----:B------:R-:W-:Y:S01]  /*ad60*/  BSSY B1, `(.L_x_191) ;  /* 0x0000066000017945 */ /* 0x000fe20003800000 */
[----:B------:R-:W-:Y:S02]  /*ad70*/  IMAD.MOV.U32 R4, RZ, RZ, 0x1 ;  /* 0x00000001ff047424 */ /* 0x000fe400078e00ff */
[----:B------:R-:W-:-:S03]  /*ad80*/  VIADD R9, R29, 0xfffffffe ;  /* 0xfffffffe1d097836 */ /* 0x000fc60000000000 */
[----:B------:R-:W-:-:S05]  /*ad90*/  VIADDMNMX R11, R11, R4, 0xffffffff, !PT ;  /* 0xffffffff0b0b7446 */ /* 0x000fca0007800104 */
[----:B------:R-:W-:-:S05]  /*ada0*/  IMAD.IADD R4, R29, 0x1, R11 ;  /* 0x000000011d047824 */ /* 0x000fca00078e020b */
[----:B------:R-:W-:-:S04]  /*adb0*/  LOP3.LUT R4, R4, 0x1, RZ, 0xc0, !PT ;  /* 0x0000000104047812 */ /* 0x000fc800078ec0ff */
[----:B------:R-:W-:-:S13]  /*adc0*/  ISETP.NE.U32.AND P0, PT, R4, 0x1, PT ;  /* 0x000000010400780c */ /* 0x000fda0003f05070 */
[----:B------:R-:W-:Y:S05]  /*add0*/  @P0 BRA `(.L_x_192) ;  /* 0x0000000400780947 */ /* 0x000fea0003800000 */
[----:B0-----:R-:W-:Y:S01]  /*ade0*/  VIADD R12, R22, 0x1 ;  /* 0x00000001160c7836 */ /* 0x001fe20000000000 */
[----:B------:R-:W-:Y:S04]  /*adf0*/  BSSY B2, `(.L_x_193) ;  /* 0x0000059000027945 */ /* 0x000fe80003800000 */
[----:B------:R-:W-:-:S04]  /*ae00*/  ISETP.NE.AND P0, PT, R12, 0x2, PT ;  /* 0x000000020c00780c */ /* 0x000fc80003f05270 */
[----:B------:R-:W-:Y:S02]  /*ae10*/  SEL R13, RZ, 0x1, P0 ;  /* 0x00000001ff0d7807 */ /* 0x000fe40000000000 */
[----:B------:R-:W-:Y:S02]  /*ae20*/  SEL R12, R12, RZ, P0 ;  /* 0x000000ff0c0c7207 */ /* 0x000fe40000000000 */
[----:B------:R-:W-:Y:S01]  /*ae30*/  LOP3.LUT R13, R24, R13, RZ, 0x3c, !PT ;  /* 0x0000000d180d7212 */ /* 0x000fe200078e3cff */
[----:B------:R-:W-:Y:S06]  /*ae40*/  @!P6 BRA `(.L_x_194) ;  /* 0x00000004004ce947 */ /* 0x000fec0003800000 */
        /* <DEDUP_REMOVED lines=10> */
[----:B--2---:R-:W0:Y:S02]  /*aef0*/  @P0 LDC.64 R4, c[0x0][0x420] ;  /* 0x00010800ff040b82 */ /* 0x004e240000000a00 */
        /* <DEDUP_REMOVED lines=9> */
[----:B------:R-:W-:Y:S02]  /*af90*/  IMAD R9, R15, R4, R9 ;  /* 0x000000040f097224 */ /* 0x000fe400078e0209 */
[----:B------:R0:W5:Y:S05]  /*afa0*/  LDG.E R4, desc[UR46][R2.64] ;  /* 0x0000002e02047981 */ /* 0x00016a000c1e1900 */
.L_x_195:
[----:B0-----:R-:W-:Y:S01]  /*afb0*/  IMAD R3, R12, 0x8, R26 ;  /* 0x000000080c037824 */ /* 0x001fe200078e021a */
[----:B------:R-:W-:-:S04]  /*afc0*/  SHF.L.U32 R2, R13, 0x1f, RZ ;  /* 0x0000001f0d027819 */ /* 0x000fc800000006ff */
[----:B------:R-:W0:Y:S02]  /*afd0*/  SYNCS.PHASECHK.TRANS64.TRYWAIT P0, [R3+URZ+0x30840], R2 ;  /* 0x03084002030075a7 */ /* 0x000e24000800017f */
[----:B0-----:R-:W-:Y:S05]  /*afe0*/  @!P0 BRA `(.L_x_196) ;  /* 0x0000002400048947 */ /* 0x001fea0003800000 */
.L_x_257:
[----:B--2---:R-:W2:Y:S02]  /*aff0*/  S2R R5, SR_TID.X ;  /* 0x0000000000057919 */ /* 0x004ea40000002100 */
[----:B--2---:R-:W-:-:S04]  /*b000*/  LOP3.LUT R5, R5, 0x7f, RZ, 0xc0, !PT ;  /* 0x0000007f05057812 */ /* 0x004fc800078ec0ff */
[----:B------:R-:W-:-:S13]  /*b010*/  ISETP.NE.AND P1, PT, R5, RZ, PT ;  /* 0x000000ff0500720c */ /* 0x000fda0003f25270 */
[----:B------:R-:W-:Y:S05]  /*b020*/  @P1 BRA `(.L_x_197) ;  /* 0x0000000000141947 */ /* 0x000fea0003800000 */
[----:B------:R-:W-:Y:S01]  /*b030*/  ISETP.NE.AND P0, PT, R27, RZ, PT ;  /* 0x000000ff1b00720c */ /* 0x000fe20003f05270 */
[----:B0-----:R-:W-:-:S04]  /*b040*/  IMAD.MOV.U32 R2, RZ, RZ, 0x6000 ;  /* 0x00006000ff027424 */ /* 0x001fc800078e00ff */
[----:B------:R2:W-:Y:S08]  /*b050*/  SYNCS.ARRIVE.TRANS64 RZ, [R3+URZ+0x30830], R2 ;  /* 0x0308300203ff79a7 */ /* 0x0005f0000800003f */
[----:B------:R-:W-:Y:S05]  /*b060*/  @!P0 BRA `(.L_x_197) ;  /* 0x0000000000048947 */ /* 0x000fea0003800000 */
[----:B------:R-:W-:Y:S01]  /*b070*/  BPT.TRAP 0x1 ;  /* 0x000000040000795c */ /* 0x000fe20000300000 */
.L_x_197:
[----:B0-2---:R-:W-:Y:S01]  /*b080*/  IMAD R2, R12, 0x6000, R26 ;  /* 0x000060000c027824 */ /* 0x005fe200078e021a */
        /* <DEDUP_REMOVED lines=8> */
[----:B------:R-:W-:Y:S01]  /*b110*/  R2UR UR12, R0 ;  /* 0x00000000000c72ca */ /* 0x000fe200000e0000 */
[----:B------:R-:W-:Y:S01]  /*b120*/  UMOV UR5, 0x14f00000 ;  /* 0x14f0000000057882 */ /* 0x000fe20000000000 */
[----:B-----5:R-:W-:Y:S01]  /*b130*/  R2UR UR13, R4 ;  /* 0x00000000040d72ca */ /* 0x020fe200000e0000 */
[----:B------:R-:W-:Y:S01]  /*b140*/  UMOV UR10, URZ ;  /* 0x0000003f000a7c82 */ /* 0x000fe20008000000 */
[----:B------:R-:W-:Y:S01]  /*b150*/  SHF.L.U32 R5, R24, 0x1f, RZ ;  /* 0x0000001f18057819 */ /* 0x000fe200000006ff */
[----:B------:R-:W-:-:S04]  /*b160*/  UIADD3 UR9, UR9, 0x30830, URZ ;  /* 0x0003083009097890 */ /* 0x000fc8000fffe03f */
[----:B------:R-:W-:Y:S02]  /*b170*/  UIMAD UR11, UR11, 0xc0, UR4 ;  /* 0x000000c00b0b78a4 */ /* 0x000fe4000f8e0204 */
[----:B------:R-:W-:Y:S01]  /*b180*/  UIADD3 UR8, UR8, 0x12400, URZ ;  /* 0x0001240008087890 */ /* 0x000fe2000fffe03f */
[----:B------:R-:W-:-:S08]  /*b190*/  UMOV UR4, 0x0 ;  /* 0x0000000000047882 */ /* 0x000fd00000000000 */
[----:B------:R0:W-:Y:S01]  /*b1a0*/  UTMALDG.4D [UR8], [UR6], desc[UR4] ;  /* 0x00000408060075b4 */ /* 0x0001e20008019000 */
[----:B------:R-:W2:Y:S02]  /*b1b0*/  SYNCS.PHASECHK.TRANS64.TRYWAIT P0, [R2+URZ+0x60], R5 ;  /* 0x00006005020075a7 */ /* 0x000ea4000800017f */
[----:B0-2---:R-:W-:Y:S05]  /*b1c0*/  @!P0 BRA `(.L_x_198) ;  /* 0x0000002000a08947 */ /* 0x005fea0003800000 */
.L_x_258:
[----:B------:R-:W-:Y:S05]  /*b1d0*/  @P1 BRA `(.L_x_199) ;  /* 0x0000000000181947 */ /* 0x000fea0003800000 */
[----:B------:R-:W-:Y:S01]  /*b1e0*/  ISETP.NE.AND P0, PT, R27, RZ, PT ;  /* 0x000000ff1b00720c */ /* 0x000fe20003f05270 */
[----:B0-----:R-:W-:Y:S02]  /*b1f0*/  IMAD R2, R22, 0x8, R26 ;  /* 0x0000000816027824 */ /* 0x001fe400078e021a */
[----:B------:R-:W-:-:S04]  /*b200*/  IMAD.MOV.U32 R3, RZ, RZ, 0x6000 ;  /* 0x00006000ff037424 */ /* 0x000fc800078e00ff */
[----:B------:R2:W-:Y:S06]  /*b210*/  SYNCS.ARRIVE.TRANS64 RZ, [R2+URZ+0x30850], R3 ;  /* 0x0308500302ff79a7 */ /* 0x0005ec000800003f */
[----:B------:R-:W-:Y:S05]  /*b220*/  @!P0 BRA `(.L_x_199) ;  /* 0x0000000000048947 */ /* 0x000fea0003800000 */
[----:B------:R-:W-:Y:S01]  /*b230*/  BPT.TRAP 0x1 ;  /* 0x000000040000795c */ /* 0x000fe20000300000 */
.L_x_199:
[C-C-:B0-2---:R-:W-:Y:S01]  /*b240*/  IMAD R2, R22.reuse, 0x8, R26.reuse ;  /* 0x0000000816027824 */ /* 0x145fe200078e021a */
[----:B------:R-:W-:Y:S01]  /*b250*/  R2UR UR11, R25 ;  /* 0x00000000190b72ca */ /* 0x000fe200000e0000 */
        /* <DEDUP_REMOVED lines=9> */
[----:B------:R-:W-:Y:S01]  /*b2f0*/  R2UR UR12, R0 ;  /* 0x00000000000c72ca */ /* 0x000fe200000e0000 */
[----:B------:R-:W-:-:S02]  /*b300*/  IMAD.MOV.U32 R7, RZ, RZ, R4 ;  /* 0x000000ffff077224 */ /* 0x000fc400078e0004 */
[----:B------:R-:W-:Y:S02]  /*b310*/  IMAD.MOV.U32 R25, RZ, RZ, R9 ;  /* 0x000000ffff197224 */ /* 0x000fe400078e0009 */
[----:B------:R-:W-:Y:S02]  /*b320*/  UIMAD UR11, UR11, 0xc0, UR4 ;  /* 0x000000c00b0b78a4 */ /* 0x000fe4000f8e0204 */
[----:B------:R-:W-:Y:S02]  /*b330*/  UIADD3 UR9, UR9, 0x30850, URZ ;  /* 0x0003085009097890 */ /* 0x000fe4000fffe03f */
[----:B------:R-:W-:Y:S01]  /*b340*/  UIADD3 UR8, UR8, 0x400, URZ ;  /* 0x0000040008087890 */ /* 0x000fe2000fffe03f */
[----:B------:R-:W-:-:S08]  /*b350*/  UMOV UR4, 0x0 ;  /* 0x0000000000047882 */ /* 0x000fd00000000000 */
[----:B------:R0:W-:Y:S02]  /*b360*/  UTMALDG.4D [UR8], [UR6], desc[UR4] ;  /* 0x00000408060075b4 */ /* 0x0001e40008019000 */
[----:B0-----:R-:W-:Y:S01]  /*b370*/  NOP ;  /* 0x0000000000007918 */ /* 0x001fe20000000000 */
.L_x_194:
[----:B------:R-:W-:Y:S05]  /*b380*/  BSYNC B2 ;  /* 0x0000000000027941 */ /* 0x000fea0003800000 */
.L_x_193:
[----:B------:R-:W-:Y:S02]  /*b390*/  VIADD R9, R29, 0xfffffffd ;  /* 0xfffffffd1d097836 */ /* 0x000fe40000000000 */
[----:B------:R-:W-:Y:S02]  /*b3a0*/  IMAD.MOV.U32 R22, RZ, RZ, R12 ;  /* 0x000000ffff167224 */ /* 0x000fe400078e000c */
[----:B------:R-:W-:-:S07]  /*b3b0*/  IMAD.MOV.U32 R24, RZ, RZ, R13 ;  /* 0x000000ffff187224 */ /* 0x000fce00078e000d */
.L_x_192:
[----:B------:R-:W-:Y:S05]  /*b3c0*/  BSYNC B1 ;  /* 0x0000000000017941 */ /* 0x000fea0003800000 */
.L_x_191:
[----:B------:R-:W-:-:S05]  /*b3d0*/  IMAD.MOV R11, RZ, RZ, -R11 ;  /* 0x000000ffff0b7224 */ /* 0x000fca00078e0a0b */
[----:B------:R-:W-:-:S13]  /*b3e0*/  ISETP.NE.AND P0, PT, R10, R11, PT ;  /* 0x0000000b0a00720c */ /* 0x000fda0003f05270 */
[----:B------:R-:W-:Y:S05]  /*b3f0*/  @!P0 BRA `(.L_x_190) ;  /* 0x0000000800ec8947 */ /* 0x000fea0003800000 */
[----:B------:R-:W-:-:S07]  /*b400*/  IMAD.MOV.U32 R4, RZ, RZ, R7 ;  /* 0x000000ffff047224 */ /* 0x000fce00078e0007 */
.L_x_214:
[----:B------:R-:W-:Y:S01]  /*b410*/  VIADD R10, R22, 0x1 ;  /* 0x00000001160a7836 */ /* 0x000fe20000000000 */
[----:B------:R-:W-:Y:S05]  /*b420*/  YIELD ;  /* 0x0000000000007946 */ /* 0x000fea0003800000 */
[----:B------:R-:W-:Y:S01]  /*b430*/  ISETP.NE.AND P0, PT, R10, 0x2, PT ;  /* 0x000000020a00780c */ /* 0x000fe20003f05270 */
[----:B------:R-:W-:Y:S03]  /*b440*/  BSSY B1, `(.L_x_200) ;  /* 0x0000057000017945 */ /* 0x000fe60003800000 */
[----:B------:R-:W-:-:S02]  /*b450*/  SEL R11, RZ, 0x1, P0 ;  /* 0x00000001ff0b7807 */ /* 0x000fc40000000000 */
[----:B------:R-:W-:Y:S02]  /*b460*/  SEL R10, R10, RZ, P0 ;  /* 0x000000ff0a0a7207 */ /* 0x000fe40000000000 */
[----:B------:R-:W-:Y:S01]  /*b470*/  LOP3.LUT R11, R24, R11, RZ, 0x3c, !PT ;  /* 0x0000000b180b7212 */ /* 0x000fe200078e3cff */
[----:B------:R-:W-:Y:S06]  /*b480*/  @!P6 BRA `(.L_x_201) ;  /* 0x000000040048e947 */ /* 0x000fec0003800000 */
[----:B------:R-:W-:Y:S01]  /*b490*/  ULDC.64 UR4, c[0x0][0x3f8] ;  /* 0x0000fe0000047ab9 */ /* 0x000fe20000000a00 */
[----:B0-----:R-:W-:Y:S01]  /*b4a0*/  IMAD.MOV.U32 R12, RZ, RZ, R9 ;  /* 0x000000ffff0c7224 */ /* 0x001fe200078e0009 */
[----:B------:R-:W-:-:S04]  /*b4b0*/  ISETP.NE.U32.AND P0, PT, RZ, UR4, PT ;  /* 0x00000004ff007c0c */ /* 0x000fc8000bf05070 */
[----:B------:R-:W-:-:S13]  /*b4c0*/  ISETP.NE.AND.EX P0, PT, RZ, UR5, PT, P0 ;  /* 0x00000005ff007c0c */ /* 0x000fda000bf05300 */
[----:B------:R-:W-:Y:S05]  /*b4d0*/  @!P0 BRA `(.L_x_202) ;  /* 0x0000000000488947 */ /* 0x000fea0003800000 */
[----:B------:R-:W0:Y:S01]  /*b4e0*/  LDC R12, c[0x0][0x41c] ;  /* 0x00010700ff0c7b82 */ /* 0x000e220000000800 */
[----:B------:R-:W-:Y:S01]  /*b4f0*/  IMAD.MOV.U32 R13, RZ, RZ, R9 ;  /* 0x000000ffff0d7224 */ /* 0x000fe200078e0009 */
[----:B------:R-:W-:Y:S02]  /*b500*/  ULDC.64 UR6, c[0x0][0x408] ;  /* 0x0001020000067ab9 */ /* 0x000fe40000000a00 */
[----:B--2---:R-:W-:-:S04]  /*b510*/  IMAD R5, R8, UR6, RZ ;  /* 0x0000000608057c24 */ /* 0x004fc8000f8e02ff */
        /* <DEDUP_REMOVED lines=9> */
[----:B------:R-:W-:-:S04]  /*b5b0*/  LEA R4, P0, R2, UR4, 0x2 ;  /* 0x0000000402047c11 */ /* 0x000fc8000f8010ff */
[----:B------:R-:W-:-:S05]  /*b5c0*/  LEA.HI.X R5, R2, UR5, R3, 0x2, P0 ;  /* 0x0000000502057c11 */ /* 0x000fca00080f1403 */
[----:B------:R0:W5:Y:S01]  /*b5d0*/  LDG.E R4, desc[UR46][R4.64] ;  /* 0x0000002e04047981 */ /* 0x000162000c1e1900 */
[----:B------:R-:W-:-:S04]  /*b5e0*/  IMAD.MOV R2, RZ, RZ, -R13 ;  /* 0x000000ffff027224 */ /* 0x000fc800078e0a0d */
[----:B------:R-:W-:-:S07]  /*b5f0*/  IMAD R12, R12, R2, R9 ;  /* 0x000000020c0c7224 */ /* 0x000fce00078e0209 */
.L_x_202:
[----:B------:R-:W-:Y:S01]  /*b600*/  IMAD R3, R10, 0x8, R26 ;  /* 0x000000080a037824 */ /* 0x000fe200078e021a */
[----:B------:R-:W-:-:S04]  /*b610*/  SHF.L.U32 R2, R11, 0x1f, RZ ;  /* 0x0000001f0b027819 */ /* 0x000fc800000006ff */
[----:B------:R-:W3:Y:S02]  /*b620*/  SYNCS.PHASECHK.TRANS64.TRYWAIT P0, [R3+URZ+0x30840], R2 ;  /* 0x03084002030075a7 */ /* 0x000ee4000800017f */
[----:B---3--:R-:W-:Y:S05]  /*b630*/  @!P0 BRA `(.L_x_203) ;  /* 0x0000001c00988947 */ /* 0x008fea0003800000 */
.L_x_259:
[----:B0-2---:R-:W0:Y:S02]  /*b640*/  S2R R5, SR_TID.X ;  /* 0x0000000000057919 */ /* 0x005e240000002100 */
[----:B0-----:R-:W-:-:S04]  /*b650*/  LOP3.LUT R5, R5, 0x7f, RZ, 0xc0, !PT ;  /* 0x0000007f05057812 */ /* 0x001fc800078ec0ff */
[----:B------:R-:W-:-:S13]  /*b660*/  ISETP.NE.AND P0, PT, R5, RZ, PT ;  /* 0x000000ff0500720c */ /* 0x000fda0003f05270 */
[----:B------:R-:W-:Y:S05]  /*b670*/  @P0 BRA `(.L_x_204) ;  /* 0x0000000000140947 */ /* 0x000fea0003800000 */
[----:B------:R-:W-:Y:S01]  /*b680*/  ISETP.NE.AND P1, PT, R27, RZ, PT ;  /* 0x000000ff1b00720c */ /* 0x000fe20003f25270 */
[----:B---3--:R-:W-:-:S04]  /*b690*/  IMAD.MOV.U32 R2, RZ, RZ, 0x6000 ;  /* 0x00006000ff027424 */ /* 0x008fc800078e00ff */
[----:B------:R0:W-:Y:S08]  /*b6a0*/  SYNCS.ARRIVE.TRANS64 RZ, [R3+URZ+0x30830], R2 ;  /* 0x0308300203ff79a7 */ /* 0x0001f0000800003f */
[----:B------:R-:W-:Y:S05]  /*b6b0*/  @!P1 BRA `(.L_x_204) ;  /* 0x0000000000049947 */ /* 0x000fea0003800000 */
[----:B------:R-:W-:Y:S01]  /*b6c0*/  BPT.TRAP 0x1 ;  /* 0x000000040000795c */ /* 0x000fe20000300000 */
.L_x_204:
[----:B0--3--:R-:W-:Y:S01]  /*b6d0*/  IMAD R2, R10, 0x6000, R26 ;  /* 0x000060000a027824 */ /* 0x009fe200078e021a */
        /* <DEDUP_REMOVED lines=20> */
.L_x_260:
[----:B------:R-:W-:Y:S05]  /*b820*/  @P0 BRA `(.L_x_206) ;  /* 0x0000000000140947 */ /* 0x000fea0003800000 */
[----:B------:R-:W-:Y:S01]  /*b830*/  ISETP.NE.AND P1, PT, R27, RZ, PT ;  /* 0x000000ff1b00720c */ /* 0x000fe20003f25270 */
[----:B------:R-:W-:-:S04]  /*b840*/  IMAD.MOV.U32 R2, RZ, RZ, 0x6000 ;  /* 0x00006000ff027424 */ /* 0x000fc800078e00ff */
[----:B------:R2:W-:Y:S08]  /*b850*/  SYNCS.ARRIVE.TRANS64 RZ, [R3+URZ+0x50], R2 ;  /* 0x0000500203ff79a7 */ /* 0x0005f0000800003f */
[----:B------:R-:W-:Y:S05]  /*b860*/  @!P1 BRA `(.L_x_206) ;  /* 0x0000000000049947 */ /* 0x000fea0003800000 */
[----:B------:R-:W-:Y:S01]  /*b870*/  BPT.TRAP 0x1 ;  /* 0x000000040000795c */ /* 0x000fe20000300000 */
.L_x_206:
        /* <DEDUP_REMOVED lines=10> */
[----:B------:R-:W-:Y:S01]  /*b920*/  IMAD.MOV.U32 R25, RZ, RZ, R12 ;  /* 0x000000ffff197224 */ /* 0x000fe200078e000c */
[----:B------:R-:W-:Y:S01]  /*b930*/  R2UR UR12, R0 ;  /* 0x00000000000c72ca */ /* 0x000fe200000e0000 */
[----:B------:R-:W-:-:S04]  /*b940*/  IMAD.MOV.U32 R7, RZ, RZ, R4 ;  /* 0x000000ffff077224 */ /* 0x000fc800078e0004 */
[----:B------:R-:W-:Y:S02]  /*b950*/  UIADD3 UR9, UR9, 0x50, URZ ;  /* 0x0000005009097890 */ /* 0x000fe4000fffe03f */
[----:B------:R-:W-:Y:S02]  /*b960*/  UIADD3 UR8, UR8, 0x400, URZ ;  /* 0x0000040008087890 */ /* 0x000fe4000fffe03f */
[----:B------:R-:W-:-:S03]  /*b970*/  UIMAD UR11, UR11, 0xc0, UR4 ;  /* 0x000000c00b0b78a4 */ /* 0x000fc6000f8e0204 */
[----:B------:R-:W-:-:S06]  /*b980*/  UMOV UR4, 0x0 ;  /* 0x0000000000047882 */ /* 0x000fcc0000000000 */
[----:B------:R3:W-:Y:S02]  /*b990*/  UTMALDG.4D [UR8], [UR6], desc[UR4] ;  /* 0x00000408060075b4 */ /* 0x0007e40008019000 */
[----:B---3--:R-:W-:Y:S01]  /*b9a0*/  NOP ;  /* 0x0000000000007918 */ /* 0x008fe20000000000 */
.L_x_201:
[----:B------:R-:W-:Y:S05]  /*b9b0*/  BSYNC B1 ;  /* 0x0000000000017941 */ /* 0x000fea0003800000 */
.L_x_200:
[----:B------:R-:W-:Y:S01]  /*b9c0*/  VIADD R22, R10, 0x1 ;  /* 0x000000010a167836 */ /* 0x000fe20000000000 */
[----:B------:R-:W-:Y:S04]  /*b9d0*/  BSSY B1, `(.L_x_207) ;  /* 0x0000059000017945 */ /* 0x000fe80003800000 */
[----:B------:R-:W-:-:S04]  /*b9e0*/  ISETP.NE.AND P0, PT, R22, 0x2, PT ;  /* 0x000000021600780c */ /* 0x000fc80003f05270 */
[----:B0-----:R-:W-:Y:S02]  /*b9f0*/  SEL R24, RZ, 0x1, P0 ;  /* 0x00000001ff187807 */ /* 0x001fe40000000000 */
[----:B------:R-:W-:Y:S02]  /*ba00*/  SEL R22, R22, RZ, P0 ;  /* 0x000000ff16167207 */ /* 0x000fe40000000000 */
[----:B------:R-:W-:Y:S01]  /*ba10*/  LOP3.LUT R24, R11, R24, RZ, 0x3c, !PT ;  /* 0x000000180b187212 */ /* 0x000fe200078e3cff */
[----:B------:R-:W-:Y:S06]  /*ba20*/  @!P6 BRA `(.L_x_208) ;  /* 0x00000004004ce947 */ /* 0x000fec0003800000 */
[----:B------:R-:W-:Y:S01]  /*ba30*/  ULDC.64 UR4, c[0x0][0x3f8] ;  /* 0x0000fe0000047ab9 */ /* 0x000fe20000000a00 */
[----:B------:R-:W-:Y:S01]  /*ba40*/  VIADD R13, R9, 0xffffffff ;  /* 0xffffffff090d7836 */ /* 0x000fe20000000000 */
        /* <DEDUP_REMOVED lines=21> */
.L_x_209:
[----:B--2---:R-:W-:Y:S01]  /*bba0*/  IMAD R2, R22, 0x8, R26 ;  /* 0x0000000816027824 */ /* 0x004fe200078e021a */
[----:B------:R-:W-:-:S04]  /*bbb0*/  SHF.L.U32 R3, R24, 0x1f, RZ ;  /* 0x0000001f18037819 */ /* 0x000fc800000006ff */
[----:B------:R-:W2:Y:S02]  /*bbc0*/  SYNCS.PHASECHK.TRANS64.TRYWAIT P0, [R2+URZ+0x30840], R3 ;  /* 0x03084003020075a7 */ /* 0x000ea4000800017f */
[----:B--2---:R-:W-:Y:S05]  /*bbd0*/  @!P0 BRA `(.L_x_210) ;  /* 0x0000001800588947 */ /* 0x004fea0003800000 */
.L_x_261:
[----:B0-----:R-:W0:Y:S02]  /*bbe0*/  S2R R5, SR_TID.X ;  /* 0x0000000000057919 */ /* 0x001e240000002100 */
[----:B0-----:R-:W-:-:S04]  /*bbf0*/  LOP3.LUT R5, R5, 0x7f, RZ, 0xc0, !PT ;  /* 0x0000007f05057812 */ /* 0x001fc800078ec0ff */
[----:B------:R-:W-:-:S13]  /*bc00*/  ISETP.NE.AND P0, PT, R5, RZ, PT ;  /* 0x000000ff0500720c */ /* 0x000fda0003f05270 */
[----:B------:R-:W-:Y:S05]  /*bc10*/  @P0 BRA `(.L_x_211) ;  /* 0x0000000000140947 */ /* 0x000fea0003800000 */
[----:B------:R-:W-:Y:S01]  /*bc20*/  ISETP.NE.AND P1, PT, R27, RZ, PT ;  /* 0x000000ff1b00720c */ /* 0x000fe20003f25270 */
[----:B--2---:R-:W-:-:S04]  /*bc30*/  IMAD.MOV.U32 R3, RZ, RZ, 0x6000 ;  /* 0x00006000ff037424 */ /* 0x004fc800078e00ff */
[----:B------:R0:W-:Y:S08]  /*bc40*/  SYNCS.ARRIVE.TRANS64 RZ, [R2+URZ+0x30830], R3 ;  /* 0x0308300302ff79a7 */ /* 0x0001f0000800003f */
[----:B------:R-:W-:Y:S05]  /*bc50*/  @!P1 BRA `(.L_x_211) ;  /* 0x0000000000049947 */ /* 0x000fea0003800000 */
[----:B------:R-:W-:Y:S01]  /*bc60*/  BPT.TRAP 0x1 ;  /* 0x000000040000795c */ /* 0x000fe20000300000 */
.L_x_211:
[----:B0-2---:R-:W-:Y:S01]  /*bc70*/  IMAD R2, R22, 0x6000, R26 ;  /* 0x0000600016027824 */ /* 0x005fe200078e021a */
[----:B------:R-:W-:Y:S01]  /*bc80*/  R2UR UR11, R13 ;  /* 0x000000000d0b72ca */ /* 0x000fe200000e0000 */
[----:B------:R-:W-:Y:S01]  /*bc90*/  VIADD R3, R26, 0x30800 ;  /* 0x000308001a037836 */ /* 0x000fe20000000000 */
[----:B------:R-:W-:Y:S01]  /*bca0*/  R2UR UR4, R23 ;  /* 0x00000000170472ca */ /* 0x000fe200000e0000 */
[----:B------:R-:W-:Y:S01]  /*bcb0*/  UIADD3 UR6, UP0, UR38, 0x370, URZ ;  /* 0x0000037026067890 */ /* 0x000fe2000ff1e03f */
[----:B------:R-:W-:Y:S01]  /*bcc0*/  R2UR UR8, R2 ;  /* 0x00000000020872ca */ /* 0x000fe200000e0000 */
[--C-:B------:R-:W-:Y:S01]  /*bcd0*/  IMAD R2, R22, 0x8, R3.reuse ;  /* 0x0000000816027824 */ /* 0x100fe200078e0203 */
[----:B------:R-:W-:Y:S01]  /*bce0*/  R2UR UR12, R0 ;  /* 0x00000000000c72ca */ /* 0x000fe200000e0000 */
[----:B------:R-:W-:Y:S01]  /*bcf0*/  UIADD3.X UR7, URZ, UR39, URZ, UP0, !UPT ;  /* 0x000000273f077290 */ /* 0x000fe200087fe43f */
[----:B-----5:R-:W-:Y:S01]  /*bd00*/  R2UR UR13, R4 ;  /* 0x00000000040d72ca */ /* 0x020fe200000e0000 */
[----:B------:R-:W-:Y:S01]  /*bd10*/  UMOV UR5, 0x14f00000 ;  /* 0x14f0000000057882 */ /* 0x000fe20000000000 */
[----:B------:R-:W-:Y:S01]  /*bd20*/  R2UR UR9, R2 ;  /* 0x00000000020972ca */ /* 0x000fe200000e0000 */
[----:B------:R-:W-:Y:S01]  /*bd30*/  IMAD R2, R10, 0x8, R3 ;  /* 0x000000080a027824 */ /* 0x000fe200078e0203 */
[----:B------:R-:W-:Y:S01]  /*bd40*/  SHF.L.U32 R11, R11, 0x1f, RZ ;  /* 0x0000001f0b0b7819 */ /* 0x000fe200000006ff */
[----:B------:R-:W-:-:S02]  /*bd50*/  UMOV UR10, URZ ;  /* 0x0000003f000a7c82 */ /* 0x000fc40008000000 */
[----:B------:R-:W-:Y:S02]  /*bd60*/  UIMAD UR11, UR11, 0xc0, UR4 ;  /* 0x000000c00b0b78a4 */ /* 0x000fe4000f8e0204 */
[----:B------:R-:W-:Y:S01]  /*bd70*/  UIADD3 UR8, UR8, 0x12400, URZ ;  /* 0x0001240008087890 */ /* 0x000fe2000fffe03f */
[----:B------:R-:W-:-:S05]  /*bd80*/  UMOV UR4, 0x0 ;  /* 0x0000000000047882 */ /* 0x000fca0000000000 */
[----:B------:R-:W-:-:S09]  /*bd90*/  UIADD3 UR9, UR9, 0x30, URZ ;  /* 0x0000003009097890 */ /* 0x000fd2000fffe03f */
[----:B------:R0:W-:Y:S01]  /*bda0*/  UTMALDG.4D [UR8], [UR6], desc[UR4] ;  /* 0x00000408060075b4 */ /* 0x0001e20008019000 */
[----:B------:R-:W2:Y:S02]  /*bdb0*/  SYNCS.PHASECHK.TRANS64.TRYWAIT P1, [R2+URZ+0x60], R11 ;  /* 0x0000600b020075a7 */ /* 0x000ea4000802017f */
[----:B0-2---:R-:W-:Y:S05]  /*bdc0*/  @!P1 BRA `(.L_x_212) ;  /* 0x0000001400f09947 */ /* 0x005fea0003800000 */
.L_x_262:
[----:B------:R-:W-:Y:S05]  /*bdd0*/  @P0 BRA `(.L_x_213) ;  /* 0x0000000000140947 */ /* 0x000fea0003800000 */
[----:B------:R-:W-:Y:S01]  /*bde0*/  ISETP.NE.AND P1, PT, R27, RZ, PT ;  /* 0x000000ff1b00720c */ /* 0x000fe20003f25270 */
[----:B------:R-:W-:-:S04]  /*bdf0*/  IMAD.MOV.U32 R3, RZ, RZ, 0x6000 ;  /* 0x00006000ff037424 */ /* 0x000fc800078e00ff */
[----:B------:R2:W-:Y:S08]  /*be00*/  SYNCS.ARRIVE.TRANS64 RZ, [R2+URZ+0x50], R3 ;  /* 0x0000500302ff79a7 */ /* 0x0005f0000800003f */
[----:B------:R-:W-:Y:S05]  /*be10*/  @!P1 BRA `(.L_x_213) ;  /* 0x0000000000049947 */ /* 0x000fea0003800000 */
[----:B------:R-:W-:Y:S01]  /*be20*/  BPT.TRAP 0x1 ;  /* 0x000000040000795c */ /* 0x000fe20000300000 */
.L_x_213:
        /* <DEDUP_REMOVED lines=19> */
.L_x_208:
[----:B------:R-:W-:Y:S05]  /*bf60*/  BSYNC B1 ;  /* 0x0000000000017941 */ /* 0x000fea0003800000 */
.L_x_207:
[C---:B------:R-:W-:Y:S01]  /*bf70*/  ISETP.GT.AND P0, PT, R9.reuse, 0x1, PT ;  /* 0x000000010900780c */ /* 0x040fe20003f04270 */
[----:B0-2---:R-:W-:-:S04]  /*bf80*/  VIADD R2, R9, 0xfffffffe ;  /* 0xfffffffe09027836 */ /* 0x005fc80000000000 */
[----:B------:R-:W-:-:S08]  /*bf90*/  IMAD.MOV.U32 R9, RZ, RZ, R2 ;  /* 0x000000ffff097224 */ /* 0x000fd000078e0002 */
[----:B------:R-:W-:Y:S05]  /*bfa0*/  @P0 BRA `(.L_x_214) ;  /* 0xfffffff400180947 */ /* 0x000fea000383ffff */
.L_x_190:
[----:B------:R-:W-:Y:S05]  /*bfb0*/  BSYNC B0 ;  /* 0x0000000000007941 */ /* 0x000fea0003800000 */
.L_x_189:
[----:B------:R-:W-:Y:S01]  /*bfc0*/  ISETP.NE.AND P0, PT, R27, RZ, PT ;  /* 0x000000ff1b00720c */ /* 0x000fe20003f05270 */
[----:B------:R-:W-:-:S12]  /*bfd0*/  BSSY B0, `(.L_x_215) ;  /* 0x000000e000007945 */ /* 0x000fd80003800000 */
[----:B------:R-:W-:Y:S05]  /*bfe0*/  @P0 BRA `(.L_x_216) ;  /* 0x0000000000300947 */ /* 0x000fea0003800000 */
[----:B------:R-:W3:Y:S01]  /*bff0*/  S2R R9, SR_LANEID ;  /* 0x0000000000097919 */ /* 0x000ee20000000000 */
[----:B------:R-:W-:Y:S01]  /*c000*/  VOTEU.ANY UR4, UPT, PT ;  /* 0x0000000000047886 */ /* 0x000fe200038e0100 */
[----:B------:R-:W4:Y:S01]  /*c010*/  LDC.64 R2, c[0x0][0xc38] ;  /* 0x00030e00ff027b82 */ /* 0x000f220000000a00 */
[----:B------:R-:W3:Y:S08]  /*c020*/  FLO.U32 R4, UR4 ;  /* 0x0000000400047d00 */ /* 0x000ef000080e0000 */
[----:B--2---:R-:W4:Y:S01]  /*c030*/  POPC R5, UR4 ;  /* 0x0000000400057d09 */ /* 0x004f220008000000 */
[----:B---3--:R-:W-:-:S13]  /*c040*/  ISETP.EQ.U32.AND P0, PT, R4, R9, PT ;  /* 0x000000090400720c */ /* 0x008fda0003f02070 */
[----:B----4-:R-:W2:Y:S01]  /*c050*/  @P0 ATOMG.E.ADD.STRONG.GPU PT, R3, desc[UR46][R2.64], R5 ;  /* 0x00000005020309a8 */ /* 0x010ea200081ee1ee */
[----:B------:R-:W3:Y:S02]  /*c060*/  S2R R6, SR_LTMASK ;  /* 0x0000000000067919 */ /* 0x000ee40000003900 */
[----:B---3--:R-:W-:-:S04]  /*c070*/  LOP3.LUT R6, R6, UR4, RZ, 0xc0, !PT ;  /* 0x0000000406067c12 */ /* 0x008fc8000f8ec0ff */
[----:B------:R-:W3:Y:S01]  /*c080*/  POPC R9, R6 ;  /* 0x0000000600097309 */ /* 0x000ee20000000000 */
[----:B--2---:R-:W3:Y:S02]  /*c090*/  SHFL.IDX PT, R4, R3, R4, 0x1f ;  /* 0x00001f0403047589 */ /* 0x004ee400000e0000 */
[----:B---3--:R-:W-:-:S07]  /*c0a0*/  IADD3 R16, R4, UR37, R9 ;  /* 0x0000002504107c10 */ /* 0x008fce000fffe009 */
.L_x_216:
[----:B------:R-:W-:Y:S05]  /*c0b0*/  BSYNC B0 ;  /* 0x0000000000007941 */ /* 0x000fea0003800000 */
.L_x_215:
[----:B------:R-:W-:Y:S04]  /*c0c0*/  BSSY B0, `(.L_x_217) ;  /* 0x0000020000007945 */ /* 0x000fe80003800000 */
[----:B------:R-:W-:Y:S05]  /*c0d0*/  @!P6 BRA `(.L_x_218) ;  /* 0x000000000078e947 */ /* 0x000fea0003800000 */
[----:B------:R-:W-:Y:S01]  /*c0e0*/  IMAD R3, R22, 0x8, R26 ;  /* 0x0000000816037824 */ /* 0x000fe200078e021a */
[----:B------:R-:W-:-:S04]  /*c0f0*/  SHF.L.U32 R2, R24, 0x1f, RZ ;  /* 0x0000001f18027819 */ /* 0x000fc800000006ff */
[----:B------:R-:W3:Y:S02]  /*c100*/  SYNCS.PHASECHK.TRANS64.TRYWAIT P0, [R3+URZ+0x30860], R2 ;  /* 0x03086002030075a7 */ /* 0x000ee4000800017f */
[----:B---3--:R-:W-:Y:S05]  /*c110*/  @!P0 BRA `(.L_x_219) ;  /* 0x0000001400308947 */ /* 0x008fea0003800000 */
.L_x_263:
[----:B------:R-:W4:Y:S02]  /*c120*/  S2R R4, SR_TID.X ;  /* 0x0000000000047919 */ /* 0x000f240000002100 */
[----:B----4-:R-:W-:-:S04]  /*c130*/  LOP3.LUT R4, R4, 0x7f, RZ, 0xc0, !PT ;  /* 0x0000007f04047812 */ /* 0x010fc800078ec0ff */
[----:B------:R-:W-:-:S13]  /*c140*/  ISETP.NE.AND P0, PT, R4, RZ, PT ;  /* 0x000000ff0400720c */ /* 0x000fda0003f05270 */
[----:B------:R-:W-:Y:S05]  /*c150*/  @P0 BRA `(.L_x_220) ;  /* 0x0000000000140947 */ /* 0x000fea0003800000 */
[----:B------:R-:W-:Y:S01]  /*c160*/  ISETP.NE.AND P1, PT, R27, RZ, PT ;  /* 0x000000ff1b00720c */ /* 0x000fe20003f25270 */
[----:B---3--:R-:W-:-:S04]  /*c170*/  IMAD.MOV.U32 R2, RZ, RZ, 0x6000 ;  /* 0x00006000ff027424 */ /* 0x008fc800078e00ff */
[----:B------:R4:W-:Y:S08]  /*c180*/  SYNCS.ARRIVE.TRANS64 RZ, [R3+URZ+0x30850], R2 ;  /* 0x0308500203ff79a7 */ /* 0x0009f0000800003f */
[----:B------:R-:W-:Y:S05]  /*c190*/  @!P1 BRA `(.L_x_220) ;  /* 0x0000000000049947 */ /* 0x000fea0003800000 */
[----:B------:R-:W-:Y:S01]  /*c1a0*/  BPT.TRAP 0x1 ;  /* 0x000000040000795c */ /* 0x000fe20000300000 */
.L_x_220:
[----:B--2---:R-:W-:Y:S01]  /*c1b0*/  IMAD R26, R22, 0x6000, R26 ;  /* 0x00006000161a7824 */ /* 0x004fe200078e021a */
        /* <DEDUP_REMOVED lines=9> */
[----:B------:R-:W-:-:S05]  /*c250*/  R2UR UR13, R7 ;  /* 0x00000000070d72ca */ /* 0x000fca00000e0000 */
[----:B------:R-:W-:Y:S02]  /*c260*/  UIMAD UR11, UR11, 0xc0, UR4 ;  /* 0x000000c00b0b78a4 */ /* 0x000fe4000f8e0204 */
[----:B------:R-:W-:Y:S02]  /*c270*/  UIADD3 UR9, UR9, 0x30850, URZ ;  /* 0x0003085009097890 */ /* 0x000fe4000fffe03f */
[----:B------:R-:W-:Y:S01]  /*c280*/  UIADD3 UR8, UR8, 0x400, URZ ;  /* 0x0000040008087890 */ /* 0x000fe2000fffe03f */
[----:B------:R-:W-:-:S08]  /*c290*/  UMOV UR4, 0x0 ;  /* 0x0000000000047882 */ /* 0x000fd00000000000 */
[----:B------:R2:W-:Y:S02]  /*c2a0*/  UTMALDG.4D [UR8], [UR6], desc[UR4] ;  /* 0x00000408060075b4 */ /* 0x0005e40008019000 */
[----:B--2---:R-:W-:Y:S01]  /*c2b0*/  NOP ;  /* 0x0000000000007918 */ /* 0x004fe20000000000 */
.L_x_218:
[----:B------:R-:W-:Y:S05]  /*c2c0*/  BSYNC B0 ;  /* 0x0000000000007941 */ /* 0x000fea0003800000 */
.L_x_217:
[----:B------:R-:W-:-:S05]  /*c2d0*/  VIADD R22, R22, 0x1 ;  /* 0x0000000116167836 */ /* 0x000fca0000000000 */
[----:B------:R-:W-:-:S04]  /*c2e0*/  ISETP.NE.AND P0, PT, R22, 0x2, PT ;  /* 0x000000021600780c */ /* 0x000fc80003f05270 */
[----:B---34-:R-:W-:Y:S02]  /*c2f0*/  SEL R3, RZ, 0x1, P0 ;  /* 0x00000001ff037807 */ /* 0x018fe40000000000 */
[----:B------:R-:W-:Y:S02]  /*c300*/  SEL R22, R22, RZ, P0 ;  /* 0x000000ff16167207 */ /* 0x000fe40000000000 */
[----:B------:R-:W-:-:S07]  /*c310*/  LOP3.LUT R24, R24, R3, RZ, 0x3c, !PT ;  /* 0x0000000318187212 */ /* 0x000fce00078e3cff */
.L_x_176:
[----:B------:R-:W-:Y:S05]  /*c320*/  BSYNC B6 ;  /* 0x0000000000067941 */ /* 0x000fea0003800000 */
.L_x_174:
[----:B------:R-:W-:-:S03]  /*c330*/  UMOV UR4, 0xffffffff ;  /* 0xffffffff00047882 */ /* 0x000fc60000000000 */
[----:B------:R-:W-:Y:S05]  /*c340*/  BRA.DIV UR4, `(.L_x_221) ;  /* 0x0000001204b87947 */ /* 0x000fea000b800000 */
[----:B--2---:R2:W3:Y:S04]  /*c350*/  SHFL.IDX PT, R5, R16, RZ, 0x1f ;  /* 0x00001fff10057589 */ /* 0x0044e800000e0000 */
[----:B------:R2:W4:Y:S02]  /*c360*/  SHFL.IDX PT, R0, R16, 0x1, 0x1f ;  /* 0x00201f0010007f89 */ /* 0x00052400000e0000 */
.L_x_267:
[----:B------:R-:W-:Y:S01]  /*c370*/  ULDC UR4, c[0x0][0xc14] ;  /* 0x0003050000047ab9 */ /* 0x000fe20000000800 */
[C---:B------:R-:W-:Y:S01]  /*c380*/  IMAD.IADD R7, R27.reuse, 0x1, R19 ;  /* 0x000000011b077824 */ /* 0x040fe200078e0213 */
[----:B------:R-:W-:Y:S01]  /*c390*/  ISETP.NE.AND P0, PT, R27, 0x1f, PT ;  /* 0x0000001f1b00780c */ /* 0x000fe20003f05270 */
[----:B------:R-:W-:Y:S01]  /*c3a0*/  IMAD.U32 R4, RZ, RZ, UR4 ;  /* 0x00000004ff047e24 */ /* 0x000fe2000f8e00ff */
[----:B------:R-:W-:Y:S01]  /*c3b0*/  BSSY B0, `(.L_x_222) ;  /* 0x0000007000007945 */ /* 0x000fe20003800000 */
[----:B------:R-:W-:-:S03]  /*c3c0*/  IMAD.MOV.U32 R2, RZ, RZ, RZ ;  /* 0x000000ffff027224 */ /* 0x000fc600078e00ff */
[----:B------:R-:W-:-:S13]  /*c3d0*/  ISETP.GE.OR P0, PT, R7, R4, !P0 ;  /* 0x000000040700720c */ /* 0x000fda0004706670 */
[----:B------:R-:W-:Y:S05]  /*c3e0*/  @P0 BRA `(.L_x_223) ;  /* 0x00000000000c0947 */ /* 0x000fea0003800000 */
[----:B------:R-:W0:Y:S02]  /*c3f0*/  LDC.64 R2, c[0x0][0xc58] ;  /* 0x00031600ff027b82 */ /* 0x000e240000000a00 */
[----:B0-----:R-:W-:-:S06]  /*c400*/  IMAD.WIDE R2, R7, 0x4, R2 ;  /* 0x0000000407027825 */ /* 0x001fcc00078e0202 */
[----:B------:R0:W5:Y:S02]  /*c410*/  LDG.E R2, desc[UR46][R2.64] ;  /* 0x0000002e02027981 */ /* 0x000164000c1e1900 */
.L_x_223:
[----:B------:R-:W-:Y:S05]  /*c420*/  BSYNC B0 ;  /* 0x0000000000007941 */ /* 0x000fea0003800000 */
.L_x_222:
[----:B------:R-:W-:-:S03]  /*c430*/  UMOV UR4, 0xffffffff ;  /* 0xffffffff00047882 */ /* 0x000fc60000000000 */
[----:B------:R-:W-:Y:S05]  /*c440*/  BRA.DIV UR4, `(.L_x_224) ;  /* 0x0000001204c47947 */ /* 0x000fea000b800000 */
[----:B-----5:R-:W0:Y:S01]  /*c450*/  SHFL.UP PT, R14, R2, 0x1, RZ ;  /* 0x04200000020e7989 */ /* 0x020e2200000e00ff */
        /* <DEDUP_REMOVED lines=19> */
[----:B------:R0:W0:Y:S02]  /*c590*/  SHFL.IDX PT, R14, R8, 0x1f, 0x1f ;  /* 0x03e01f00080e7f89 */ /* 0x00002400000e0000 */
.L_x_275:
[----:B------:R-:W-:Y:S02]  /*c5a0*/  ULDC UR4, c[0x0][0xc10] ;  /* 0x0003040000047ab9 */ /* 0x000fe40000000800 */
[----:B------:R-:W-:-:S04]  /*c5b0*/  IMAD.U32 R7, RZ, RZ, UR4 ;  /* 0x00000004ff077e24 */ /* 0x000fc8000f8e00ff */
[----:B0-----:R-:W-:-:S04]  /*c5c0*/  IMAD R3, R14, R7, RZ ;  /* 0x000000070e037224 */ /* 0x001fc800078e02ff */
[----:B----4-:R-:W-:-:S05]  /*c5d0*/  IMAD.IADD R6, R0, 0x1, R3 ;  /* 0x0000000100067824 */ /* 0x010fca00078e0203 */
[----:B---3--:R-:W-:-:S13]  /*c5e0*/  ISETP.GT.AND P0, PT, R6, R5, PT ;  /* 0x000000050600720c */ /* 0x008fda0003f04270 */
[----:B------:R-:W-:Y:S05]  /*c5f0*/  @P0 BRA `(.L_x_225) ;  /* 0x0000000000ac0947 */ /* 0x000fea0003800000 */
[----:B------:R-:W0:Y:S02]  /*c600*/  LDC R4, c[0x0][0xc14] ;  /* 0x00030500ff047b82 */ /* 0x000e240000000800 */
.L_x_230:
[----:B------:R-:W-:-:S05]  /*c610*/  VIADD R19, R19, 0x1f ;  /* 0x0000001f13137836 */ /* 0x000fca0000000000 */
[----:B0-----:R-:W-:-:S13]  /*c620*/  ISETP.GE.AND P0, PT, R19, R4, PT ;  /* 0x000000041300720c */ /* 0x001fda0003f06270 */
[----:B------:R-:W-:Y:S05]  /*c630*/  @P0 BRA `(.L_x_226) ;  /* 0x0000000400540947 */ /* 0x000fea0003800000 */
[C---:B------:R-:W-:Y:S01]  /*c640*/  IMAD.IADD R7, R27.reuse, 0x1, R19 ;  /* 0x000000011b077824 */ /* 0x040fe200078e0213 */
[----:B------:R-:W-:Y:S01]  /*c650*/  ISETP.NE.AND P1, PT, R27, 0x1f, PT ;  /* 0x0000001f1b00780c */ /* 0x000fe20003f25270 */
[----:B------:R-:W-:Y:S01]  /*c660*/  BSSY B0, `(.L_x_227) ;  /* 0x0000007000007945 */ /* 0x000fe20003800000 */
[----:B------:R-:W-:Y:S02]  /*c670*/  IMAD.MOV.U32 R2, RZ, RZ, RZ ;  /* 0x000000ffff027224 */ /* 0x000fe400078e00ff */
[----:B------:R-:W-:-:S13]  /*c680*/  ISETP.GE.OR P0, PT, R7, R4, !P1 ;  /* 0x000000040700720c */ /* 0x000fda0004f06670 */
[----:B------:R-:W-:Y:S05]  /*c690*/  @P0 BRA `(.L_x_228) ;  /* 0x00000000000c0947 */ /* 0x000fea0003800000 */
[----:B------:R-:W0:Y:S02]  /*c6a0*/  LDC.64 R2, c[0x0][0xc58] ;  /* 0x00031600ff027b82 */ /* 0x000e240000000a00 */
[----:B0-----:R-:W-:-:S06]  /*c6b0*/  IMAD.WIDE R2, R7, 0x4, R2 ;  /* 0x0000000407027825 */ /* 0x001fcc00078e0202 */
[----:B------:R0:W5:Y:S02]  /*c6c0*/  LDG.E R2, desc[UR46][R2.64] ;  /* 0x0000002e02027981 */ /* 0x000164000c1e1900 */
.L_x_228:
[----:B------:R-:W-:Y:S05]  /*c6d0*/  BSYNC B0 ;  /* 0x0000000000007941 */ /* 0x000fea0003800000 */
.L_x_227:
[----:B------:R-:W-:-:S03]  /*c6e0*/  UMOV UR4, 0xffffffff ;  /* 0xffffffff00047882 */ /* 0x000fc60000000000 */
[----:B------:R-:W-:Y:S05]  /*c6f0*/  BRA.DIV UR4, `(.L_x_229) ;  /* 0x0000001204e87947 */ /* 0x000fea000b800000 */
[----:B-----5:R-:W3:Y:S01]  /*c700*/  SHFL.UP PT, R14, R2, 0x1, RZ ;  /* 0x04200000020e7989 */ /* 0x020ee200000e00ff */
[C---:B------:R-:W-:Y:S02]  /*c710*/  ISETP.NE.AND P0, PT, R27.reuse, RZ, PT ;  /* 0x000000ff1b00720c */ /* 0x040fe40003f05270 */
[C---:B------:R-:W-:Y:S02]  /*c720*/  ISETP.GE.U32.AND P1, PT, R27.reuse, 0x2, PT ;  /* 0x000000021b00780c */ /* 0x040fe40003f26070 */
[----:B---3--:R-:W-:Y:S02]  /*c730*/  SEL R13, R14, RZ, P0 ;  /* 0x000000ff0e0d7207 */ /* 0x008fe40000000000 */
[----:B------:R-:W-:-:S03]  /*c740*/  ISETP.GE.U32.AND P0, PT, R27, 0x4, PT ;  /* 0x000000041b00780c */ /* 0x000fc60003f06070 */
[----:B------:R-:W-:-:S05]  /*c750*/  IMAD.IADD R13, R2, 0x1, R13 ;  /* 0x00000001020d7824 */ /* 0x000fca00078e020d */
[----:B------:R-:W3:Y:S02]  /*c760*/  SHFL.UP PT, R14, R13, 0x2, RZ ;  /* 0x044000000d0e7989 */ /* 0x000ee400000e00ff */
[----:B---3--:R-:W-:Y:S02]  /*c770*/  SEL R0, R14, RZ, P1 ;  /* 0x000000ff0e007207 */ /* 0x008fe40000800000 */
        /* <DEDUP_REMOVED lines=12> */
[----:B------:R0:W3:Y:S02]  /*c840*/  SHFL.IDX PT, R14, R8, 0x1f, 0x1f ;  /* 0x03e01f00080e7f89 */ /* 0x0000e400000e0000 */
.L_x_283:
[----:B------:R-:W-:Y:S02]  /*c850*/  ULDC UR4, c[0x0][0xc10] ;  /* 0x0003040000047ab9 */ /* 0x000fe40000000800 */
[----:B------:R-:W-:-:S04]  /*c860*/  IMAD.U32 R7, RZ, RZ, UR4 ;  /* 0x00000004ff077e24 */ /* 0x000fc8000f8e00ff */
[----:B---3--:R-:W-:-:S04]  /*c870*/  IMAD R3, R14, R7, RZ ;  /* 0x000000070e037224 */ /* 0x008fc800078e02ff */
[----:B------:R-:W-:-:S05]  /*c880*/  IMAD.IADD R6, R3, 0x1, R6 ;  /* 0x0000000103067824 */ /* 0x000fca00078e0206 */
[----:B------:R-:W-:-:S13]  /*c890*/  ISETP.GT.AND P0, PT, R6, R5, PT ;  /* 0x000000050600720c */ /* 0x000fda0003f04270 */
[----:B------:R-:W-:Y:S05]  /*c8a0*/  @!P0 BRA `(.L_x_230) ;  /* 0xfffffffc00588947 */ /* 0x000fea000383ffff */
.L_x_225:
[----:B------:R-:W-:Y:S01]  /*c8b0*/  IMAD.IADD R6, R6, 0x1, -R3 ;  /* 0x0000000106067824 */ /* 0x000fe200078e0a03 */
[----:B------:R-:W-:-:S03]  /*c8c0*/  UMOV UR4, 0xffffffff ;  /* 0xffffffff00047882 */ /* 0x000fc60000000000 */
[----:B------:R-:W-:-:S05]  /*c8d0*/  IMAD R0, R8, R7, R6 ;  /* 0x0000000708007224 */ /* 0x000fca00078e0206 */
[----:B------:R-:W-:Y:S01]  /*c8e0*/  ISETP.GT.AND P6, PT, R0, R5, PT ;  /* 0x000000050000720c */ /* 0x000fe20003fc4270 */
[----:B------:R-:W-:-:S12]  /*c8f0*/  BRA.DIV UR4, `(.L_x_231) ;  /* 0x0000001604387947 */ /* 0x000fd8000b800000 */
[----:B------:R-:W-:-:S04]  /*c900*/  VOTE.ANY R3, PT, !P6 ;  /* 0x0000000000037806 */ /* 0x000fc800070e0100 */
[----:B------:R-:W3:Y:S02]  /*c910*/  POPC R0, R3 ;  /* 0x0000000300007309 */ /* 0x000ee40000000000 */
[----:B---3--:R3:W4:Y:S02]  /*c920*/  SHFL.IDX PT, R17, R2, R0, 0x1f ;  /* 0x00001f0002117589 */ /* 0x00872400000e0000 */
.L_x_287:
[----:B------:R-:W-:Y:S01]  /*c930*/  ISETP.NE.AND P0, PT, R3, RZ, PT ;  /* 0x000000ff0300720c */ /* 0x000fe20003f05270 */
[----:B------:R-:W-:-:S12]  /*c940*/  IMAD.MOV.U32 R14, RZ, RZ, RZ ;  /* 0x000000ffff0e7224 */ /* 0x000fd800078e00ff */
[----:B------:R-:W-:Y:S05]  /*c950*/  @!P0 BRA `(.L_x_232) ;  /* 0x0000000000108947 */ /* 0x000fea0003800000 */
[----:B------:R-:W-:Y:S01]  /*c960*/  UMOV UR4, 0xffffffff ;  /* 0xffffffff00047882 */ /* 0x000fe20000000000 */
[----:B------:R-:W-:Y:S02]  /*c970*/  IADD3 R12, R0, -0x1, RZ ;  /* 0xffffffff000c7810 */ /* 0x000fe40007ffe0ff */
[----:B------:R-:W-:Y:S05]  /*c980*/  BRA.DIV UR4, `(.L_x_233) ;  /* 0x00000016045c7947 */ /* 0x000fea000b800000 */
[----:B------:R0:W0:Y:S02]  /*c990*/  SHFL.IDX PT, R14, R8, R12, 0x1f ;  /* 0x00001f0c080e7589 */ /* 0x00002400000e0000 */
.L_x_232:
[----:B0---4-:R-:W-:Y:S01]  /*c9a0*/  IABS R8, R17 ;  /* 0x0000001100087213 */ /* 0x011fe20000000000 */
[----:B--2---:R-:W-:Y:S02]  /*c9b0*/  IMAD R16, R14, R7, R6 ;  /* 0x000000070e107224 */ /* 0x004fe400078e0206 */
[----:B------:R-:W-:Y:S01]  /*c9c0*/  IMAD.IADD R19, R0, 0x1, R19 ;  /* 0x0000000100137824 */ /* 0x000fe200078e0213 */
[----:B------:R-:W0:Y:S01]  /*c9d0*/  I2F.RP R9, R8 ;  /* 0x0000000800097306 */ /* 0x000e220000209400 */
[----:B------:R-:W-:Y:S01]  /*c9e0*/  IMAD.IADD R6, R5, 0x1, -R16 ;  /* 0x0000000105067824 */ /* 0x000fe200078e0a10 */
[----:B------:R-:W-:-:S05]  /*c9f0*/  IABS R5, R17 ;  /* 0x0000001100057213 */ /* 0x000fca0000000000 */
[----:B------:R-:W-:Y:S01]  /*ca00*/  IMAD.MOV R5, RZ, RZ, -R5 ;  /* 0x000000ffff057224 */ /* 0x000fe200078e0a05 */
[----:B0-----:R-:W3:Y:S02]  /*ca10*/  MUFU.RCP R9, R9 ;  /* 0x0000000900097308 */ /* 0x001ee40000001000 */
[----:B---3--:R-:W-:-:S06]  /*ca20*/  VIADD R2, R9, 0xffffffe ;  /* 0x0ffffffe09027836 */ /* 0x008fcc0000000000 */
[----:B------:R0:W2:Y:S02]  /*ca30*/  F2I.FTZ.U32.TRUNC.NTZ R3, R2 ;  /* 0x0000000200037305 */ /* 0x0000a4000021f000 */
[----:B0-----:R-:W-:Y:S02]  /*ca40*/  IMAD.MOV.U32 R2, RZ, RZ, RZ ;  /* 0x000000ffff027224 */ /* 0x001fe400078e00ff */
[----:B--2---:R-:W-:-:S04]  /*ca50*/  IMAD.MOV R11, RZ, RZ, -R3 ;  /* 0x000000ffff0b7224 */ /* 0x004fc800078e0a03 */
[----:B------:R-:W-:-:S04]  /*ca60*/  IMAD R7, R11, R8, RZ ;  /* 0x000000080b077224 */ /* 0x000fc800078e02ff */
[----:B------:R-:W-:Y:S01]  /*ca70*/  IMAD.HI.U32 R3, R3, R7, R2 ;  /* 0x0000000703037227 */ /* 0x000fe200078e0002 */
[----:B------:R-:W-:-:S05]  /*ca80*/  IABS R2, R6 ;  /* 0x0000000600027213 */ /* 0x000fca0000000000 */
        /* <DEDUP_REMOVED lines=16> */
.L_x_226:
[----:B------:R-:W-:Y:S01]  /*cb90*/  UMOV UR4, URZ ;  /* 0x0000003f00047c82 */ /* 0x000fe20008000000 */
[----:B------:R-:W-:Y:S01]  /*cba0*/  UMOV UR5, URZ ;  /* 0x0000003f00057c82 */ /* 0x000fe20008000000 */
[----:B------:R-:W-:Y:S01]  /*cbb0*/  ULDC UR6, c[0x0][0xc14] ;  /* 0x0003050000067ab9 */ /* 0x000fe20000000800 */
[----:B--2---:R-:W-:Y:S02]  /*cbc0*/  IMAD.MOV.U32 R16, RZ, RZ, R5 ;  /* 0x000000ffff107224 */ /* 0x004fe400078e0005 */
[----:B------:R-:W-:Y:S02]  /*cbd0*/  IMAD.U32 R17, RZ, RZ, UR4 ;  /* 0x00000004ff117e24 */ /* 0x000fe4000f8e00ff */
[----:B------:R-:W-:Y:S02]  /*cbe0*/  IMAD.U32 R18, RZ, RZ, UR5 ;  /* 0x00000005ff127e24 */ /* 0x000fe4000f8e00ff */
[----:B------:R-:W-:-:S07]  /*cbf0*/  IMAD.U32 R19, RZ, RZ, UR6 ;  /* 0x00000006ff137e24 */ /* 0x000fce000f8e00ff */
.L_x_234:
[----:B------:R-:W-:Y:S01]  /*cc00*/  ISETP.NE.AND P0, PT, R27, RZ, PT ;  /* 0x000000ff1b00720c */ /* 0x000fe20003f05270 */
[----:B------:R-:W-:Y:S05]  /*cc10*/  WARPSYNC.ALL ;  /* 0x0000000000007948 */ /* 0x000fea0003800000 */
[----:B------:R-:W-:Y:S07]  /*cc20*/  BAR.SYNC.DEFER_BLOCKING 0x4, 0x1a0 ;  /* 0x0106800000007b1d */ /* 0x000fee0000010000 */
[----:B------:R-:W-:Y:S01]  /*cc30*/  @!P0 MOV R0, 0x400 ;  /* 0x0000040000008802 */ /* 0x000fe20000000f00 */
[----:B------:R-:W0:Y:S03]  /*cc40*/  @!P0 S2R R3, SR_CgaCtaId ;  /* 0x0000000000038919 */ /* 0x000e260000008800 */
[----:B0-----:R-:W-:-:S05]  /*cc50*/  @!P0 LEA R0, R3, R0, 0x18 ;  /* 0x0000000003008211 */ /* 0x001fca00078ec0ff */
[----:B------:R2:W-:Y:S01]  /*cc60*/  @!P0 STS.128 [R0+0x308d0], R16 ;  /* 0x0308d01000008388 */ /* 0x0005e20000000c00 */
[----:B------:R-:W-:Y:S06]  /*cc70*/  BAR.ARV 0x5, 0x1a0 ;  /* 0x0146800000007b1d */ /* 0x000fec0000002000 */
[----:B------:R-:W-:-:S13]  /*cc80*/  ISETP.GE.AND P0, PT, R19, R4, PT ;  /* 0x000000041300720c */ /* 0x000fda0003f06270 */
[----:B------:R-:W-:Y:S05]  /*cc90*/  @!P0 BRA `(.L_x_235) ;  /* 0xffffffd000008947 */ /* 0x000fea000383ffff */
.L_x_172:
[----:B0-2---:R-:W2:Y:S01]  /*cca0*/  LDL.LU R0, [R1+0xc] ;  /* 0x00000c0001007983 */ /* 0x005ea20000300800 */
[----:B------:R-:W-:Y:S01]  /*ccb0*/  BSSY B0, `(.L_x_236) ;  /* 0x000000b000007945 */ /* 0x000fe20003800000 */
[----:B------:R-:W0:Y:S01]  /*ccc0*/  S2R R5, SR_CgaCtaId ;  /* 0x0000000000057919 */ /* 0x000e220000008800 */
[----:B--2---:R-:W-:-:S05]  /*ccd0*/  VIADD R0, R0, 0x1 ;  /* 0x0000000100007836 */ /* 0x004fca0000000000 */
[----:B------:R-:W-:-:S04]  /*cce0*/  LEA.HI R2, R0, R0, RZ, 0x1 ;  /* 0x0000000000027211 */ /* 0x000fc800078f08ff */
[----:B------:R-:W-:Y:S02]  /*ccf0*/  LOP3.LUT R3, R2, 0xfffffffe, RZ, 0xc0, !PT ;  /* 0xfffffffe02037812 */ /* 0x000fe400078ec0ff */
[----:B------:R-:W-:-:S03]  /*cd00*/  MOV R2, 0x400 ;  /* 0x0000040000027802 */ /* 0x000fc60000000f00 */
[----:B------:R-:W-:Y:S01]  /*cd10*/  IMAD.IADD R0, R0, 0x1, -R3 ;  /* 0x0000000100007824 */ /* 0x000fe200078e0a03 */
[----:B0-----:R-:W-:-:S04]  /*cd20*/  LEA R9, R5, R2, 0x18 ;  /* 0x0000000205097211 */ /* 0x001fc800078ec0ff */
[----:B------:R-:W-:-:S04]  /*cd30*/  SHF.L.U32 R0, R0, 0x1f, RZ ;  /* 0x0000001f00007819 */ /* 0x000fc800000006ff */
[----:B------:R-:W0:Y:S02]  /*cd40*/  SYNCS.PHASECHK.TRANS64.TRYWAIT P0, [R9+URZ+0x30820], R0 ;  /* 0x03082000090075a7 */ /* 0x000e24000800017f */
[----:B0-----:R-:W-:Y:S05]  /*cd50*/  @!P0 BRA `(.L_x_237) ;  /* 0x00000010008c8947 */ /* 0x001fea0003800000 */
.L_x_290:
[----:B------:R-:W-:Y:S05]  /*cd60*/  BSYNC B0 ;  /* 0x0000000000007941 */ /* 0x000fea0003800000 */
.L_x_236:
[----:B------:R-:W-:-:S03]  /*cd70*/  UMOV UR4, 0xffffffff ;  /* 0xffffffff00047882 */ /* 0x000fc60000000000 */
[----:B------:R-:W-:Y:S05]  /*cd80*/  BRA.DIV UR4, `(.L_x_238) ;  /* 0x0000001204947947 */ /* 0x000fea000b800000 */
[----:B0-----:R-:W0:Y:S02]  /*cd90*/  S2R R0, SR_TID.X ;  /* 0x0000000000007919 */ /* 0x001e240000002100 */
[----:B0-----:R-:W-:-:S04]  /*cda0*/  SHF.R.U32.HI R0, RZ, 0x5, R0 ;  /* 0x00000005ff007819 */ /* 0x001fc80000011600 */
[----:B------:R-:W-:-:S05]  /*cdb0*/  LOP3.LUT R0, R0, 0x3, RZ, 0xc0, !PT ;  /* 0x0000000300007812 */ /* 0x000fca00078ec0ff */
[----:B------:R0:W2:Y:S02]  /*cdc0*/  SHFL.IDX PT, R14, R0, RZ, 0x1f ;  /* 0x00001fff000e7589 */ /* 0x0000a400000e0000 */
.L_x_293:
[----:B--2---:R-:W-:Y:S01]  /*cdd0*/  ISETP.NE.AND P0, PT, R14, RZ, PT ;  /* 0x000000ff0e00720c */ /* 0x004fe20003f05270 */
[----:B------:R-:W-:-:S12]  /*cde0*/  BSSY B0, `(.L_x_239) ;  /* 0x0000024000007945 */ /* 0x000fd80003800000 */
[----:B------:R-:W-:Y:S05]  /*cdf0*/  @P0 BRA `(.L_x_240) ;  /* 0x0000000000880947 */ /* 0x000fea0003800000 */
[----:B------:R-:W-:-:S03]  /*ce00*/  UMOV UR4, 0xffffffff ;  /* 0xffffffff00047882 */ /* 0x000fc60000000000 */
[----:B------:R-:W-:Y:S05]  /*ce10*/  BRA.DIV UR4, `(.L_x_241) ;  /* 0x0000001204a47947 */ /* 0x000fea000b800000 */
[----:B------:R-:W-:-:S13]  /*ce20*/  ELECT P6, URZ, PT ;  /* 0x00000000003f782f */ /* 0x000fda00038c0000 */
.L_x_296:
[----:B------:R-:W-:Y:S05]  /*ce30*/  @!P6 BRA `(.L_x_240) ;  /* 0x000000000078e947 */ /* 0x000fea0003800000 */
[----:B------:R-:W-:-:S06]  /*ce40*/  ULOP3.LUT UR4, UR36, 0x2, URZ, 0xfc, !UPT ;  /* 0x0000000224047892 */ /* 0x000fcc000f8efc3f */
[----:B0-----:R-:W-:-:S05]  /*ce50*/  IMAD.U32 R0, RZ, RZ, UR4 ;  /* 0x00000004ff007e24 */ /* 0x001fca000f8e00ff */
[----:B------:R-:W-:-:S13]  /*ce60*/  ISETP.NE.AND P2, PT, R0, 0x3, PT ;  /* 0x000000030000780c */ /* 0x000fda0003f45270 */
[----:B------:R-:W-:Y:S05]  /*ce70*/  @!P2 BRA `(.L_x_242) ;  /* 0x000000000004a947 */ /* 0x000fea0003800000 */
[----:B------:R-:W-:Y:S01]  /*ce80*/  BPT.TRAP 0x1 ;  /* 0x000000040000795c */ /* 0x000fe20000300000 */
.L_x_242:
[----:B------:R-:W-:Y:S01]  /*ce90*/  VIADD R3, R9, 0x30840 ;  /* 0x0003084009037836 */ /* 0x000fe20000000000 */
[----:B------:R-:W-:Y:S01]  /*cea0*/  SHF.L.U32 R2, R24, 0x1f, RZ ;  /* 0x0000001f18027819 */ /* 0x000fe200000006ff */
[C---:B------:R-:W-:Y:S02]  /*ceb0*/  VIADD R0, R22.reuse, 0x1 ;  /* 0x0000000116007836 */ /* 0x040fe40000000000 */
[----:B------:R-:W-:-:S03]  /*cec0*/  IMAD R7, R22, 0x8, R3 ;  /* 0x0000000816077824 */ /* 0x000fc600078e0203 */
[C---:B------:R-:W-:Y:S01]  /*ced0*/  ISETP.NE.AND P1, PT, R0.reuse, 0x2, PT ;  /* 0x000000020000780c */ /* 0x040fe20003f25270 */
[----:B------:R-:W0:Y:S03]  /*cee0*/  SYNCS.PHASECHK.TRANS64.TRYWAIT P0, [R7+URZ], R2 ;  /* 0x00000002070075a7 */ /* 0x000e26000800017f */
[----:B------:R-:W-:Y:S02]  /*cef0*/  SEL R5, RZ, 0x1, P1 ;  /* 0x00000001ff057807 */ /* 0x000fe40000800000 */
[----:B------:R-:W-:Y:S02]  /*cf00*/  SEL R4, R0, RZ, P1 ;  /* 0x000000ff00047207 */ /* 0x000fe40000800000 */
[----:B------:R-:W-:-:S03]  /*cf10*/  LOP3.LUT R0, R24, R5, RZ, 0x3c, !PT ;  /* 0x0000000518007212 */ /* 0x000fc600078e3cff */
[----:B------:R-:W-:Y:S01]  /*cf20*/  IMAD R3, R4, 0x8, R3 ;  /* 0x0000000804037824 */ /* 0x000fe200078e0203 */
[----:B------:R-:W-:Y:S01]  /*cf30*/  SHF.L.U32 R0, R0, 0x1f, RZ ;  /* 0x0000001f00007819 */ /* 0x000fe200000006ff */
[----:B0-----:R-:W-:Y:S06]  /*cf40*/  @!P0 BRA `(.L_x_243) ;  /* 0x0000001000788947 */ /* 0x001fec0003800000 */
.L_x_297:
[----:B------:R-:W2:Y:S02]  /*cf50*/  SYNCS.PHASECHK.TRANS64.TRYWAIT P0, [R3+URZ], R0 ;  /* 0x00000000030075a7 */ /* 0x000ea4000800017f */
[----:B--2---:R-:W-:Y:S05]  /*cf60*/  @!P0 BRA `(.L_x_244) ;  /* 0x0000001000848947 */ /* 0x004fea0003800000 */
.L_x_298:
[----:B------:R-:W-:Y:S05]  /*cf70*/  @!P2 BRA `(.L_x_245) ;  /* 0x000000000004a947 */ /* 0x000fea0003800000 */
[----:B------:R-:W-:Y:S01]  /*cf80*/  BPT.TRAP 0x1 ;  /* 0x000000040000795c */ /* 0x000fe20000300000 */
.L_x_245:
[----:B--2---:R-:W-:-:S04]  /*cf90*/  VIADD R3, R9, 0x30860 ;  /* 0x0003086009037836 */ /* 0x004fc80000000000 */
[----:B------:R-:W-:-:S04]  /*cfa0*/  IMAD R5, R22, 0x8, R3 ;  /* 0x0000000816057824 */ /* 0x000fc800078e0203 */
[----:B------:R-:W2:Y:S02]  /*cfb0*/  SYNCS.PHASECHK.TRANS64.TRYWAIT P0, [R5+URZ], R2 ;  /* 0x00000002050075a7 */ /* 0x000ea4000800017f */
[----:B--2---:R-:W-:Y:S05]  /*cfc0*/  @!P0 BRA `(.L_x_246) ;  /* 0x0000001000808947 */ /* 0x004fea0003800000 */
.L_x_299:
[----:B------:R-:W-:-:S07]  /*cfd0*/  IMAD R3, R4, 0x8, R3 ;  /* 0x0000000804037824 */ /* 0x000fce00078e0203 */
.L_x_247:
[----:B---3--:R3:W4:Y:S02]  /*cfe0*/  SYNCS.PHASECHK.TRANS64.TRYWAIT P0, [R3+URZ], R0 ;  /* 0x00000000030075a7 */ /* 0x008724000800017f */
[----:B----4-:R-:W-:Y:S05]  /*cff0*/  @!P0 NANOSLEEP.SYNCS 0x989680 ;  /* 0x009896800000895d */ /* 0x010fea0003900000 */
[----:B------:R-:W4:Y:S02]  /*d000*/  @!P0 SYNCS.PHASECHK.TRANS64 P0, [R3+URZ], R0 ;  /* 0x00000000030085a7 */ /* 0x000f24000800007f */
[----:B----4-:R-:W-:Y:S05]  /*d010*/  @!P0 BRA `(.L_x_247) ;  /* 0xfffffffc00f08947 */ /* 0x010fea000383ffff */
.L_x_240:
[----:B------:R-:W-:Y:S05]  /*d020*/  BSYNC B0 ;  /* 0x0000000000007941 */ /* 0x000fea0003800000 */
.L_x_239:
[----:B------:R-:W-:Y:S05]  /*d030*/  EXIT ;  /* 0x000000000000794d */ /* 0x000fea0003800000 */
.L_x_126:
[----:B0-----:R-:W-:-:S04]  /*d040*/  IMAD.U32 R3, RZ, RZ, UR40 ;  /* 0x00000028ff037e24 */ /* 0x001fc8000f8e00ff */
[----:B------:R0:W1:Y:S03]  /*d050*/  SYNCS.PHASECHK.TRANS64.TRYWAIT P1, [R3+URZ+0x30800], R0 ;  /* 0x03080000030075a7 */ /* 0x000066000802017f */
[----:B-1----:R-:W-:Y:S05]  /*d060*/  @!P1 NANOSLEEP.SYNCS 0x989680 ;  /* 0x009896800000995d */ /* 0x002fea0003900000 */
[----:B------:R-:W1:Y:S02]  /*d070*/  @!P1 SYNCS.PHASECHK.TRANS64 P1, [R3+URZ+0x30800], R0 ;  /* 0x03080000030095a7 */ /* 0x000e64000802007f */
[----:B-1----:R-:W-:Y:S05]  /*d080*/  @!P1 BRA `(.L_x_126) ;  /* 0xfffffffc00ec9947 */ /* 0x002fea000383ffff */
[----:B------:R-:W-:Y:S05]  /*d090*/  BRA `(.L_x_248) ;  /* 0xffffff4400847947 */ /* 0x000fea000383ffff */
.L_x_130:
[----:B-1----:R1:W2:Y:S02]  /*d0a0*/  SYNCS.PHASECHK.TRANS64.TRYWAIT P2, [R3+URZ+0x30830], R0 ;  /* 0x03083000030075a7 */ /* 0x0022a4000804017f */
[----:B--2---:R-:W-:Y:S05]  /*d0b0*/  @!P2 NANOSLEEP.SYNCS 0x989680 ;  /* 0x009896800000a95d */ /* 0x004fea0003900000 */
[----:B------:R-:W2:Y:S02]  /*d0c0*/  @!P2 SYNCS.PHASECHK.TRANS64 P2, [R3+URZ+0x30830], R0 ;  /* 0x030830000300a5a7 */ /* 0x000ea4000804007f */
[----:B--2---:R-:W-:Y:S05]  /*d0d0*/  @!P2 BRA `(.L_x_130) ;  /* 0xfffffffc00f0a947 */ /* 0x004fea000383ffff */
[----:B------:R-:W-:Y:S05]  /*d0e0*/  BRA `(.L_x_129) ;  /* 0xffffff4400ac7947 */ /* 0x000fea000383ffff */
.L_x_135:
[----:B--2---:R-:W-:-:S04]  /*d0f0*/  IMAD.U32 R5, RZ, RZ, UR6 ;  /* 0x00000006ff057e24 */ /* 0x004fc8000f8e00ff */
[----:B------:R2:W3:Y:S03]  /*d100*/  SYNCS.PHASECHK.TRANS64.TRYWAIT P2, [R5+URZ+0x30830], R0 ;  /* 0x03083000050075a7 */ /* 0x0004e6000804017f */
[----:B---3--:R-:W-:Y:S05]  /*d110*/  @!P2 NANOSLEEP.SYNCS 0x989680 ;  /* 0x009896800000a95d */ /* 0x008fea0003900000 */
[----:B------:R-:W3:Y:S02]  /*d120*/  @!P2 SYNCS.PHASECHK.TRANS64 P2, [R5+URZ+0x30830], R0 ;  /* 0x030830000500a5a7 */ /* 0x000ee4000804007f */
[----:B---3--:R-:W-:Y:S05]  /*d130*/  @!P2 BRA `(.L_x_135) ;  /* 0xfffffffc00eca947 */ /* 0x008fea000383ffff */
[----:B------:R-:W-:Y:S05]  /*d140*/  BRA `(.L_x_132) ;  /* 0xffffff7400047947 */ /* 0x000fea000383ffff */
.L_x_139:
[----:B-1----:R-:W-:-:S04]  /*d150*/  IMAD.U32 R5, RZ, RZ, UR6 ;  /* 0x00000006ff057e24 */ /* 0x002fc8000f8e00ff */
[----:B------:R1:W2:Y:S03]  /*d160*/  SYNCS.PHASECHK.TRANS64.TRYWAIT P2, [R5+URZ+0x30850], R0 ;  /* 0x03085000050075a7 */ /* 0x0002a6000804017f */
[----:B--2---:R-:W-:Y:S05]  /*d170*/  @!P2 NANOSLEEP.SYNCS 0x989680 ;  /* 0x009896800000a95d */ /* 0x004fea0003900000 */
[----:B------:R-:W2:Y:S02]  /*d180*/  @!P2 SYNCS.PHASECHK.TRANS64 P2, [R5+URZ+0x30850], R0 ;  /* 0x030850000500a5a7 */ /* 0x000ea4000804007f */
[----:B--2---:R-:W-:Y:S05]  /*d190*/  @!P2 BRA `(.L_x_139) ;  /* 0xfffffffc00eca947 */ /* 0x004fea000383ffff */
[----:B------:R-:W-:Y:S05]  /*d1a0*/  BRA `(.L_x_136) ;  /* 0xffffff74007c7947 */ /* 0x000fea000383ffff */
.L_x_144:
[----:B---3--:R-:W-:-:S04]  /*d1b0*/  IMAD.U32 R10, RZ, RZ, UR5 ;  /* 0x00000005ff0a7e24 */ /* 0x008fc8000f8e00ff */
[----:B------:R3:W4:Y:S03]  /*d1c0*/  SYNCS.PHASECHK.TRANS64.TRYWAIT P0, [R10+URZ+0x30850], R3 ;  /* 0x030850030a0075a7 */ /* 0x000726000800017f */
[----:B----4-:R-:W-:Y:S05]  /*d1d0*/  @!P0 NANOSLEEP.SYNCS 0x989680 ;  /* 0x009896800000895d */ /* 0x010fea0003900000 */
[----:B------:R-:W4:Y:S02]  /*d1e0*/  @!P0 SYNCS.PHASECHK.TRANS64 P0, [R10+URZ+0x30850], R3 ;  /* 0x030850030a0085a7 */ /* 0x000f24000800007f */
[----:B----4-:R-:W-:Y:S05]  /*d1f0*/  @!P0 BRA `(.L_x_144) ;  /* 0xfffffffc00ec8947 */ /* 0x010fea000383ffff */
[----:B------:R-:W-:Y:S05]  /*d200*/  BRA `(.L_x_143) ;  /* 0xffffff9c00307947 */ /* 0x000fea000383ffff */
.L_x_181:
[----:B------:R-:W0:Y:S01]  /*d210*/  S2R R4, SR_TID.X ;  /* 0x0000000000047919 */ /* 0x000e220000002100 */
[----:B------:R-:W-:Y:S01]  /*d220*/  BSSY B0, `(.L_x_249) ;  /* 0x000000a000007945 */ /* 0x000fe20003800000 */
[----:B------:R-:W-:Y:S02]  /*d230*/  IMAD.MOV.U32 R12, RZ, RZ, RZ ;  /* 0x000000ffff0c7224 */ /* 0x000fe400078e00ff */
[----:B------:R-:W-:Y:S02]  /*d240*/  IMAD.MOV.U32 R11, RZ, RZ, 0x1f ;  /* 0x0000001fff0b7424 */ /* 0x000fe400078e00ff */
[----:B------:R-:W-:Y:S01]  /*d250*/  IMAD.MOV.U32 R15, RZ, RZ, -0x1 ;  /* 0xffffffffff0f7424 */ /* 0x000fe200078e00ff */
[----:B0-----:R-:W-:-:S04]  /*d260*/  SHF.R.U32.HI R4, RZ, 0x5, R4 ;  /* 0x00000005ff047819 */ /* 0x001fc80000011604 */
[----:B------:R-:W-:-:S05]  /*d270*/  LOP3.LUT R4, R4, 0x3, RZ, 0xc0, !PT ;  /* 0x0000000304047812 */ /* 0x000fca00078ec0ff */
[----:B------:R-:W-:-:S07]  /*d280*/  IMAD.MOV.U32 R13, RZ, RZ, R4 ;  /* 0x000000ffff0d7224 */ /* 0x000fce00078e0004 */
[----:B-1----:R-:W-:Y:S05]  /*d290*/  WARPSYNC.COLLECTIVE R15, `(.L_x_250) ;  /* 0x000000000f087348 */ /* 0x002fea0003c00000 */
[----:B------:R0:W2:Y:S02]  /*d2a0*/  SHFL.IDX P6, R14, R13, R12, R11 ;  /* 0x0000000c0d0e7389 */ /* 0x0000a400000c000b */
[----:B012---:R-:W-:Y:S01]  /*d2b0*/  ENDCOLLECTIVE ;  /* 0x000000000000791b */ /* 0x007fe20003800000 */
.L_x_250:
[----:B------:R-:W-:Y:S05]  /*d2c0*/  BSYNC B0 ;  /* 0x0000000000007941 */ /* 0x000fea0003800000 */
.L_x_249:
[----:B------:R-:W-:Y:S05]  /*d2d0*/  BRA `(.L_x_251) ;  /* 0xffffffd400347947 */ /* 0x000fea000383ffff */
.L_x_182:
[----:B------:R-:W-:Y:S01]  /*d2e0*/  BSSY B0, `(.L_x_252) ;  /* 0x0000006000007945 */ /* 0x000fe20003800000 */
[----:B------:R-:W-:-:S07]  /*d2f0*/  IMAD.MOV.U32 R15, RZ, RZ, -0x1 ;  /* 0xffffffffff0f7424 */ /* 0x000fce00078e00ff */
[----:B-1----:R-:W-:Y:S05]  /*d300*/  WARPSYNC.COLLECTIVE R15, `(.L_x_253) ;  /* 0x000000000f0c7348 */ /* 0x002fea0003c00000 */
[----:B------:R-:W-:Y:S02]  /*d310*/  ELECT P6, UR62, PT ;  /* 0x00000000003e782f */ /* 0x000fe400038c0000 */
[----:B------:R-:W-:Y:S01]  /*d320*/  MOV R14, UR62 ;  /* 0x0000003e000e7c02 */ /* 0x000fe20008000f00 */
[----:B-1----:R-:W-:Y:S10]  /*d330*/  ENDCOLLECTIVE ;  /* 0x000000000000791b */ /* 0x002ff40003800000 */
.L_x_253:
[----:B------:R-:W-:Y:S05]  /*d340*/  BSYNC B0 ;  /* 0x0000000000007941 */ /* 0x000fea0003800000 */
.L_x_252:
[----:B------:R-:W-:Y:S05]  /*d350*/  BRA `(.L_x_254) ;  /* 0xffffffd400287947 */ /* 0x000fea000383ffff */
.L_x_185:
[----:B--2---:R2:W3:Y:S02]  /*d360*/  SYNCS.PHASECHK.TRANS64.TRYWAIT P0, [R5+URZ+0x30840], R4 ;  /* 0x03084004050075a7 */ /* 0x0044e4000800017f */
[----:B---3--:R-:W-:Y:S05]  /*d370*/  @!P0 NANOSLEEP.SYNCS 0x989680 ;  /* 0x009896800000895d */ /* 0x008fea0003900000 */
[----:B------:R-:W3:Y:S02]  /*d380*/  @!P0 SYNCS.PHASECHK.TRANS64 P0, [R5+URZ+0x30840], R4 ;  /* 0x03084004050085a7 */ /* 0x000ee4000800007f */
[----:B---3--:R-:W-:Y:S05]  /*d390*/  @!P0 BRA `(.L_x_185) ;  /* 0xfffffffc00f08947 */ /* 0x008fea000383ffff */
[----:B------:R-:W-:Y:S05]  /*d3a0*/  BRA `(.L_x_255) ;  /* 0xffffffd400807947 */ /* 0x000fea000383ffff */
.L_x_188:
[----:B--2---:R2:W3:Y:S02]  /*d3b0*/  SYNCS.PHASECHK.TRANS64.TRYWAIT P0, [R26+URZ+0x30820], R5 ;  /* 0x030820051a0075a7 */ /* 0x0044e4000800017f */
[----:B---3--:R-:W-:Y:S05]  /*d3c0*/  @!P0 NANOSLEEP.SYNCS 0x989680 ;  /* 0x009896800000895d */ /* 0x008fea0003900000 */
[----:B------:R-:W3:Y:S02]  /*d3d0*/  @!P0 SYNCS.PHASECHK.TRANS64 P0, [R26+URZ+0x30820], R5 ;  /* 0x030820051a0085a7 */ /* 0x000ee4000800007f */
[----:B---3--:R-:W-:Y:S05]  /*d3e0*/  @!P0 BRA `(.L_x_188) ;  /* 0xfffffffc00f08947 */ /* 0x008fea000383ffff */
[----:B------:R-:W-:Y:S05]  /*d3f0*/  BRA `(.L_x_256) ;  /* 0xffffffd800407947 */ /* 0x000fea000383ffff */
.L_x_196:
[----:B0-----:R0:W3:Y:S02]  /*d400*/  SYNCS.PHASECHK.TRANS64.TRYWAIT P0, [R3+URZ+0x30840], R2 ;  /* 0x03084002030075a7 */ /* 0x0010e4000800017f */
[----:B---3--:R-:W-:Y:S05]  /*d410*/  @!P0 NANOSLEEP.SYNCS 0x989680 ;  /* 0x009896800000895d */ /* 0x008fea0003900000 */
[----:B------:R-:W3:Y:S02]  /*d420*/  @!P0 SYNCS.PHASECHK.TRANS64 P0, [R3+URZ+0x30840], R2 ;  /* 0x03084002030085a7 */ /* 0x000ee4000800007f */
[----:B---3--:R-:W-:Y:S05]  /*d430*/  @!P0 BRA `(.L_x_196) ;  /* 0xfffffffc00f08947 */ /* 0x008fea000383ffff */
[----:B------:R-:W-:Y:S05]  /*d440*/  BRA `(.L_x_257) ;  /* 0xffffffd800e87947 */ /* 0x000fea000383ffff */
.L_x_198:
[----:B0-----:R0:W2:Y:S02]  /*d450*/  SYNCS.PHASECHK.TRANS64.TRYWAIT P0, [R2+URZ+0x60], R5 ;  /* 0x00006005020075a7 */ /* 0x0010a4000800017f */
[----:B--2---:R-:W-:Y:S05]  /*d460*/  @!P0 NANOSLEEP.SYNCS 0x989680 ;  /* 0x009896800000895d */ /* 0x004fea0003900000 */
[----:B------:R-:W2:Y:S02]  /*d470*/  @!P0 SYNCS.PHASECHK.TRANS64 P0, [R2+URZ+0x60], R5 ;  /* 0x00006005020085a7 */ /* 0x000ea4000800007f */
[----:B--2---:R-:W-:Y:S05]  /*d480*/  @!P0 BRA `(.L_x_198) ;  /* 0xfffffffc00f08947 */ /* 0x004fea000383ffff */
[----:B------:R-:W-:Y:S05]  /*d490*/  BRA `(.L_x_258) ;  /* 0xffffffdc004c7947 */ /* 0x000fea000383ffff */
.L_x_203:
[----:B---3--:R3:W4:Y:S02]  /*d4a0*/  SYNCS.PHASECHK.TRANS64.TRYWAIT P0, [R3+URZ+0x30840], R2 ;  /* 0x03084002030075a7 */ /* 0x008724000800017f */
[----:B----4-:R-:W-:Y:S05]  /*d4b0*/  @!P0 NANOSLEEP.SYNCS 0x989680 ;  /* 0x009896800000895d */ /* 0x010fea0003900000 */
[----:B------:R-:W4:Y:S02]  /*d4c0*/  @!P0 SYNCS.PHASECHK.TRANS64 P0, [R3+URZ+0x30840], R2 ;  /* 0x03084002030085a7 */ /* 0x000f24000800007f */
[----:B----4-:R-:W-:Y:S05]  /*d4d0*/  @!P0 BRA `(.L_x_203) ;  /* 0xfffffffc00f08947 */ /* 0x010fea000383ffff */
[----:B------:R-:W-:Y:S05]  /*d4e0*/  BRA `(.L_x_259) ;  /* 0xffffffe000547947 */ /* 0x000fea000383ffff */
.L_x_205:
[----:B0-----:R0:W2:Y:S02]  /*d4f0*/  SYNCS.PHASECHK.TRANS64.TRYWAIT P1, [R3+URZ+0x60], R24 ;  /* 0x00006018030075a7 */ /* 0x0010a4000802017f */
[----:B--2---:R-:W-:Y:S05]  /*d500*/  @!P1 NANOSLEEP.SYNCS 0x989680 ;  /* 0x009896800000995d */ /* 0x004fea0003900000 */
[----:B------:R-:W2:Y:S02]  /*d510*/  @!P1 SYNCS.PHASECHK.TRANS64 P1, [R3+URZ+0x60], R24 ;  /* 0x00006018030095a7 */ /* 0x000ea4000802007f */
[----:B--2---:R-:W-:Y:S05]  /*d520*/  @!P1 BRA `(.L_x_205) ;  /* 0xfffffffc00f09947 */ /* 0x004fea000383ffff */
[----:B------:R-:W-:Y:S05]  /*d530*/  BRA `(.L_x_260) ;  /* 0xffffffe000b87947 */ /* 0x000fea000383ffff */
.L_x_210:
[----:B--2---:R2:W3:Y:S02]  /*d540*/  SYNCS.PHASECHK.TRANS64.TRYWAIT P0, [R2+URZ+0x30840], R3 ;  /* 0x03084003020075a7 */ /* 0x0044e4000800017f */
[----:B---3--:R-:W-:Y:S05]  /*d550*/  @!P0 NANOSLEEP.SYNCS 0x989680 ;  /* 0x009896800000895d */ /* 0x008fea0003900000 */
[----:B------:R-:W3:Y:S02]  /*d560*/  @!P0 SYNCS.PHASECHK.TRANS64 P0, [R2+URZ+0x30840], R3 ;  /* 0x03084003020085a7 */ /* 0x000ee4000800007f */
[----:B---3--:R-:W-:Y:S05]  /*d570*/  @!P0 BRA `(.L_x_210) ;  /* 0xfffffffc00f08947 */ /* 0x008fea000383ffff */
[----:B------:R-:W-:Y:S05]  /*d580*/  BRA `(.L_x_261) ;  /* 0xffffffe400947947 */ /* 0x000fea000383ffff */
.L_x_212:
[----:B0-----:R0:W2:Y:S02]  /*d590*/  SYNCS.PHASECHK.TRANS64.TRYWAIT P1, [R2+URZ+0x60], R11 ;  /* 0x0000600b020075a7 */ /* 0x0010a4000802017f */
[----:B--2---:R-:W-:Y:S05]  /*d5a0*/  @!P1 NANOSLEEP.SYNCS 0x989680 ;  /* 0x009896800000995d */ /* 0x004fea0003900000 */
[----:B------:R-:W2:Y:S02]  /*d5b0*/  @!P1 SYNCS.PHASECHK.TRANS64 P1, [R2+URZ+0x60], R11 ;  /* 0x0000600b020095a7 */ /* 0x000ea4000802007f */
[----:B--2---:R-:W-:Y:S05]  /*d5c0*/  @!P1 BRA `(.L_x_212) ;  /* 0xfffffffc00f09947 */ /* 0x004fea000383ffff */
[----:B------:R-:W-:Y:S05]  /*d5d0*/  BRA `(.L_x_262) ;  /* 0xffffffe400fc7947 */ /* 0x000fea000383ffff */
.L_x_219:
[----:B---3--:R3:W4:Y:S02]  /*d5e0*/  SYNCS.PHASECHK.TRANS64.TRYWAIT P0, [R3+URZ+0x30860], R2 ;  /* 0x03086002030075a7 */ /* 0x008724000800017f */
[----:B----4-:R-:W-:Y:S05]  /*d5f0*/  @!P0 NANOSLEEP.SYNCS 0x989680 ;  /* 0x009896800000895d */ /* 0x010fea0003900000 */
[----:B------:R-:W4:Y:S02]  /*d600*/  @!P0 SYNCS.PHASECHK.TRANS64 P0, [R3+URZ+0x30860], R2 ;  /* 0x03086002030085a7 */ /* 0x000f24000800007f */
[----:B----4-:R-:W-:Y:S05]  /*d610*/  @!P0 BRA `(.L_x_219) ;  /* 0xfffffffc00f08947 */ /* 0x010fea000383ffff */
[----:B------:R-:W-:Y:S05]  /*d620*/  BRA `(.L_x_263) ;  /* 0xffffffe800bc7947 */ /* 0x000fea000383ffff */
.L_x_221:
[----:B------:R-:W-:Y:S01]  /*d630*/  BSSY B0, `(.L_x_264) ;  /* 0x0000008000007945 */ /* 0x000fe20003800000 */
[----:B0-----:R-:W-:Y:S02]  /*d640*/  IMAD.MOV.U32 R13, RZ, RZ, R16 ;  /* 0x000000ffff0d7224 */ /* 0x001fe400078e0010 */
[----:B------:R-:W-:Y:S02]  /*d650*/  IMAD.MOV.U32 R12, RZ, RZ, RZ ;  /* 0x000000ffff0c7224 */ /* 0x000fe400078e00ff */
[----:B------:R-:W-:Y:S02]  /*d660*/  IMAD.MOV.U32 R11, RZ, RZ, 0x1f ;  /* 0x0000001fff0b7424 */ /* 0x000fe400078e00ff */
[----:B------:R-:W-:-:S07]  /*d670*/  IMAD.MOV.U32 R15, RZ, RZ, -0x1 ;  /* 0xffffffffff0f7424 */ /* 0x000fce00078e00ff */
[----:B-12---:R-:W-:Y:S05]  /*d680*/  WARPSYNC.COLLECTIVE R15, `(.L_x_265) ;  /* 0x000000000f087348 */ /* 0x006fea0003c00000 */
[----:B------:R0:W3:Y:S02]  /*d690*/  SHFL.IDX P6, R14, R13, R12, R11 ;  /* 0x0000000c0d0e7389 */ /* 0x0000e400000c000b */
[----:B0123--:R-:W-:Y:S01]  /*d6a0*/  ENDCOLLECTIVE ;  /* 0x000000000000791b */ /* 0x00ffe20003800000 */
.L_x_265:
[----:B------:R-:W-:Y:S05]  /*d6b0*/  BSYNC B0 ;  /* 0x0000000000007941 */ /* 0x000fea0003800000 */
.L_x_264:
[----:B------:R-:W-:Y:S02]  /*d6c0*/  IMAD.MOV.U32 R13, RZ, RZ, R16 ;  /* 0x000000ffff0d7224 */ /* 0x000fe400078e0010 */
[----:B------:R-:W-:Y:S02]  /*d6d0*/  IMAD.MOV.U32 R12, RZ, RZ, 0x1 ;  /* 0x00000001ff0c7424 */ /* 0x000fe400078e00ff */
[----:B------:R-:W-:Y:S02]  /*d6e0*/  IMAD.MOV.U32 R11, RZ, RZ, 0x1f ;  /* 0x0000001fff0b7424 */ /* 0x000fe400078e00ff */
[----:B------:R-:W-:Y:S02]  /*d6f0*/  IMAD.MOV.U32 R15, RZ, RZ, -0x1 ;  /* 0xffffffffff0f7424 */ /* 0x000fe400078e00ff */
[----:B------:R-:W-:-:S07]  /*d700*/  IMAD.MOV.U32 R5, RZ, RZ, R14 ;  /* 0x000000ffff057224 */ /* 0x000fce00078e000e */
[----:B------:R-:W-:Y:S05]  /*d710*/  WARPSYNC.COLLECTIVE R15, `(.L_x_266) ;  /* 0x000000000f087348 */ /* 0x000fea0003c00000 */
[----:B------:R0:W1:Y:S02]  /*d720*/  SHFL.IDX P6, R14, R13, R12, R11 ;  /* 0x0000000c0d0e7389 */ /* 0x00006400000c000b */
[----:B01----:R-:W-:Y:S01]  /*d730*/  ENDCOLLECTIVE ;  /* 0x000000000000791b */ /* 0x003fe20003800000 */
.L_x_266:
[----:B------:R-:W-:Y:S01]  /*d740*/  IMAD.MOV.U32 R0, RZ, RZ, R14 ;  /* 0x000000ffff007224 */ /* 0x000fe200078e000e */
[----:B------:R-:W-:Y:S06]  /*d750*/  BRA `(.L_x_267) ;  /* 0xffffffec00047947 */ /* 0x000fec000383ffff */
.L_x_224:
[----:B------:R-:W-:Y:S01]  /*d760*/  BSSY B0, `(.L_x_268) ;  /* 0x0000008000007945 */ /* 0x000fe20003800000 */
[----:B0----5:R-:W-:Y:S02]  /*d770*/  IMAD.MOV.U32 R13, RZ, RZ, R2 ;  /* 0x000000ffff0d7224 */ /* 0x021fe400078e0002 */
[----:B------:R-:W-:Y:S02]  /*d780*/  IMAD.MOV.U32 R12, RZ, RZ, 0x1 ;  /* 0x00000001ff0c7424 */ /* 0x000fe400078e00ff */
[----:B------:R-:W-:Y:S02]  /*d790*/  IMAD.MOV.U32 R11, RZ, RZ, RZ ;  /* 0x000000ffff0b7224 */ /* 0x000fe400078e00ff */
[----:B------:R-:W-:-:S07]  /*d7a0*/  IMAD.MOV.U32 R15, RZ, RZ, -0x1 ;  /* 0xffffffffff0f7424 */ /* 0x000fce00078e00ff */
[----:B-1234-:R-:W-:Y:S05]  /*d7b0*/  WARPSYNC.COLLECTIVE R15, `(.L_x_269) ;  /* 0x000000000f087348 */ /* 0x01efea0003c00000 */
[----:B------:R0:W0:Y:S02]  /*d7c0*/  SHFL.UP P6, R14, R13, R12, R11 ;  /* 0x0400000c0d0e7389 */ /* 0x00002400000c000b */
[----:B01234-:R-:W-:Y:S01]  /*d7d0*/  ENDCOLLECTIVE ;  /* 0x000000000000791b */ /* 0x01ffe20003800000 */
.L_x_269:
[----:B------:R-:W-:Y:S05]  /*d7e0*/  BSYNC B0 ;  /* 0x0000000000007941 */ /* 0x000fea0003800000 */
.L_x_268:
[C---:B------:R-:W-:Y:S01]  /*d7f0*/  ISETP.NE.AND P0, PT, R27.reuse, RZ, PT ;  /* 0x000000ff1b00720c */ /* 0x040fe20003f05270 */
[----:B------:R-:W-:Y:S02]  /*d800*/  IMAD.MOV.U32 R12, RZ, RZ, 0x2 ;  /* 0x00000002ff0c7424 */ /* 0x000fe400078e00ff */
[----:B------:R-:W-:Y:S01]  /*d810*/  IMAD.MOV.U32 R11, RZ, RZ, RZ ;  /* 0x000000ffff0b7224 */ /* 0x000fe200078e00ff */
[----:B------:R-:W-:Y:S01]  /*d820*/  SEL R13, R14, RZ, P0 ;  /* 0x000000ff0e0d7207 */ /* 0x000fe20000000000 */
[----:B------:R-:W-:Y:S01]  /*d830*/  IMAD.MOV.U32 R15, RZ, RZ, -0x1 ;  /* 0xffffffffff0f7424 */ /* 0x000fe200078e00ff */
[----:B------:R-:W-:-:S03]  /*d840*/  ISETP.GE.U32.AND P0, PT, R27, 0x2, PT ;  /* 0x000000021b00780c */ /* 0x000fc60003f06070 */
[----:B------:R-:W-:-:S10]  /*d850*/  IMAD.IADD R13, R2, 0x1, R13 ;  /* 0x00000001020d7824 */ /* 0x000fd400078e020d */
[----:B------:R-:W-:Y:S05]  /*d860*/  WARPSYNC.COLLECTIVE R15, `(.L_x_270) ;  /* 0x000000000f087348 */ /* 0x000fea0003c00000 */
[----:B------:R0:W1:Y:S02]  /*d870*/  SHFL.UP P6, R14, R13, R12, R11 ;  /* 0x0400000c0d0e7389 */ /* 0x00006400000c000b */
[----:B01----:R-:W-:Y:S01]  /*d880*/  ENDCOLLECTIVE ;  /* 0x000000000000791b */ /* 0x003fe20003800000 */
.L_x_270:
[----:B------:R-:W-:Y:S01]  /*d890*/  IMAD.MOV.U32 R12, RZ, RZ, 0x4 ;  /* 0x00000004ff0c7424 */ /* 0x000fe200078e00ff */
[----:B------:R-:W-:Y:S02]  /*d8a0*/  SEL R14, R14, RZ, P0 ;  /* 0x000000ff0e0e7207 */ /* 0x000fe40000000000 */
[----:B------:R-:W-:-:S03]  /*d8b0*/  ISETP.GE.U32.AND P0, PT, R27, 0x4, PT ;  /* 0x000000041b00780c */ /* 0x000fc60003f06070 */
[----:B------:R-:W-:-:S04]  /*d8c0*/  IMAD.IADD R3, R13, 0x1, R14 ;  /* 0x000000010d037824 */ /* 0x000fc800078e020e */
[----:B------:R-:W-:-:S07]  /*d8d0*/  IMAD.MOV.U32 R13, RZ, RZ, R3 ;  /* 0x000000ffff0d7224 */ /* 0x000fce00078e0003 */
[----:B------:R-:W-:Y:S05]  /*d8e0*/  WARPSYNC.COLLECTIVE R15, `(.L_x_271) ;  /* 0x000000000f087348 */ /* 0x000fea0003c00000 */
[----:B------:R0:W1:Y:S02]  /*d8f0*/  SHFL.UP P6, R14, R13, R12, R11 ;  /* 0x0400000c0d0e7389 */ /* 0x00006400000c000b */
[----:B01----:R-:W-:Y:S01]  /*d900*/  ENDCOLLECTIVE ;  /* 0x000000000000791b */ /* 0x003fe20003800000 */
.L_x_271:
        /* <DEDUP_REMOVED lines=8> */
.L_x_272:
        /* <DEDUP_REMOVED lines=8> */
.L_x_273:
[----:B------:R-:W-:Y:S02]  /*da10*/  IMAD.MOV.U32 R12, RZ, RZ, 0x1f ;  /* 0x0000001fff0c7424 */ /* 0x000fe400078e00ff */
[----:B------:R-:W-:Y:S01]  /*da20*/  IMAD.MOV.U32 R11, RZ, RZ, 0x1f ;  /* 0x0000001fff0b7424 */ /* 0x000fe200078e00ff */
[----:B------:R-:W-:-:S05]  /*da30*/  SEL R8, R14, RZ, P0 ;  /* 0x000000ff0e087207 */ /* 0x000fca0000000000 */
[----:B------:R-:W-:-:S04]  /*da40*/  IMAD.IADD R8, R7, 0x1, R8 ;  /* 0x0000000107087824 */ /* 0x000fc800078e0208 */
[----:B------:R-:W-:-:S07]  /*da50*/  IMAD.MOV.U32 R13, RZ, RZ, R8 ;  /* 0x000000ffff0d7224 */ /* 0x000fce00078e0008 */
[----:B------:R-:W-:Y:S05]  /*da60*/  WARPSYNC.COLLECTIVE R15, `(.L_x_274) ;  /* 0x000000000f087348 */ /* 0x000fea0003c00000 */
[----:B------:R0:W1:Y:S02]  /*da70*/  SHFL.IDX P6, R14, R13, R12, R11 ;  /* 0x0000000c0d0e7389 */ /* 0x00006400000c000b */
[----:B01----:R-:W-:Y:S01]  /*da80*/  ENDCOLLECTIVE ;  /* 0x000000000000791b */ /* 0x003fe20003800000 */
.L_x_274:
[----:B------:R-:W-:Y:S05]  /*da90*/  BRA `(.L_x_275) ;  /* 0xffffffe800c07947 */ /* 0x000fea000383ffff */
.L_x_229:
[----:B------:R-:W-:Y:S01]  /*daa0*/  BSSY B0, `(.L_x_276) ;  /* 0x0000008000007945 */ /* 0x000fe20003800000 */
[----:B-----5:R-:W-:Y:S02]  /*dab0*/  IMAD.MOV.U32 R13, RZ, RZ, R2 ;  /* 0x000000ffff0d7224 */ /* 0x020fe400078e0002 */
[----:B------:R-:W-:Y:S02]  /*dac0*/  IMAD.MOV.U32 R12, RZ, RZ, 0x1 ;  /* 0x00000001ff0c7424 */ /* 0x000fe400078e00ff */
[----:B------:R-:W-:Y:S02]  /*dad0*/  IMAD.MOV.U32 R11, RZ, RZ, RZ ;  /* 0x000000ffff0b7224 */ /* 0x000fe400078e00ff */
[----:B------:R-:W-:-:S07]  /*dae0*/  IMAD.MOV.U32 R15, RZ, RZ, -0x1 ;  /* 0xffffffffff0f7424 */ /* 0x000fce00078e00ff */
[----:B012---:R-:W-:Y:S05]  /*daf0*/  WARPSYNC.COLLECTIVE R15, `(.L_x_277) ;  /* 0x000000000f087348 */ /* 0x007fea0003c00000 */
[----:B------:R3:W4:Y:S02]  /*db00*/  SHFL.UP P6, R14, R13, R12, R11 ;  /* 0x0400000c0d0e7389 */ /* 0x00072400000c000b */
[----:B01234-:R-:W-:Y:S01]  /*db10*/  ENDCOLLECTIVE ;  /* 0x000000000000791b */ /* 0x01ffe20003800000 */
.L_x_277:
[----:B------:R-:W-:Y:S05]  /*db20*/  BSYNC B0 ;  /* 0x0000000000007941 */ /* 0x000fea0003800000 */
.L_x_276:
        /* <DEDUP_REMOVED lines=10> */
.L_x_278:
        /* <DEDUP_REMOVED lines=8> */
.L_x_279:
        /* <DEDUP_REMOVED lines=8> */
.L_x_280:
        /* <DEDUP_REMOVED lines=8> */
.L_x_281:
        /* <DEDUP_REMOVED lines=8> */
.L_x_282:
[----:B------:R-:W-:Y:S05]  /*ddd0*/  BRA `(.L_x_283) ;  /* 0xffffffe8009c7947 */ /* 0x000fea000383ffff */
.L_x_231:
[----:B------:R-:W-:Y:S01]  /*dde0*/  BSSY B0, `(.L_x_284) ;  /* 0x0000006000007945 */ /* 0x000fe20003800000 */
[----:B------:R-:W-:Y:S01]  /*ddf0*/  PLOP3.LUT P6, PT, P6, PT, PT, 0x8, 0x0 ;  /* 0x000000000000781c */ /* 0x000fe200037ce170 */
[----:B------:R-:W-:-:S12]  /*de00*/  IMAD.MOV.U32 R15, RZ, RZ, -0x1 ;  /* 0xffffffffff0f7424 */ /* 0x000fd800078e00ff */
[----:B012---:R-:W-:Y:S05]  /*de10*/  WARPSYNC.COLLECTIVE R15, `(.L_x_285) ;  /* 0x000000000f087348 */ /* 0x007fea0003c00000 */
[----:B------:R-:W-:Y:S01]  /*de20*/  VOTE.ANY R14, PT, P6 ;  /* 0x00000000000e7806 */ /* 0x000fe200030e0100 */
[----:B012---:R-:W-:Y:S06]  /*de30*/  ENDCOLLECTIVE ;  /* 0x000000000000791b */ /* 0x007fec0003800000 */
.L_x_285:
[----:B------:R-:W-:Y:S05]  /*de40*/  BSYNC B0 ;  /* 0x0000000000007941 */ /* 0x000fea0003800000 */
.L_x_284:
[----:B------:R-:W-:Y:S02]  /*de50*/  IMAD.MOV.U32 R3, RZ, RZ, R14 ;  /* 0x000000ffff037224 */ /* 0x000fe400078e000e */
[----:B------:R-:W-:Y:S02]  /*de60*/  IMAD.MOV.U32 R13, RZ, RZ, R2 ;  /* 0x000000ffff0d7224 */ /* 0x000fe400078e0002 */
[----:B------:R-:W0:Y:S01]  /*de70*/  POPC R0, R3 ;  /* 0x0000000300007309 */ /* 0x000e220000000000 */
[----:B------:R-:W-:Y:S02]  /*de80*/  IMAD.MOV.U32 R11, RZ, RZ, 0x1f ;  /* 0x0000001fff0b7424 */ /* 0x000fe400078e00ff */
[----:B------:R-:W-:Y:S02]  /*de90*/  IMAD.MOV.U32 R15, RZ, RZ, -0x1 ;  /* 0xffffffffff0f7424 */ /* 0x000fe400078e00ff */
[----:B0-----:R-:W-:-:S07]  /*dea0*/  IMAD.MOV.U32 R12, RZ, RZ, R0 ;  /* 0x000000ffff0c7224 */ /* 0x001fce00078e0000 */
[----:B------:R-:W-:Y:S05]  /*deb0*/  WARPSYNC.COLLECTIVE R15, `(.L_x_286) ;  /* 0x000000000f087348 */ /* 0x000fea0003c00000 */
[----:B------:R0:W1:Y:S02]  /*dec0*/  SHFL.IDX P6, R14, R13, R12, R11 ;  /* 0x0000000c0d0e7389 */ /* 0x00006400000c000b */
[----:B01----:R-:W-:Y:S01]  /*ded0*/  ENDCOLLECTIVE ;  /* 0x000000000000791b */ /* 0x003fe20003800000 */
.L_x_286:
[----:B------:R-:W-:Y:S01]  /*dee0*/  IMAD.MOV.U32 R17, RZ, RZ, R14 ;  /* 0x000000ffff117224 */ /* 0x000fe200078e000e */
[----:B------:R-:W-:Y:S06]  /*def0*/  BRA `(.L_x_287) ;  /* 0xffffffe8008c7947 */ /* 0x000fec000383ffff */
.L_x_233:
[----:B------:R-:W-:Y:S01]  /*df00*/  BSSY B0, `(.L_x_288) ;  /* 0x0000007000007945 */ /* 0x000fe20003800000 */
[----:B------:R-:W-:Y:S02]  /*df10*/  IMAD.MOV.U32 R13, RZ, RZ, R8 ;  /* 0x000000ffff0d7224 */ /* 0x000fe400078e0008 */
[----:B------:R-:W-:Y:S02]  /*df20*/  IMAD.MOV.U32 R11, RZ, RZ, 0x1f ;  /* 0x0000001fff0b7424 */ /* 0x000fe400078e00ff */
[----:B------:R-:W-:-:S07]  /*df30*/  IMAD.MOV.U32 R15, RZ, RZ, -0x1 ;  /* 0xffffffffff0f7424 */ /* 0x000fce00078e00ff */
[----:B01234-:R-:W-:Y:S05]  /*df40*/  WARPSYNC.COLLECTIVE R15, `(.L_x_289) ;  /* 0x000000000f087348 */ /* 0x01ffea0003c00000 */
[----:B------:R0:W0:Y:S02]  /*df50*/  SHFL.IDX P6, R14, R13, R12, R11 ;  /* 0x0000000c0d0e7389 */ /* 0x00002400000c000b */
[----:B01234-:R-:W-:Y:S01]  /*df60*/  ENDCOLLECTIVE ;  /* 0x000000000000791b */ /* 0x01ffe20003800000 */
.L_x_289:
[----:B------:R-:W-:Y:S05]  /*df70*/  BSYNC B0 ;  /* 0x0000000000007941 */ /* 0x000fea0003800000 */
.L_x_288:
[----:B------:R-:W-:Y:S05]  /*df80*/  BRA `(.L_x_232) ;  /* 0xffffffe800847947 */ /* 0x000fea000383ffff */
.L_x_237:
[----:B0-----:R0:W2:Y:S02]  /*df90*/  SYNCS.PHASECHK.TRANS64.TRYWAIT P0, [R9+URZ+0x30820], R0 ;  /* 0x03082000090075a7 */ /* 0x0010a4000800017f */
[----:B--2---:R-:W-:Y:S05]  /*dfa0*/  @!P0 NANOSLEEP.SYNCS 0x989680 ;  /* 0x009896800000895d */ /* 0x004fea0003900000 */
[----:B------:R-:W2:Y:S02]  /*dfb0*/  @!P0 SYNCS.PHASECHK.TRANS64 P0, [R9+URZ+0x30820], R0 ;  /* 0x03082000090085a7 */ /* 0x000ea4000800007f */
[----:B--2---:R-:W-:Y:S05]  /*dfc0*/  @!P0 BRA `(.L_x_237) ;  /* 0xfffffffc00f08947 */ /* 0x004fea000383ffff */
[----:B------:R-:W-:Y:S05]  /*dfd0*/  BRA `(.L_x_290) ;  /* 0xffffffec00607947 */ /* 0x000fea000383ffff */
.L_x_238:
        /* <DEDUP_REMOVED lines=8> */
[----:B01----:R-:W-:Y:S05]  /*e060*/  WARPSYNC.COLLECTIVE R15, `(.L_x_292) ;  /* 0x000000000f087348 */ /* 0x003fea0003c00000 */
[----:B------:R2:W3:Y:S02]  /*e070*/  SHFL.IDX P6, R14, R13, R12, R11 ;  /* 0x0000000c0d0e7389 */ /* 0x0004e400000c000b */
[----:B0123--:R-:W-:Y:S01]  /*e080*/  ENDCOLLECTIVE ;  /* 0x000000000000791b */ /* 0x00ffe20003800000 */
.L_x_292:
[----:B------:R-:W-:Y:S05]  /*e090*/  BSYNC B0 ;  /* 0x0000000000007941 */ /* 0x000fea0003800000 */
.L_x_291:
[----:B------:R-:W-:Y:S05]  /*e0a0*/  BRA `(.L_x_293) ;  /* 0xffffffec00487947 */ /* 0x000fea000383ffff */
.L_x_241:
[----:B------:R-:W-:Y:S01]  /*e0b0*/  BSSY B1, `(.L_x_294) ;  /* 0x0000006000017945 */ /* 0x000fe20003800000 */
[----:B------:R-:W-:-:S07]  /*e0c0*/  IMAD.MOV.U32 R15, RZ, RZ, -0x1 ;  /* 0xffffffffff0f7424 */ /* 0x000fce00078e00ff */
[----:B01----:R-:W-:Y:S05]  /*e0d0*/  WARPSYNC.COLLECTIVE R15, `(.L_x_295) ;  /* 0x000000000f0c7348 */ /* 0x003fea0003c00000 */
[----:B------:R-:W-:Y:S02]  /*e0e0*/  ELECT P6, UR62, PT ;  /* 0x00000000003e782f */ /* 0x000fe400038c0000 */
[----:B------:R-:W-:Y:S01]  /*e0f0*/  MOV R14, UR62 ;  /* 0x0000003e000e7c02 */ /* 0x000fe20008000f00 */
[----:B01----:R-:W-:Y:S10]  /*e100*/  ENDCOLLECTIVE ;  /* 0x000000000000791b */ /* 0x003ff40003800000 */
.L_x_295:
[----:B------:R-:W-:Y:S05]  /*e110*/  BSYNC B1 ;  /* 0x0000000000017941 */ /* 0x000fea0003800000 */
.L_x_294:
[----:B------:R-:W-:Y:S05]  /*e120*/  BRA `(.L_x_296) ;  /* 0xffffffec00407947 */ /* 0x000fea000383ffff */
.L_x_243:
[----:B0-----:R0:W2:Y:S02]  /*e130*/  SYNCS.PHASECHK.TRANS64.TRYWAIT P0, [R7+URZ], R2 ;  /* 0x00000002070075a7 */ /* 0x0010a4000800017f */
[----:B--2---:R-:W-:Y:S05]  /*e140*/  @!P0 NANOSLEEP.SYNCS 0x989680 ;  /* 0x009896800000895d */ /* 0x004fea0003900000 */
[----:B------:R-:W2:Y:S02]  /*e150*/  @!P0 SYNCS.PHASECHK.TRANS64 P0, [R7+URZ], R2 ;  /* 0x00000002070085a7 */ /* 0x000ea4000800007f */
[----:B--2---:R-:W-:Y:S05]  /*e160*/  @!P0 BRA `(.L_x_243) ;  /* 0xfffffffc00f08947 */ /* 0x004fea000383ffff */
[----:B------:R-:W-:Y:S05]  /*e170*/  BRA `(.L_x_297) ;  /* 0xffffffec00747947 */ /* 0x000fea000383ffff */
.L_x_244:
[----:B--2---:R2:W3:Y:S02]  /*e180*/  SYNCS.PHASECHK.TRANS64.TRYWAIT P0, [R3+URZ], R0 ;  /* 0x00000000030075a7 */ /* 0x0044e4000800017f */
[----:B---3--:R-:W-:Y:S05]  /*e190*/  @!P0 NANOSLEEP.SYNCS 0x989680 ;  /* 0x009896800000895d */ /* 0x008fea0003900000 */
[----:B------:R-:W3:Y:S02]  /*e1a0*/  @!P0 SYNCS.PHASECHK.TRANS64 P0, [R3+URZ], R0 ;  /* 0x00000000030085a7 */ /* 0x000ee4000800007f */
[----:B---3--:R-:W-:Y:S05]  /*e1b0*/  @!P0 BRA `(.L_x_244) ;  /* 0xfffffffc00f08947 */ /* 0x008fea000383ffff */
[----:B------:R-:W-:Y:S05]  /*e1c0*/  BRA `(.L_x_298) ;  /* 0xffffffec00687947 */ /* 0x000fea000383ffff */
.L_x_246:
[----:B--2---:R2:W3:Y:S02]  /*e1d0*/  SYNCS.PHASECHK.TRANS64.TRYWAIT P0, [R5+URZ], R2 ;  /* 0x00000002050075a7 */ /* 0x0044e4000800017f */
[----:B---3--:R-:W-:Y:S05]  /*e1e0*/  @!P0 NANOSLEEP.SYNCS 0x989680 ;  /* 0x009896800000895d */ /* 0x008fea0003900000 */
[----:B------:R-:W3:Y:S02]  /*e1f0*/  @!P0 SYNCS.PHASECHK.TRANS64 P0, [R5+URZ], R2 ;  /* 0x00000002050085a7 */ /* 0x000ee4000800007f */
[----:B---3--:R-:W-:Y:S05]  /*e200*/  @!P0 BRA `(.L_x_246) ;  /* 0xfffffffc00f08947 */ /* 0x008fea000383ffff */
[----:B------:R-:W-:Y:S05]  /*e210*/  BRA `(.L_x_299) ;  /* 0xffffffec006c7947 */ /* 0x000fea000383ffff */
.L_x_300:
        /* <DEDUP_REMOVED lines=14> */
.L_x_2277:


//--------------------- .text._ZN7cutlass13device_kernelIN5flash11enable_sm90INS1_16FlashAttnFwdSm90INS1_25CollectiveMainloopFwdSm90ILi2EN4cute5tupleIJNS5_1CILi1EEES8_S8_EEENS6_IJNS7_ILi192EEESA_NS7_ILi64EEEEEELi64ENS_6half_tEfNS_4arch4Sm90ELb0ELb0ELb0ELb1ELb0ELb1ELb0ELb0ELb1ELb0ELb0ELb0EEENS1_21CollectiveEpilogueFwdINS6_IJSA_SB_SA_EEES9_SD_SF_Li384ELb1ELb0ELb0ELb0EEENS1_36VarlenDynamicPersistentTileSchedulerILi192ELi192ELi384ELi32ELb0ELb0ELb1ELb0ELb1ELb1EEEEEEEEEvNT_6ParamsE --------------------------
	.section	.text._ZN7cutlass13device_kernelIN5flash11enable_sm90INS1_16FlashAttnFwdSm90INS1_25CollectiveMainloopFwdSm90ILi2EN4cute5tupleIJNS5_1CILi1EEES8_S8_EEENS6_IJNS7_ILi192EEESA_NS7_ILi64EEEEEELi64ENS_6half_tEfNS_4arch4Sm90ELb0ELb0ELb0ELb1ELb0ELb1ELb0ELb0ELb1ELb0ELb0ELb0EEENS1_21CollectiveEpilogueFwdINS6_IJSA_SB_SA_EEES9_SD_SF_Li384ELb1ELb0ELb0ELb0EEENS1_36VarlenDynamicPersistentTileSchedulerILi192ELi192ELi384ELi32ELb0ELb0ELb1ELb0ELb1ELb1EEEEEEEEEvNT_6ParamsE,"ax",@progbits
	.align	128
.text._ZN7cutlass13device_kernelIN5flash11enable_sm90INS1_16FlashAttnFwdSm90INS1_25CollectiveMainloopFwdSm90ILi2EN4cute5tupleIJNS5_1CILi1EEES8_S8_EEENS6_IJNS7_ILi192EEESA_NS7_ILi64EEEEEELi64ENS_6half_tEfNS_4arch4Sm90ELb0ELb0ELb0ELb1ELb0ELb1ELb0ELb0ELb1ELb0ELb0ELb0EEENS1_21CollectiveEpilogueFwdINS6_IJSA_SB_SA_EEES9_SD_SF_Li384ELb1ELb0ELb0ELb0EEENS1_36VarlenDynamicPersistentTileSchedulerILi192ELi192ELi384ELi32ELb0ELb0ELb1ELb0ELb1ELb1EEEEEEEEEvNT_6ParamsE:
        .type           _ZN7cutlass13device_kernelIN5flash11enable_sm90INS1_16FlashAttnFwdSm90INS1_25CollectiveMainloopFwdSm90ILi2EN4cute5tupleIJNS5_1CILi1EEES8_S8_EEENS6_IJNS7_ILi192EEESA_NS7_ILi64EEEEEELi64ENS_6half_tEfNS_4arch4Sm90ELb0ELb0ELb0ELb1ELb0ELb1ELb0ELb0ELb1ELb0ELb0ELb0EEENS1_21CollectiveEpilogueFwdINS6_IJSA_SB_SA_EEES9_SD_SF_Li384ELb1ELb0ELb0ELb0EEENS1_36VarlenDynamicPersistentTileSchedulerILi192ELi192ELi384ELi32ELb0ELb0ELb1ELb0ELb1ELb1EEEEEEEEEvNT_6ParamsE,@function
        .size           _ZN7cutlass13device_kernelIN5flash11enable_sm90INS1_16FlashAttnFwdSm90INS1_25CollectiveMainloopFwdSm90ILi2EN4cute5tupleIJNS5_1CILi1EEES8_S8_EEENS6_IJNS7_ILi192EEESA_NS7_ILi64EEEEEELi64ENS_6half_tEfNS_4arch4Sm90ELb0ELb0ELb0ELb1ELb0ELb1ELb0ELb0ELb1ELb0ELb0ELb0EEENS1_21CollectiveEpilogueFwdINS6_IJSA_SB_SA_EEES9_SD_SF_Li384ELb1ELb0ELb0ELb0EEENS1_36VarlenDynamicPersistentTileSchedulerILi192ELi192ELi384ELi32ELb0ELb0ELb1ELb0ELb1ELb1EEEEEEEEEvNT_6ParamsE,(.L_x_2278 - _ZN7cutlass13device_kernelIN5flash11enable_sm90INS1_16FlashAttnFwdSm90INS1_25CollectiveMainloopFwdSm90ILi2EN4cute5tupleIJNS5_1CILi1EEES8_S8_EEENS6_IJNS7_ILi192EEESA_NS7_ILi64EEEEEELi64ENS_6half_tEfNS_4arch4Sm90ELb0ELb0ELb0ELb1ELb0ELb1ELb0ELb0ELb1ELb0ELb0ELb0EEENS1_21CollectiveEpilogueFwdINS6_IJSA_SB_SA_EEES9_SD_SF_Li384ELb1ELb0ELb0ELb0EEENS1_36VarlenDynamicPersistentTileSchedulerILi192ELi192ELi384ELi32ELb0ELb0ELb1ELb0ELb1ELb1EEEEEEEEEvNT_6ParamsE)
        .other          _ZN7cutlass13device_kernelIN5flash11enable_sm90INS1_16FlashAttnFwdSm90INS1_25CollectiveMainloopFwdSm90ILi2EN4cute5tupleIJNS5_1CILi1EEES8_S8_EEENS6_IJNS7_ILi192EEESA_NS7_ILi64EEEEEELi64ENS_6half_tEfNS_4arch4Sm90ELb0ELb0ELb0ELb1ELb0ELb1ELb0ELb0ELb1ELb0ELb0ELb0EEENS1_21CollectiveEpilogueFwdINS6_IJSA_SB_SA_EEES9_SD_SF_Li384ELb1ELb0ELb0ELb0EEENS1_36VarlenDynamicPersistentTileSchedulerILi192ELi192ELi384ELi32ELb0ELb0ELb1ELb0ELb1ELb1EEEEEEEEEvNT_6ParamsE,@"STO_CUDA_ENTRY STV_DEFAULT"
_ZN7cutlass13device_kernelIN5flash11enable_sm90INS1_16FlashAttnFwdSm90INS1_25CollectiveMainloopFwdSm90ILi2EN4cute5tupleIJNS5_1CILi1EEES8_S8_EEENS6_IJNS7_ILi192EEESA_NS7_ILi64EEEEEELi64ENS_6half_tEfNS_4arch4Sm90ELb0ELb0ELb0ELb1ELb0ELb1ELb0ELb0ELb1ELb0ELb0ELb0EEENS1_21CollectiveEpilogueFwdINS6_IJSA_SB_SA_EEES9_SD_SF_Li384ELb1ELb0ELb0ELb0EEENS1_36VarlenDynamicPersistentTileSchedulerILi192ELi192ELi384ELi32ELb0ELb0ELb1ELb0ELb1ELb1EEEEEEEEEvNT_6ParamsE:
[----:B------:R-:W0:Y:S02]  /*0000*/  LDC R1, c[0x0][0x28] ;  /* 0x00000a00ff017b82 */ /* 0x000e240000000800 */
[----:B0-----:R-:W-:Y:S01]  /*0010*/  VIADD R1, R1, 0xffffffa0 ;  /* 0xffffffa001017836 */ /* 0x001fe20000000000 */
[----:B------:R-:W0:Y:S01]  /*0020*/  S2R R3, SR_TID.X ;  /* 0x0000000000037919 */ /* 0x000e220000002100 */
[----:B------:R-:W-:Y:S01]  /*0030*/  ELECT P0, URZ, PT ;  /* 0x00000000003f782f */ /* 0x000fe20003800000 */
[----:B------:R-:W-:Y:S01]  /*0040*/  BSSY B0, `(.L_x_301) ;  /* 0x0000016000007945 */ /* 0x000fe20003800000 */
[----:B0-----:R-:W-:-:S05]  /*0050*/  SHF.R.U32.HI R0, RZ, 0x5, R3 ;  /* 0x00000005ff007819 */ /* 0x001fca0000011603 */
[----:B------:R-:W0:Y:S02]  /*0060*/  SHFL.IDX PT, R2, R0, RZ, 0x1f ;  /* 0x00001fff00027589 */ /* 0x000e2400000e0000 */
[----:B0-----:R-:W-:-:S13]  /*0070*/  ISETP.EQ.AND P0, PT, R2, RZ, P0 ;  /* 0x000000ff0200720c */ /* 0x001fda0000702270 */
[----:B------:R-:W-:Y:S05]  /*0080*/  @!P0 BRA `(.L_x_302) ;  /* 0x0000000000448947 */ /* 0x000fea0003800000 */
[----:B------:R-:W-:Y:S02]  /*0090*/  ULDC.64 UR4, c[0x0][0x198] ;  /* 0x0000660000047ab9 */ /* 0x000fe40000000a00 */
[----:B------:R-:W-:Y:S02]  /*00a0*/  UIADD3 UR6, UP0, UR4, 0x270, URZ ;  /* 0x0000027004067890 */ /* 0x000fe4000ff1e03f */
[----:B------:R-:W-:Y:S02]  /*00b0*/  UIADD3 UR8, UP1, UR4, 0x370, URZ ;  /* 0x0000037004087890 */ /* 0x000fe4000ff3e03f */
[----:B------:R-:W-:Y:S02]  /*00c0*/  UIADD3 UR10, UP2, UR4, 0x470, URZ ;  /* 0x00000470040a7890 */ /* 0x000fe4000ff5e03f */
[----:B------:R-:W-:Y:S02]  /*00d0*/  UIADD3 UR12, UP3, UR4, 0x570, URZ ;  /* 0x00000570040c7890 */ /* 0x000fe4000ff7e03f */
[----:B------:R-:W-:-:S02]  /*00e0*/  UIADD3 UR4, UP4, UR4, 0x670, URZ ;  /* 0x0000067004047890 */ /* 0x000fc4000ff9e03f */
[----:B------:R-:W-:Y:S02]  /*00f0*/  UIADD3.X UR7, URZ, UR5, URZ, UP0, !UPT ;  /* 0x000000053f077290 */ /* 0x000fe400087fe43f */
[----:B------:R-:W-:Y:S02]  /*0100*/  UIADD3.X UR9, URZ, UR5, URZ, UP1, !UPT ;  /* 0x000000053f097290 */ /* 0x000fe40008ffe43f */
[----:B------:R-:W-:Y:S02]  /*0110*/  UIADD3.X UR11, URZ, UR5, URZ, UP2, !UPT ;  /* 0x000000053f0b7290 */ /* 0x000fe400097fe43f */
[----:B------:R-:W-:Y:S02]  /*0120*/  UIADD3.X UR13, URZ, UR5, URZ, UP3, !UPT ;  /* 0x000000053f0d7290 */ /* 0x000fe40009ffe43f */
[----:B------:R-:W-:Y:S01]  /*0130*/  UIADD3.X UR5, URZ, UR5, URZ, UP4, !UPT ;  /* 0x000000053f057290 */ /* 0x000fe2000a7fe43f */
[----:B------:R0:W-:Y:S02]  /*0140*/  UTMACCTL.PF [UR6] ;  /* 0x00000000060079b9 */ /* 0x0001e40008040000 */
[----:B------:R0:W-:Y:S02]  /*0150*/  UTMACCTL.PF [UR8] ;  /* 0x00000000080079b9 */ /* 0x0001e40008040000 */
[----:B------:R0:W-:Y:S02]  /*0160*/  UTMACCTL.PF [UR10] ;  /* 0x000000000a0079b9 */ /* 0x0001e40008040000 */
[----:B------:R0:W-:Y:S02]  /*0170*/  UTMACCTL.PF [UR12] ;  /* 0x000000000c0079b9 */ /* 0x0001e40008040000 */
[----:B------:R0:W-:Y:S02]  /*0180*/  UTMACCTL.PF [UR4] ;  /* 0x00000000040079b9 */ /* 0x0001e40008040000 */
[----:B0-----:R-:W-:Y:S01]  /*0190*/  NOP ;  /* 0x0000000000007918 */ /* 0x001fe20000000000 */
.L_x_302:
[----:B------:R-:W-:Y:S05]  /*01a0*/  BSYNC B0 ;  /* 0x0000000000007941 */ /* 0x000fea0003800000 */
.L_x_301:
[----:B------:R-:W-:Y:S01]  /*01b0*/  VOTEU.ANY UP0, P0 ;  /* 0x00000000003f7886 */ /* 0x000fe20000000100 */
[----:B------:R-:W0:Y:S01]  /*01c0*/  SHFL.IDX PT, R2, R0, RZ, 0x1f ;  /* 0x00001fff00027589 */ /* 0x000e2200000e0000 */
[----:B------:R-:W-:Y:S01]  /*01d0*/  UMOV UR4, 0x1 ;  /* 0x0000000100047882 */ /* 0x000fe20000000000 */
[----:B------:R-:W-:Y:S01]  /*01e0*/  UMOV UR7, 0x180 ;  /* 0x0000018000077882 */ /* 0x000fe20000000000 */
[----:B------:R-:W-:Y:S01]  /*01f0*/  SHF.R.U32.HI R3, RZ, 0x7, R3 ;  /* 0x00000007ff037819 */ /* 0x000fe20000011603 */
[----:B------:R-:W1:Y:S01]  /*0200*/  @UP0 S2UR UR8, SR_CgaCtaId ;  /* 0x00000000000809c3 */ /* 0x000e620000008800 */
[----:B------:R-:W-:Y:S01]  /*0210*/  @UP0 UMOV UR6, 0x400 ;  /* 0x0000040000060882 */ /* 0x000fe20000000000 */
[----:B------:R-:W-:-:S04]  /*0220*/  @UP0 UIADD3 UR4, -UR4, 0x100000, URZ ;  /* 0x0010000004040890 */ /* 0x000fc8000fffe13f */
[----:B------:R-:W-:Y:S02]  /*0230*/  @UP0 USHF.L.U32 UR5, UR4, 0xb, URZ ;  /* 0x0000000b04050899 */ /* 0x000fe4000800063f */
[----:B------:R-:W-:Y:S01]  /*0240*/  @UP0 USHF.L.U32 UR4, UR4, 0x1, URZ ;  /* 0x0000000104040899 */ /* 0x000fe2000800063f */
[----:B------:R-:W-:Y:S01]  /*0250*/  VOTEU.ANY UP1, P0 ;  /* 0x00000000003f7886 */ /* 0x000fe20000020100 */
[----:B0-----:R-:W-:Y:S02]  /*0260*/  ISETP.NE.AND P1, PT, R2, RZ, PT ;  /* 0x000000ff0200720c */ /* 0x001fe40003f25270 */
[----:B------:R0:W2:Y:S01]  /*0270*/  SHFL.IDX PT, R2, R3, RZ, 0x1f ;  /* 0x00001fff03027589 */ /* 0x0000a200000e0000 */
[----:B-1----:R-:W-:Y:S02]  /*0280*/  @UP0 ULEA UR8, UR8, UR6, 0x18 ;  /* 0x0000000608080291 */ /* 0x002fe4000f8ec03f */
[----:B------:R-:W-:-:S04]  /*0290*/  @UP0 UIADD3 UR6, -UR7, 0x100000, URZ ;  /* 0x0010000007060890 */ /* 0x000fc8000fffe13f */
[----:B------:R-:W-:Y:S02]  /*02a0*/  @UP0 USHF.L.U32 UR7, UR6, 0xb, URZ ;  /* 0x0000000b06070899 */ /* 0x000fe4000800063f */
[----:B------:R-:W-:Y:S01]  /*02b0*/  @UP0 USHF.L.U32 UR6, UR6, 0x1, URZ ;  /* 0x0000000106060899 */ /* 0x000fe2000800063f */
[----:B------:R-:W-:Y:S01]  /*02c0*/  VOTEU.ANY UP0, P0 ;  /* 0x00000000003f7886 */ /* 0x000fe20000000100 */
[----:B------:R-:W1:Y:S04]  /*02d0*/  FENCE.VIEW.ASYNC.S ;  /* 0x00000000000073c6 */ /* 0x000e680000000000 */
[----:B-1----:R0:W1:Y:S06]  /*02e0*/  @UP0 SYNCS.EXCH.64 URZ, [UR8+0x30800], UR4 ;  /* 0x03080004083f05b2 */ /* 0x00206c0008000100 */
[----:B------:R0:W3:Y:S02]  /*02f0*/  @UP1 SYNCS.EXCH.64 URZ, [UR8+0x30820], UR6 ;  /* 0x03082006083f15b2 */ /* 0x0000e40008000100 */
[----:B0-----:R-:W-:Y:S05]  /*0300*/  @P1 BRA `(.L_x_303) ;  /* 0x0000000000481947 */ /* 0x001fea0003800000 */
[----:B------:R-:W0:Y:S01]  /*0310*/  S2UR UR5, SR_CgaCtaId ;  /* 0x00000000000579c3 */ /* 0x000e220000008800 */
        /* <DEDUP_REMOVED lines=15> */
[----:B------:R0:W0:Y:S01]  /*0410*/  SYNCS.EXCH.64 URZ, [UR8+0x30848], UR4 ;  /* 0x03084804083f75b2 */ /* 0x0000220008000100 */
[----:B------:R-:W-:Y:S01]  /*0420*/  NOP ;  /* 0x0000000000007918 */ /* 0x000fe20000000000 */
.L_x_303:
[----:B------:R-:W5:Y:S01]  /*0430*/  SHFL.IDX PT, R3, R0, RZ, 0x1f ;  /* 0x00001fff00037589 */ /* 0x000f6200000e0000 */
[----:B------:R-:W-:Y:S01]  /*0440*/  NOP ;  /* 0x0000000000007918 */ /* 0x000fe20000000000 */
[----:B-----5:R-:W-:-:S13]  /*0450*/  ISETP.NE.AND P0, PT, R3, RZ, PT ;  /* 0x000000ff0300720c */ /* 0x020fda0003f05270 */
        /* <DEDUP_REMOVED lines=17> */
[----:B------:R0:W0:Y:S01]  /*0570*/  SYNCS.EXCH.64 URZ, [UR8+0x30868], UR6 ;  /* 0x03086806083f75b2 */ /* 0x0000220008000100 */
[----:B------:R-:W-:Y:S01]  /*0580*/  NOP ;  /* 0x0000000000007918 */ /* 0x000fe20000000000 */
.L_x_304:
[----:B------:R-:W5:Y:S01]  /*0590*/  SHFL.IDX PT, R3, R0, RZ, 0x1f ;  /* 0x00001fff00037589 */ /* 0x000f6200000e0000 */
[----:B------:R-:W-:Y:S01]  /*05a0*/  NOP ;  /* 0x0000000000007918 */ /* 0x000fe20000000000 */
[----:B-----5:R-:W-:-:S13]  /*05b0*/  ISETP.NE.AND P0, PT, R3, RZ, PT ;  /* 0x000000ff0300720c */ /* 0x020fda0003f05270 */
        /* <DEDUP_REMOVED lines=13> */
[----:B------:R0:W0:Y:S01]  /*0690*/  SYNCS.EXCH.64 URZ, [UR6+0x30888], UR4 ;  /* 0x03088804063f75b2 */ /* 0x0000220008000100 */
[----:B------:R-:W-:Y:S01]  /*06a0*/  NOP ;  /* 0x0000000000007918 */ /* 0x000fe20000000000 */
.L_x_305:
        /* <DEDUP_REMOVED lines=22> */
.L_x_306:
        /* <DEDUP_REMOVED lines=22> */
.L_x_307:
[----:B--2---:R-:W-:Y:S01]  /*0970*/  ISETP.NE.AND P0, PT, R2, RZ, PT ;  /* 0x000000ff0200720c */ /* 0x004fe20003f05270 */
[----:B------:R-:W-:Y:S01]  /*0980*/  IMAD.MOV.U32 R2, RZ, RZ, 0x1 ;  /* 0x00000001ff027424 */ /* 0x000fe200078e00ff */
[----:B------:R-:W-:Y:S01]  /*0990*/  NOP ;  /* 0x0000000000007918 */ /* 0x000fe20000000000 */
[----:B------:R-:W-:Y:S01]  /*09a0*/  ULDC.64 UR56, c[0x0][0x208] ;  /* 0x0000820000387ab9 */ /* 0x000fe20000000a00 */
[----:B------:R-:W-:Y:S02]  /*09b0*/  BSSY B7, `(.L_x_308) ;  /* 0x000143b000077945 */ /* 0x000fe40003800000 */
[----:B------:R-:W-:-:S05]  /*09c0*/  SEL R2, R2, 0x2, !P0 ;  /* 0x0000000202027807 */ /* 0x000fca0004000000 */
[----:B------:R2:W-:Y:S01]  /*09d0*/  STL [R1+0x1c], R2 ;  /* 0x00001c0201007387 */ /* 0x0005e20000100800 */
[----:B01-34-:R-:W-:Y:S06]  /*09e0*/  BAR.SYNC.DEFER_BLOCKING 0x0 ;  /* 0x0000000000007b1d */ /* 0x01bfec0000010000 */
[----:B------:R-:W-:Y:S05]  /*09f0*/  @!P0 BRA `(.L_x_309) ;  /* 0x000000f800708947 */ /* 0x000fea0003800000 */
.L_x_310:
[----:B------:R-:W-:-:S08]  /*0a00*/  NOP ;  /* 0x0000000000007918 */ /* 0x000fd00000000000 */
[----:B------:R-:W0:Y:S02]  /*0a10*/  USETMAXREG.TRY_ALLOC.CTAPOOL UP0, 0xa0 ;  /* 0x000000a0000079c8 */ /* 0x000e240008000600 */
[----:B0-----:R-:W-:-:S13]  /*0a20*/  PLOP3.LUT P0, PT, PT, PT, UP0, 0x80, 0x0 ;  /* 0x000000000000781c */ /* 0x001fda0003f0f008 */
[----:B------:R-:W-:Y:S05]  /*0a30*/  @!P0 BRA `(.L_x_310) ;  /* 0xfffffffc00f08947 */ /* 0x000fea000383ffff */
[----:B------:R-:W3:Y:S01]  /*0a40*/  LDL.LU R0, [R1] ;  /* 0x0000000001007983 */ /* 0x000ee20000300800 */
[----:B--2---:R-:W0:Y:S01]  /*0a50*/  S2R R2, SR_TID.X ;  /* 0x0000000000027919 */ /* 0x004e220000002100 */
[----:B------:R-:W1:Y:S01]  /*0a60*/  S2UR UR5, SR_CgaCtaId ;  /* 0x00000000000579c3 */ /* 0x000e620000008800 */
[----:B------:R-:W-:Y:S01]  /*0a70*/  UMOV UR4, 0x400 ;  /* 0x0000040000047882 */ /* 0x000fe20000000000 */
[----:B0-----:R-:W-:-:S06]  /*0a80*/  SHF.R.U32.HI R2, RZ, 0x7, R2 ;  /* 0x00000007ff027819 */ /* 0x001fcc0000011602 */
[----:B------:R-:W-:Y:S06]  /*0a90*/  BAR.ARV 0x8, 0x1a0 ;  /* 0x0206800000007b1d */ /* 0x000fec0000002000 */
[----:B------:R-:W-:-:S13]  /*0aa0*/  ISETP.NE.AND P0, PT, R2, 0x1, PT ;  /* 0x000000010200780c */ /* 0x000fda0003f05270 */
[----:B------:R-:W-:Y:S08]  /*0ab0*/  @!P0 BAR.ARV 0x9, 0x100 ;  /* 0x0244000000008b1d */ /* 0x000ff00000002000 */
[----:B------:R-:W-:Y:S01]  /*0ac0*/  BAR.SYNC.DEFER_BLOCKING 0x5, 0x1a0 ;  /* 0x0146800000007b1d */ /* 0x000fe20000010000 */
[----:B-1----:R-:W-:-:S06]  /*0ad0*/  ULEA UR4, UR5, UR4, 0x18 ;  /* 0x0000000405047291 */ /* 0x002fcc000f8ec03f */
[----:B------:R-:W-:Y:S01]  /*0ae0*/  IMAD.U32 R2, RZ, RZ, UR4 ;  /* 0x00000004ff027e24 */ /* 0x000fe2000f8e00ff */
[----:B------:R-:W-:-:S04]  /*0af0*/  ULDC UR4, c[0x0][0xc14] ;  /* 0x0003050000047ab9 */ /* 0x000fc80000000800 */
[----:B------:R-:W0:Y:S01]  /*0b00*/  LDS.128 R32, [R2+0x308d0] ;  /* 0x0308d00002207984 */ /* 0x000e220000000c00 */
[----:B------:R-:W-:Y:S06]  /*0b10*/  BAR.ARV 0x4, 0x1a0 ;  /* 0x0106800000007b1d */ /* 0x000fec0000002000 */
[----:B---3--:R-:W-:-:S04]  /*0b20*/  LOP3.LUT R0, R0, 0xffffffef, RZ, 0xc0, !PT ;  /* 0xffffffef00007812 */ /* 0x008fc800078ec0ff */
[----:B------:R-:W-:-:S05]  /*0b30*/  @P0 LOP3.LUT R0, R0, 0x10, RZ, 0xfc, !PT ;  /* 0x0000001000000812 */ /* 0x000fca00078efcff */
[----:B------:R4:W-:Y:S01]  /*0b40*/  STL [R1], R0 ;  /* 0x0000000001007387 */ /* 0x0009e20000100800 */
[----:B0-----:R-:W-:-:S13]  /*0b50*/  ISETP.GE.AND P0, PT, R35, UR4, PT ;  /* 0x0000000423007c0c */ /* 0x001fda000bf06270 */
[----:B----4-:R-:W-:Y:S05]  /*0b60*/  @P0 BRA `(.L_x_311) ;  /* 0x00000140007c0947 */ /* 0x010fea0003800000 */
[----:B------:R-:W2:Y:S01]  /*0b70*/  LDL.LU R9, [R1+0x1c] ;  /* 0x00001c0001097983 */ /* 0x000ea20000300800 */
[----:B------:R-:W0:Y:S02]  /*0b80*/  S2R R0, SR_TID.X ;  /* 0x0000000000007919 */ /* 0x000e240000002100 */
[----:B0-----:R-:W-:-:S05]  /*0b90*/  VIADD R8, R0, 0xffffff80 ;  /* 0xffffff8000087836 */ /* 0x001fca0000000000 */
[----:B------:R-:W-:-:S04]  /*0ba0*/  SHF.R.S32.HI R0, RZ, 0x1f, R8 ;  /* 0x0000001fff007819 */ /* 0x000fc80000011408 */
[----:B------:R-:W-:-:S04]  /*0bb0*/  LEA.HI R3, R0, R8, RZ, 0x4 ;  /* 0x0000000800037211 */ /* 0x000fc800078f20ff */
[----:B------:R-:W-:-:S05]  /*0bc0*/  LOP3.LUT R4, R3, 0xfffffff0, RZ, 0xc0, !PT ;  /* 0xfffffff003047812 */ /* 0x000fca00078ec0ff */
[----:B------:R-:W-:Y:S01]  /*0bd0*/  IMAD.IADD R4, R8, 0x1, -R4 ;  /* 0x0000000108047824 */ /* 0x000fe200078e0a04 */
[----:B------:R-:W-:-:S04]  /*0be0*/  SHF.R.S32.HI R6, RZ, 0x4, R3 ;  /* 0x00000004ff067819 */ /* 0x000fc80000011403 */
[----:B------:R-:W-:-:S04]  /*0bf0*/  SHF.R.S32.HI R5, RZ, 0x1f, R4 ;  /* 0x0000001fff057819 */ /* 0x000fc80000011404 */
[----:B------:R-:W-:Y:S02]  /*0c00*/  LEA.HI R5, R5, R4, RZ, 0x3 ;  /* 0x0000000405057211 */ /* 0x000fe400078f18ff */
[----:B------:R-:W-:Y:S02]  /*0c10*/  LEA.HI R7, R3, R6, RZ, 0x1 ;  /* 0x0000000603077211 */ /* 0x000fe400078f08ff */
[----:B------:R-:W-:Y:S02]  /*0c20*/  LOP3.LUT R3, R5, 0xfffffff8, RZ, 0xc0, !PT ;  /* 0xfffffff805037812 */ /* 0x000fe400078ec0ff */
[----:B------:R-:W-:Y:S02]  /*0c30*/  LOP3.LUT R7, R7, 0x1ffffffe, RZ, 0xc0, !PT ;  /* 0x1ffffffe07077812 */ /* 0x000fe400078ec0ff */
[----:B------:R-:W-:-:S03]  /*0c40*/  IADD3 R3, R4, -R3, RZ ;  /* 0x8000000304037210 */ /* 0x000fc60007ffe0ff */
[----:B------:R-:W-:Y:S02]  /*0c50*/  IMAD.IADD R7, R6, 0x1, -R7 ;  /* 0x0000000106077824 */ /* 0x000fe400078e0a07 */
[----:B------:R-:W-:Y:S01]  /*0c60*/  IMAD.SHL.U32 R4, R3, 0x40, RZ ;  /* 0x0000004003047824 */ /* 0x000fe200078e00ff */
[----:B------:R-:W-:Y:S01]  /*0c70*/  LEA.HI R6, R0, R8, RZ, 0x5 ;  /* 0x0000000800067211 */ /* 0x000fe200078f28ff */
[----:B------:R-:W-:-:S03]  /*0c80*/  IMAD.SHL.U32 R7, R7, 0x8, RZ ;  /* 0x0000000807077824 */ /* 0x000fc600078e00ff */
[----:B------:R-:W-:Y:S01]  /*0c90*/  LOP3.LUT R4, R4, 0x1c0, RZ, 0xc0, !PT ;  /* 0x000001c004047812 */ /* 0x000fe200078ec0ff */
[----:B------:R-:W-:Y:S01]  /*0ca0*/  IMAD.SHL.U32 R5, R5, 0x40, RZ ;  /* 0x0000004005057824 */ /* 0x000fe200078e00ff */
[----:B------:R-:W-:Y:S02]  /*0cb0*/  SHF.R.S32.HI R10, RZ, 0x5, R6 ;  /* 0x00000005ff0a7819 */ /* 0x000fe40000011406 */
[----:B------:R-:W-:Y:S02]  /*0cc0*/  LOP3.LUT R7, R4, 0x8, R7, 0xf8, !PT ;  /* 0x0000000804077812 */ /* 0x000fe400078ef807 */
[----:B------:R-:W-:Y:S02]  /*0cd0*/  SHF.R.U32.HI R6, RZ, 0x3, R4 ;  /* 0x00000003ff067819 */ /* 0x000fe40000011604 */
[----:B------:R-:W-:Y:S01]  /*0ce0*/  R2P PR, R3, 0x6 ;  /* 0x0000000603007804 */ /* 0x000fe20000000000 */
[----:B------:R-:W-:Y:S01]  /*0cf0*/  IMAD.SHL.U32 R4, R10, 0x400, RZ ;  /* 0x000004000a047824 */ /* 0x000fe200078e00ff */
[----:B------:R-:W-:-:S02]  /*0d00*/  LEA.HI R3, R0, R8, RZ, 0x2 ;  /* 0x0000000800037211 */ /* 0x000fc400078f10ff */
[----:B------:R-:W-:Y:S02]  /*0d10*/  LOP3.LUT R5, R5, 0x7ffffe00, RZ, 0xc0, !PT ;  /* 0x7ffffe0005057812 */ /* 0x000fe400078ec0ff */
[----:B------:R-:W-:Y:S02]  /*0d20*/  LOP3.LUT R6, R7, R6, RZ, 0x3c, !PT ;  /* 0x0000000607067212 */ /* 0x000fe400078e3cff */
[----:B------:R-:W-:Y:S02]  /*0d30*/  LEA.HI R0, R0, R8, RZ, 0x7 ;  /* 0x0000000800007211 */ /* 0x000fe400078f38ff */
[----:B------:R-:W-:Y:S02]  /*0d40*/  SHF.R.S32.HI R18, RZ, 0x2, R3 ;  /* 0x00000002ff127819 */ /* 0x000fe40000011403 */
[----:B------:R-:W-:Y:S02]  /*0d50*/  IADD3 R5, R6, R5, R4 ;  /* 0x0000000506057210 */ /* 0x000fe40007ffe004 */
[----:B------:R-:W-:Y:S01]  /*0d60*/  SHF.R.S32.HI R4, RZ, 0x7, R0 ;  /* 0x00000007ff047819 */ /* 0x000fe20000011400 */
[----:B------:R-:W-:Y:S01]  /*0d70*/  VIADD R6, R18, 0x60 ;  /* 0x0000006012067836 */ /* 0x000fe20000000000 */
[----:B------:R-:W-:-:S02]  /*0d80*/  LOP3.LUT R0, R0, 0xffffff80, RZ, 0xc0, !PT ;  /* 0xffffff8000007812 */ /* 0x000fc400078ec0ff */
[----:B------:R-:W-:-:S03]  /*0d90*/  LOP3.LUT R4, R3, 0xfffffffc, RZ, 0xc0, !PT ;  /* 0xfffffffc03047812 */ /* 0x000fc600078ec0ff */
[C---:B------:R-:W-:Y:S01]  /*0da0*/  IMAD.IADD R7, R8.reuse, 0x1, -R0 ;  /* 0x0000000108077824 */ /* 0x040fe200078e0a00 */
[----:B------:R-:W-:Y:S01]  /*0db0*/  SHF.R.S32.HI R0, RZ, 0x1f, R6 ;  /* 0x0000001fff007819 */ /* 0x000fe20000011406 */
[----:B------:R-:W-:Y:S01]  /*0dc0*/  IMAD.IADD R4, R8, 0x1, -R4 ;  /* 0x0000000108047824 */ /* 0x000fe200078e0a04 */
[----:B------:R-:W-:Y:S02]  /*0dd0*/  SHF.L.U32 R157, R6, 0x6, RZ ;  /* 0x00000006069d7819 */ /* 0x000fe400000006ff */
[----:B------:R-:W-:Y:S01]  /*0de0*/  LEA.HI R0, R0, R6, RZ, 0x3 ;  /* 0x0000000600007211 */ /* 0x000fe200078f18ff */
[----:B------:R-:W-:Y:S01]  /*0df0*/  IMAD.SHL.U32 R16, R4, 0x8, RZ ;  /* 0x0000000804107824 */ /* 0x000fe200078e00ff */
[----:B------:R-:W-:Y:S02]  /*0e00*/  SHF.R.S32.HI R3, RZ, 0x1f, R3 ;  /* 0x0000001fff037819 */ /* 0x000fe40000011403 */
[----:B------:R-:W-:Y:S01]  /*0e10*/  LOP3.LUT R157, R157, 0x1c0, RZ, 0xc0, !PT ;  /* 0x000001c09d9d7812 */ /* 0x000fe200078ec0ff */
[----:B------:R-:W-:Y:S01]  /*0e20*/  IMAD.SHL.U32 R0, R0, 0x40, RZ ;  /* 0x0000004000007824 */ /* 0x000fe200078e00ff */
[----:B------:R-:W-:Y:S01]  /*0e30*/  LEA.HI R3, R3, R18, RZ, 0x3 ;  /* 0x0000001203037211 */ /* 0x000fe200078f18ff */
[----:B------:R-:W-:Y:S01]  /*0e40*/  IMAD R154, R5, 0x2, R2 ;  /* 0x00000002059a7824 */ /* 0x000fe200078e0202 */
[----:B------:R-:W-:-:S02]  /*0e50*/  SHF.R.U32.HI R7, RZ, 0x3, R157 ;  /* 0x00000003ff077819 */ /* 0x000fc4000001169d */
[----:B------:R-:W-:Y:S02]  /*0e60*/  LOP3.LUT R4, R157, 0x38, R16, 0xf8, !PT ;  /* 0x000000389d047812 */ /* 0x000fe400078ef810 */
[----:B------:R-:W-:Y:S01]  /*0e70*/  LOP3.LUT R0, R0, 0xfffffe00, RZ, 0xc0, !PT ;  /* 0xfffffe0000007812 */ /* 0x000fe200078ec0ff */
[----:B------:R-:W-:Y:S01]  /*0e80*/  VIADD R156, R154, 0x1e800 ;  /* 0x0001e8009a9c7836 */ /* 0x000fe20000000000 */
[----:B------:R-:W-:Y:S02]  /*0e90*/  LOP3.LUT R3, R3, 0xfffffff8, RZ, 0xc0, !PT ;  /* 0xfffffff803037812 */ /* 0x000fe400078ec0ff */
[----:B------:R-:W-:Y:S01]  /*0ea0*/  LOP3.LUT R5, R0, R4, R7, 0xf6, !PT ;  /* 0x0000000400057212 */ /* 0x000fe200078ef607 */
[----:B------:R-:W-:Y:S01]  /*0eb0*/  STL [R1+0x50], RZ ;  /* 0x000050ff01007387 */ /* 0x000fe20000100800 */
[----:B------:R-:W-:Y:S01]  /*0ec0*/  SHF.R.S32.HI R6, RZ, 0x1f, R18 ;  /* 0x0000001fff067819 */ /* 0x000fe20000011412 */
[----:B------:R-:W-:Y:S01]  /*0ed0*/  VIADD R6, R154, 0x1e820 ;  /* 0x0001e8209a067836 */ /* 0x000fe20000000000 */
[----:B------:R-:W-:Y:S01]  /*0ee0*/  @P1 IADD3 R6, R156, -0x20, RZ ;  /* 0xffffffe09c061810 */ /* 0x000fe20007ffe0ff */
[----:B------:R-:W-:Y:S01]  /*0ef0*/  IMAD.IADD R3, R18, 0x1, -R3 ;  /* 0x0000000112037824 */ /* 0x000fe200078e0a03 */
[----:B------:R0:W-:Y:S04]  /*0f00*/  STL [R1+0x38], R0 ;  /* 0x0000380001007387 */ /* 0x0001e80000100800 */
[----:B------:R1:W-:Y:S01]  /*0f10*/  STL [R1+0x28], R3 ;  /* 0x0000280301007387 */ /* 0x0003e20000100800 */
[----:B0-----:R-:W-:-:S03]  /*0f20*/  IMAD R0, R5, 0x2, R2 ;  /* 0x0000000205007824 */ /* 0x001fc600078e0202 */
[----:B------:R-:W-:Y:S04]  /*0f30*/  STL [R1+0x3c], R6 ;  /* 0x00003c0601007387 */ /* 0x000fe80000100800 */
[----:B------:R0:W-:Y:S01]  /*0f40*/  STL [R1+0x5c], R0 ;  /* 0x00005c0001007387 */ /* 0x0001e20000100800 */
[C---:B-1----:R-:W-:Y:S01]  /*0f50*/  VIADD R3, R6.reuse, 0x6000 ;  /* 0x0000600006037836 */ /* 0x042fe20000000000 */
[----:B0-----:R-:W-:-:S05]  /*0f60*/  IADD3 R0, R6, 0xc000, RZ ;  /* 0x0000c00006007810 */ /* 0x001fca0007ffe0ff */
[----:B------:R0:W-:Y:S04]  /*0f70*/  STL [R1+0x40], R0 ;  /* 0x0000400001007387 */ /* 0x0001e80000100800 */
[----:B------:R0:W-:Y:S01]  /*0f80*/  STL [R1+0x44], R3 ;  /* 0x0000440301007387 */ /* 0x0001e20000100800 */
[----:B------:R-:W-:-:S04]  /*0f90*/  MOV R155, 0x40 ;  /* 0x00000040009b7802 */ /* 0x000fc80000000f00 */
[----:B------:R-:W-:Y:S02]  /*0fa0*/  SEL R155, R155, 0xffffffc0, !P2 ;  /* 0xffffffc09b9b7807 */ /* 0x000fe40005000000 */
[----:B------:R-:W-:Y:S01]  /*0fb0*/  CS2R R22, SRZ ;  /* 0x0000000000167805 */ /* 0x000fe2000001ff00 */
[----:B------:R-:W-:Y:S02]  /*0fc0*/  IMAD.MOV.U32 R19, RZ, RZ, RZ ;  /* 0x000000ffff137224 */ /* 0x000fe400078e00ff */
[----:B------:R-:W-:Y:S02]  /*0fd0*/  IMAD.MOV.U32 R153, RZ, RZ, RZ ;  /* 0x000000ffff997224 */ /* 0x000fe400078e00ff */
[----:B------:R-:W-:Y:S02]  /*0fe0*/  IMAD.IADD R156, R156, 0x1, R155 ;  /* 0x000000019c9c7824 */ /* 0x000fe400078e029b */
[----:B------:R-:W-:Y:S01]  /*0ff0*/  IMAD.IADD R155, R155, 0x1, R6 ;  /* 0x000000019b9b7824 */ /* 0x000fe200078e0206 */
[----:B0-2---:R-:W-:-:S07]  /*1000*/  LOP3.LUT R152, R9, 0x1, RZ, 0xfc, !PT ;  /* 0x0000000109987812 */ /* 0x005fce00078efcff */
.L_x_446:
[----:B0----5:R-:W0:Y:S02]  /*1010*/  LDC.64 R4, c[0x0][0xc60] ;  /* 0x00031800ff047b82 */ /* 0x021e240000000a00 */
[----:B0-----:R-:W-:-:S05]  /*1020*/  IMAD.WIDE R4, R35, 0x4, R4 ;  /* 0x0000000423047825 */ /* 0x001fca00078e0204 */
[----:B-12---:R-:W2:Y:S01]  /*1030*/  LDG.E R10, desc[UR56][R4.64] ;  /* 0x00000038040a7981 */ /* 0x006ea2000c1e1900 */
[----:B------:R-:W-:Y:S05]  /*1040*/  YIELD ;  /* 0x0000000000007946 */ /* 0x000fea0003800000 */
[----:B------:R-:W-:Y:S01]  /*1050*/  ULDC.64 UR4, c[0x0][0xa28] ;  /* 0x00028a0000047ab9 */ /* 0x000fe20000000a00 */
[----:B------:R-:W-:Y:S01]  /*1060*/  ULDC.64 UR8, c[0x0][0xa18] ;  /* 0x0002860000087ab9 */ /* 0x000fe20000000a00 */
[----:B------:R-:W-:Y:S01]  /*1070*/  ISETP.NE.U32.AND P1, PT, RZ, UR4, PT ;  /* 0x00000004ff007c0c */ /* 0x000fe2000bf25070 */
[----:B------:R-:W-:Y:S01]  /*1080*/  ULDC.64 UR6, c[0x0][0xa08] ;  /* 0x0002820000067ab9 */ /* 0x000fe20000000a00 */
[----:B------:R-:W-:Y:S01]  /*1090*/  IMAD.MOV.U32 R3, RZ, RZ, RZ ;  /* 0x000000ffff037224 */ /* 0x000fe200078e00ff */
[----:B------:R-:W-:Y:S01]  /*10a0*/  ISETP.NE.U32.AND P0, PT, RZ, UR6, PT ;  /* 0x00000006ff007c0c */ /* 0x000fe2000bf05070 */
[----:B------:R-:W-:Y:S01]  /*10b0*/  IMAD.MOV.U32 R37, RZ, RZ, RZ ;  /* 0x000000ffff257224 */ /* 0x000fe200078e00ff */
[----:B------:R-:W-:-:S02]  /*10c0*/  ISETP.NE.AND.EX P1, PT, RZ, UR5, PT, P1 ;  /* 0x00000005ff007c0c */ /* 0x000fc4000bf25310 */
[----:B------:R-:W-:Y:S02]  /*10d0*/  ISETP.NE.AND.EX P0, PT, RZ, UR7, PT, P0 ;  /* 0x00000007ff007c0c */ /* 0x000fe4000bf05300 */
[----:B--2---:R-:W-:Y:S01]  /*10e0*/  SHF.R.S32.HI R0, RZ, 0x1f, R10 ;  /* 0x0000001fff007819 */ /* 0x004fe2000001140a */
[----:B------:R-:W-:-:S08]  /*10f0*/  IMAD.SHL.U32 R30, R10, 0x4, RZ ;  /* 0x000000040a1e7824 */ /* 0x000fd000078e00ff */
[C---:B---34-:R-:W-:Y:S01]  /*1100*/  @P1 LEA R6, P2, R10.reuse, UR4, 0x2 ;  /* 0x000000040a061c11 */ /* 0x058fe2000f8410ff */
[----:B------:R0:W-:Y:S01]  /*1110*/  STL [R1+0x48], R10 ;  /* 0x0000480a01007387 */ /* 0x0001e20000100800 */
[C-C-:B------:R-:W-:Y:S02]  /*1120*/  SHF.L.U64.HI R31, R10.reuse, 0x2, R0.reuse ;  /* 0x000000020a1f7819 */ /* 0x140fe40000010200 */
[----:B------:R-:W-:Y:S02]  /*1130*/  @P1 LEA.HI.X R7, R10, UR5, R0, 0x2, P2 ;  /* 0x000000050a071c11 */ /* 0x000fe400090f1400 */
[----:B------:R-:W-:Y:S01]  /*1140*/  ISETP.NE.U32.AND P2, PT, RZ, UR8, PT ;  /* 0x00000008ff007c0c */ /* 0x000fe2000bf45070 */
[----:B------:R-:W-:Y:S01]  /*1150*/  ULDC UR4, c[0x0][0x288] ;  /* 0x0000a20000047ab9 */ /* 0x000fe20000000800 */
[----:B------:R-:W-:Y:S01]  /*1160*/  IADD3 R8, P3, R30, UR6, RZ ;  /* 0x000000061e087c10 */ /* 0x000fe2000ff7e0ff */
[----:B------:R0:W5:Y:S01]  /*1170*/  @P1 LDG.E R3, desc[UR56][R6.64] ;  /* 0x0000003806031981 */ /* 0x000162000c1e1900 */
[----:B------:R-:W-:Y:S01]  /*1180*/  ISETP.NE.AND.EX P2, PT, RZ, UR9, PT, P2 ;  /* 0x00000009ff007c0c */ /* 0x000fe2000bf45320 */
[----:B------:R-:W-:Y:S01]  /*1190*/  IMAD.U32 R25, RZ, RZ, UR4 ;  /* 0x00000004ff197e24 */ /* 0x000fe2000f8e00ff */
[----:B------:R-:W-:Y:S01]  /*11a0*/  IADD3.X R9, R31, UR7, RZ, P3, !PT ;  /* 0x000000071f097c10 */ /* 0x000fe20009ffe4ff */
[----:B------:R-:W-:-:S04]  /*11b0*/  ULDC.64 UR4, c[0x0][0x3f8] ;  /* 0x0000fe0000047ab9 */ /* 0x000fc80000000a00 */
[----:B------:R0:W5:Y:S06]  /*11c0*/  @P0 LDG.E R37, desc[UR56][R8.64] ;  /* 0x0000003808250981 */ /* 0x00016c000c1e1900 */
[----:B------:R-:W-:-:S04]  /*11d0*/  @P2 IADD3 R4, P1, R30, UR8, RZ ;  /* 0x000000081e042c10 */ /* 0x000fc8000ff3e0ff */
[----:B------:R-:W-:-:S05]  /*11e0*/  @P2 IADD3.X R5, R31, UR9, RZ, P1, !PT ;  /* 0x000000091f052c10 */ /* 0x000fca0008ffe4ff */
[----:B------:R0:W5:Y:S01]  /*11f0*/  @P2 LDG.E R25, desc[UR56][R4.64] ;  /* 0x0000003804192981 */ /* 0x000162000c1e1900 */
[----:B------:R-:W-:-:S03]  /*1200*/  UISETP.NE.U32.AND UP0, UPT, UR4, URZ, UPT ;  /* 0x0000003f0400728c */ /* 0x000fc6000bf05070 */
[----:B------:R-:W-:Y:S01]  /*1210*/  ULDC UR4, c[0x0][0x404] ;  /* 0x0001010000047ab9 */ /* 0x000fe20000000800 */
[----:B------:R-:W-:-:S03]  /*1220*/  UISETP.NE.AND.EX UP0, UPT, UR5, URZ, UPT, UP0 ;  /* 0x0000003f0500728c */ /* 0x000fc6000bf05300 */
[----:B------:R-:W-:Y:S01]  /*1230*/  ULDC UR5, c[0x0][0x2e0] ;  /* 0x0000b80000057ab9 */ /* 0x000fe20000000800 */
[----:B------:R-:W-:-:S04]  /*1240*/  USEL UR4, UR4, 0x1, UP0 ;  /* 0x0000000104047887 */ /* 0x000fc80008000000 */
[----:B------:R-:W-:-:S03]  /*1250*/  UIMAD UR4, UR4, UR5, URZ ;  /* 0x00000005040472a4 */ /* 0x000fc6000f8e023f */
[----:B------:R-:W-:Y:S02]  /*1260*/  ULDC UR5, c[0x0][0x338] ;  /* 0x0000ce0000057ab9 */ /* 0x000fe40000000800 */
[----:B------:R-:W-:Y:S02]  /*1270*/  IMAD.U32 R29, RZ, RZ, UR5 ;  /* 0x00000005ff1d7e24 */ /* 0x000fe4000f8e00ff */
[----:B------:R-:W-:Y:S01]  /*1280*/  IMAD.U32 R32, RZ, RZ, UR4 ;  /* 0x00000004ff207e24 */ /* 0x000fe2000f8e00ff */
[----:B------:R-:W-:Y:S01]  /*1290*/  MOV R35, R10 ;  /* 0x0000000a00237202 */ /* 0x000fe20000000f00 */
[----:B0-----:R-:W-:Y:S06]  /*12a0*/  @P2 BRA `(.L_x_312) ;  /* 0x0000000000242947 */ /* 0x001fec0003800000 */
[----:B------:R-:W-:Y:S02]  /*12b0*/  ULDC.64 UR4, c[0x0][0xa00] ;  /* 0x0002800000047ab9 */ /* 0x000fe40000000a00 */
[----:B------:R-:W-:-:S04]  /*12c0*/  ISETP.NE.U32.AND P1, PT, RZ, UR4, PT ;  /* 0x00000004ff007c0c */ /* 0x000fc8000bf25070 */
[----:B------:R-:W-:-:S13]  /*12d0*/  ISETP.NE.AND.EX P1, PT, RZ, UR5, PT, P1 ;  /* 0x00000005ff007c0c */ /* 0x000fda000bf25310 */
[----:B------:R-:W-:Y:S05]  /*12e0*/  @!P1 BRA `(.L_x_312) ;  /* 0x0000000000149947 */ /* 0x000fea0003800000 */
[----:B------:R-:W0:Y:S02]  /*12f0*/  LDC.64 R4, c[0x0][0xa00] ;  /* 0x00028000ff047b82 */ /* 0x000e240000000a00 */
[----:B0-----:R-:W-:-:S05]  /*1300*/  IMAD.WIDE R4, R35, 0x4, R4 ;  /* 0x0000000423047825 */ /* 0x001fca00078e0204 */
[----:B-----5:R-:W2:Y:S04]  /*1310*/  LDG.E R25, desc[UR56][R4.64] ;  /* 0x0000003804197981 */ /* 0x020ea8000c1e1900 */
[----:B------:R-:W2:Y:S02]  /*1320*/  LDG.E R0, desc[UR56][R4.64+0x4] ;  /* 0x0000043804007981 */ /* 0x000ea4000c1e1900 */
[----:B--2---:R-:W-:-:S07]  /*1330*/  IMAD.IADD R25, R0, 0x1, -R25 ;  /* 0x0000000100197824 */ /* 0x004fce00078e0a19 */
.L_x_312:
[----:B------:R-:W-:Y:S01]  /*1340*/  ULDC.64 UR4, c[0x0][0xa20] ;  /* 0x0002880000047ab9 */ /* 0x000fe20000000a00 */
[----:B------:R0:W-:Y:S01]  /*1350*/  STL [R1+0x58], R33 ;  /* 0x0000582101007387 */ /* 0x0001e20000100800 */
[----:B------:R-:W-:-:S03]  /*1360*/  ISETP.NE.U32.AND P1, PT, RZ, UR4, PT ;  /* 0x00000004ff007c0c */ /* 0x000fc6000bf25070 */
[----:B------:R0:W-:Y:S01]  /*1370*/  STL [R1+0x4c], R34 ;  /* 0x00004c2201007387 */ /* 0x0001e20000100800 */
[----:B------:R-:W-:-:S13]  /*1380*/  ISETP.NE.AND.EX P1, PT, RZ, UR5, PT, P1 ;  /* 0x00000005ff007c0c */ /* 0x000fda000bf25310 */
[----:B0-----:R-:W-:Y:S05]  /*1390*/  @!P1 BRA `(.L_x_313) ;  /* 0x0000000000109947 */ /* 0x001fea0003800000 */
[----:B------:R-:W-:-:S04]  /*13a0*/  IADD3 R4, P0, R30, UR4, RZ ;  /* 0x000000041e047c10 */ /* 0x000fc8000ff1e0ff */
[----:B------:R-:W-:-:S05]  /*13b0*/  IADD3.X R5, R31, UR5, RZ, P0, !PT ;  /* 0x000000051f057c10 */ /* 0x000fca00087fe4ff */
[----:B------:R0:W5:Y:S01]  /*13c0*/  LDG.E R32, desc[UR56][R4.64] ;  /* 0x0000003804207981 */ /* 0x000162000c1e1900 */
[----:B------:R-:W-:Y:S05]  /*13d0*/  BRA `(.L_x_314) ;  /* 0x0000000000107947 */ /* 0x000fea0003800000 */
.L_x_313:
[----:B------:R-:W-:Y:S05]  /*13e0*/  @!P0 BRA `(.L_x_314) ;  /* 0x00000000000c8947 */ /* 0x000fea0003800000 */
[----:B------:R-:W2:Y:S04]  /*13f0*/  LDG.E R5, desc[UR56][R8.64] ;  /* 0x0000003808057981 */ /* 0x000ea8000c1e1900 */
[----:B------:R-:W2:Y:S02]  /*1400*/  LDG.E R32, desc[UR56][R8.64+0x4] ;  /* 0x0000043808207981 */ /* 0x000ea4000c1e1900 */
[----:B--2---:R-:W-:-:S07]  /*1410*/  IMAD.IADD R32, R32, 0x1, -R5 ;  /* 0x0000000120207824 */ /* 0x004fce00078e0a05 */
.L_x_314:
[----:B------:R-:W-:Y:S02]  /*1420*/  ULDC.64 UR4, c[0x0][0xa10] ;  /* 0x0002840000047ab9 */ /* 0x000fe40000000a00 */
[----:B------:R-:W-:-:S04]  /*1430*/  ISETP.NE.U32.AND P0, PT, RZ, UR4, PT ;  /* 0x00000004ff007c0c */ /* 0x000fc8000bf05070 */
[----:B------:R-:W-:Y:S01]  /*1440*/  ISETP.NE.AND.EX P0, PT, RZ, UR5, PT, P0 ;  /* 0x00000005ff007c0c */ /* 0x000fe2000bf05300 */
[----:B-----5:R-:W-:Y:S01]  /*1450*/  IMAD.IADD R8, R32, 0x1, -R3 ;  /* 0x0000000120087824 */ /* 0x020fe200078e0a03 */
[----:B------:R-:W-:-:S11]  /*1460*/  ULDC.64 UR4, c[0x0][0xa30] ;  /* 0x00028c0000047ab9 */ /* 0x000fd60000000a00 */
[----:B0-----:R-:W0:Y:S02]  /*1470*/  @P0 LDC.64 R4, c[0x0][0xa10] ;  /* 0x00028400ff040b82 */ /* 0x001e240000000a00 */
[----:B0-----:R-:W-:-:S05]  /*1480*/  @P0 IMAD.WIDE R4, R35, 0x4, R4 ;  /* 0x0000000423040825 */ /* 0x001fca00078e0204 */
[----:B------:R-:W2:Y:S04]  /*1490*/  @P0 LDG.E R0, desc[UR56][R4.64] ;  /* 0x0000003804000981 */ /* 0x000ea8000c1e1900 */
[----:B------:R0:W2:Y:S01]  /*14a0*/  @P0 LDG.E R9, desc[UR56][R4.64+0x4] ;  /* 0x0000043804090981 */ /* 0x0000a2000c1e1900 */
[----:B------:R-:W-:Y:S01]  /*14b0*/  ISETP.NE.U32.AND P1, PT, RZ, UR4, PT ;  /* 0x00000004ff007c0c */ /* 0x000fe2000bf25070 */
[----:B------:R-:W-:-:S03]  /*14c0*/  IMAD.MOV.U32 R24, RZ, RZ, R32 ;  /* 0x000000ffff187224 */ /* 0x000fc600078e0020 */
[----:B------:R-:W-:Y:S01]  /*14d0*/  ISETP.NE.AND.EX P1, PT, RZ, UR5, PT, P1 ;  /* 0x00000005ff007c0c */ /* 0x000fe2000bf25310 */
[----:B0-----:R-:W-:-:S05]  /*14e0*/  IMAD.MOV R4, RZ, RZ, -R8 ;  /* 0x000000ffff047224 */ /* 0x001fca00078e0a08 */
[----:B------:R-:W-:-:S07]  /*14f0*/  VIMNMX R4, RZ, R4, !PT ;  /* 0x00000004ff047248 */ /* 0x000fce0007fe0100 */
[----:B------:R-:W-:-:S04]  /*1500*/  @P1 IADD3 R6, P2, R30, UR4, RZ ;  /* 0x000000041e061c10 */ /* 0x000fc8000ff5e0ff */
[----:B------:R-:W-:-:S05]  /*1510*/  @P1 IADD3.X R7, R31, UR5, RZ, P2, !PT ;  /* 0x000000051f071c10 */ /* 0x000fca00097fe4ff */
[----:B------:R0:W5:Y:S01]  /*1520*/  @P1 LDG.E R24, desc[UR56][R6.64] ;  /* 0x0000003806181981 */ /* 0x000162000c1e1900 */
[----:B--2---:R-:W-:-:S05]  /*1530*/  @P0 IADD3 R29, -R0, R9, RZ ;  /* 0x00000009001d0210 */ /* 0x004fca0007ffe1ff */
[----:B------:R-:W-:-:S04]  /*1540*/  IMAD.IADD R126, R8, 0x1, R29 ;  /* 0x00000001087e7824 */ /* 0x000fc800078e021d */
[----:B------:R-:W-:-:S04]  /*1550*/  VIADD R0, R126, 0xbf ;  /* 0x000000bf7e007836 */ /* 0x000fc80000000000 */
[----:B------:R-:W-:-:S05]  /*1560*/  IMAD.HI R0, R0, 0x2aaaaaab, RZ ;  /* 0x2aaaaaab00007827 */ /* 0x000fca00078e02ff */
[----:B------:R-:W-:-:S04]  /*1570*/  SHF.R.U32.HI R3, RZ, 0x1f, R0 ;  /* 0x0000001fff037819 */ /* 0x000fc80000011600 */
[----:B------:R-:W-:-:S05]  /*1580*/  LEA.HI.SX32 R10, R0, R3, 0x1b ;  /* 0x00000003000a7211 */ /* 0x000fca00078fdaff */
[----:B------:R-:W-:Y:S01]  /*1590*/  IMAD R0, R10, 0xc0, -R8 ;  /* 0x000000c00a007824 */ /* 0x000fe200078e0a08 */
[----:B------:R0:W-:Y:S04]  /*15a0*/  STL [R1+0x54], R10 ;  /* 0x0000540a01007387 */ /* 0x0001e80000100800 */
[----:B------:R-:W-:-:S04]  /*15b0*/  VIMNMX R3, R0, R29, PT ;  /* 0x0000001d00037248 */ /* 0x000fc80003fe0100 */
[----:B------:R-:W-:Y:S01]  /*15c0*/  ISETP.GT.AND P0, PT, R3, R4, PT ;  /* 0x000000040300720c */ /* 0x000fe20003f04270 */
[----:B------:R-:W-:-:S05]  /*15d0*/  IMAD.WIDE.U32 R4, R4, -0x55555555, RZ ;  /* 0xaaaaaaab04047825 */ /* 0x000fca00078e00ff */
[----:B------:R-:W-:-:S05]  /*15e0*/  SHF.R.U32.HI R28, RZ, 0x7, R5 ;  /* 0x00000007ff1c7819 */ /* 0x000fca0000011605 */
[----:B------:R-:W-:Y:S02]  /*15f0*/  IMAD.MOV.U32 R27, RZ, RZ, R28 ;  /* 0x000000ffff1b7224 */ /* 0x000fe400078e001c */
[----:B------:R-:W-:-:S04]  /*1600*/  @P0 VIADD R0, R3, 0xbf ;  /* 0x000000bf03000836 */ /* 0x000fc80000000000 */
[----:B------:R-:W-:-:S05]  /*1610*/  @P0 IMAD.HI R0, R0, 0x2aaaaaab, RZ ;  /* 0x2aaaaaab00000827 */ /* 0x000fca00078e02ff */
[----:B------:R-:W-:-:S04]  /*1620*/  @P0 SHF.R.U32.HI R3, RZ, 0x1f, R0 ;  /* 0x0000001fff030819 */ /* 0x000fc80000011600 */
[----:B------:R-:W-:Y:S02]  /*1630*/  @P0 LEA.HI.SX32 R27, R0, R3, 0x1b ;  /* 0x00000003001b0211 */ /* 0x000fe400078fdaff */
[----:B------:R-:W-:Y:S02]  /*1640*/  PLOP3.LUT P0, PT, PT, PT, PT, 0x80, 0x0 ;  /* 0x000000000000781c */ /* 0x000fe40003f0f070 */
[----:B------:R-:W-:-:S13]  /*1650*/  ISETP.GT.AND P1, PT, R27, R28, PT ;  /* 0x0000001c1b00720c */ /* 0x000fda0003f24270 */
[----:B0-----:R-:W-:Y:S05]  /*1660*/  @!P1 BRA `(.L_x_315) ;  /* 0x0000003c009c9947 */ /* 0x001fea0003800000 */
[----:B------:R-:W-:Y:S01]  /*1670*/  IADD3 R0, R2, 0x12400, RZ ;  /* 0x0001240002007810 */ /* 0x000fe20007ffe0ff */
[----:B------:R-:W-:Y:S03]  /*1680*/  BSSY B6, `(.L_x_316) ;  /* 0x0000013000067945 */ /* 0x000fe60003800000 */
[----:B------:R-:W-:-:S13]  /*1690*/  LOP3.LUT P0, RZ, R0, 0x3ff, RZ, 0xc0, !PT ;  /* 0x000003ff00ff7812 */ /* 0x000fda000780c0ff */
[----:B------:R-:W-:Y:S05]  /*16a0*/  @!P0 BRA `(.L_x_317) ;  /* 0x0000000000408947 */ /* 0x000fea0003800000 */
[----:B------:R-:W-:Y:S01]  /*16b0*/  MOV R0, 0x0 ;  /* 0x0000000000007802 */ /* 0x000fe20000000f00 */
[----:B------:R-:W-:Y:S01]  /*16c0*/  ULDC.64 UR4, c[0x4][0xa8] ;  /* 0x01002a0000047ab9 */ /* 0x000fe20000000a00 */
[----:B------:R-:W-:Y:S01]  /*16d0*/  ULDC.64 UR6, c[0x4][0x40] ;  /* 0x0100100000067ab9 */ /* 0x000fe20000000a00 */
[----:B------:R-:W-:Y:S01]  /*16e0*/  IMAD.U32 R4, RZ, RZ, UR4 ;  /* 0x00000004ff047e24 */ /* 0x000fe2000f8e00ff */
[----:B------:R0:W1:Y:S01]  /*16f0*/  LDC.64 R14, c[0x4][R0] ;  /* 0x01000000000e7b82 */ /* 0x0000620000000a00 */
[----:B------:R-:W-:Y:S01]  /*1700*/  IMAD.U32 R5, RZ, RZ, UR5 ;  /* 0x00000005ff057e24 */ /* 0x000fe2000f8e00ff */
[----:B------:R-:W-:Y:S01]  /*1710*/  ULDC.64 UR4, c[0x4][0xb0] ;  /* 0x01002c0000047ab9 */ /* 0x000fe20000000a00 */
[----:B------:R-:W-:Y:S01]  /*1720*/  IMAD.U32 R10, RZ, RZ, UR6 ;  /* 0x00000006ff0a7e24 */ /* 0x000fe2000f8e00ff */
[----:B------:R-:W-:Y:S01]  /*1730*/  MOV R11, UR7 ;  /* 0x00000007000b7c02 */ /* 0x000fe20008000f00 */
[----:B------:R-:W-:Y:S02]  /*1740*/  IMAD.U32 R6, RZ, RZ, UR4 ;  /* 0x00000004ff067e24 */ /* 0x000fe4000f8e00ff */
[----:B------:R-:W-:-:S02]  /*1750*/  IMAD.U32 R7, RZ, RZ, UR5 ;  /* 0x00000005ff077e24 */ /* 0x000fc4000f8e00ff */
[----:B------:R-:W-:Y:S02]  /*1760*/  IMAD.MOV.U32 R8, RZ, RZ, 0x70 ;  /* 0x00000070ff087424 */ /* 0x000fe400078e00ff */
[----:B------:R-:W-:Y:S02]  /*1770*/  IMAD.MOV.U32 R12, RZ, RZ, 0x1 ;  /* 0x00000001ff0c7424 */ /* 0x000fe400078e00ff */
[----:B0-----:R-:W-:-:S07]  /*1780*/  IMAD.MOV.U32 R13, RZ, RZ, RZ ;  /* 0x000000ffff0d7224 */ /* 0x001fce00078e00ff */
[----:B------:R-:W-:-:S07]  /*1790*/  LEPC R20, `(.L_x_317) ;  /* 0x000000001014794e */ /* 0x000fce0000000000 */
[----:B-1---5:R-:W-:Y:S05]  /*17a0*/  CALL.ABS.NOINC R14 ;  /* 0x000000000e007343 */ /* 0x022fea0003c00000 */
.L_x_317:
[----:B------:R-:W-:Y:S05]  /*17b0*/  BSYNC B6 ;  /* 0x0000000000067941 */ /* 0x000fea0003800000 */
.L_x_316:
[----:B------:R-:W-:Y:S01]  /*17c0*/  VIADD R26, R2, 0x400 ;  /* 0x00000400021a7836 */ /* 0x000fe20000000000 */
[----:B------:R-:W-:Y:S04]  /*17d0*/  BSSY B6, `(.L_x_318) ;  /* 0x0000013000067945 */ /* 0x000fe80003800000 */
[----:B------:R-:W-:-:S13]  /*17e0*/  LOP3.LUT P0, RZ, R26, 0x3ff, RZ, 0xc0, !PT ;  /* 0x000003ff1aff7812 */ /* 0x000fda000780c0ff */
[----:B------:R-:W-:Y:S05]  /*17f0*/  @!P0 BRA `(.L_x_319) ;  /* 0x0000000000408947 */ /* 0x000fea0003800000 */
[----:B------:R-:W-:Y:S01]  /*1800*/  MOV R0, 0x0 ;  /* 0x0000000000007802 */ /* 0x000fe20000000f00 */
[----:B------:R-:W-:Y:S01]  /*1810*/  ULDC.64 UR4, c[0x4][0xa8] ;  /* 0x01002a0000047ab9 */ /* 0x000fe20000000a00 */
[----:B------:R-:W-:Y:S01]  /*1820*/  ULDC.64 UR6, c[0x4][0x40] ;  /* 0x0100100000067ab9 */ /* 0x000fe20000000a00 */
[----:B------:R-:W-:Y:S01]  /*1830*/  IMAD.U32 R4, RZ, RZ, UR4 ;  /* 0x00000004ff047e24 */ /* 0x000fe2000f8e00ff */
[----:B------:R0:W1:Y:S01]  /*1840*/  LDC.64 R14, c[0x4][R0] ;  /* 0x01000000000e7b82 */ /* 0x0000620000000a00 */
[----:B------:R-:W-:Y:S01]  /*1850*/  MOV R5, UR5 ;  /* 0x0000000500057c02 */ /* 0x000fe20008000f00 */
[----:B------:R-:W-:Y:S01]  /*1860*/  ULDC.64 UR4, c[0x4][0xb0] ;  /* 0x01002c0000047ab9 */ /* 0x000fe20000000a00 */
[----:B------:R-:W-:Y:S01]  /*1870*/  IMAD.U32 R10, RZ, RZ, UR6 ;  /* 0x00000006ff0a7e24 */ /* 0x000fe2000f8e00ff */
[----:B------:R-:W-:Y:S01]  /*1880*/  MOV R12, 0x1 ;  /* 0x00000001000c7802 */ /* 0x000fe20000000f00 */
[----:B------:R-:W-:Y:S02]  /*1890*/  IMAD.U32 R6, RZ, RZ, UR4 ;  /* 0x00000004ff067e24 */ /* 0x000fe4000f8e00ff */
[----:B------:R-:W-:-:S02]  /*18a0*/  IMAD.U32 R7, RZ, RZ, UR5 ;  /* 0x00000005ff077e24 */ /* 0x000fc4000f8e00ff */
[----:B------:R-:W-:Y:S02]  /*18b0*/  IMAD.U32 R11, RZ, RZ, UR7 ;  /* 0x00000007ff0b7e24 */ /* 0x000fe4000f8e00ff */
[----:B------:R-:W-:Y:S02]  /*18c0*/  IMAD.MOV.U32 R8, RZ, RZ, 0x70 ;  /* 0x00000070ff087424 */ /* 0x000fe400078e00ff */
[----:B0-----:R-:W-:-:S07]  /*18d0*/  IMAD.MOV.U32 R13, RZ, RZ, RZ ;  /* 0x000000ffff0d7224 */ /* 0x001fce00078e00ff */
[----:B------:R-:W-:-:S07]  /*18e0*/  LEPC R20, `(.L_x_319) ;  /* 0x000000001014794e */ /* 0x000fce0000000000 */
[----:B-1---5:R-:W-:Y:S05]  /*18f0*/  CALL.ABS.NOINC R14 ;  /* 0x000000000e007343 */ /* 0x022fea0003c00000 */
.L_x_319:
[----:B------:R-:W-:Y:S05]  /*1900*/  BSYNC B6 ;  /* 0x0000000000067941 */ /* 0x000fea0003800000 */
.L_x_318:
[----:B------:R-:W-:Y:S01]  /*1910*/  ULDC.64 UR4, c[0x0][0x9f8] ;  /* 0x00027e0000047ab9 */ /* 0x000fe20000000a00 */
[----:B------:R-:W-:Y:S01]  /*1920*/  IMAD.IADD R45, R37, 0x1, R32 ;  /* 0x00000001252d7824 */ /* 0x000fe200078e0220 */
[----:B------:R-:W-:Y:S01]  /*1930*/  ISETP.NE.U32.AND P0, PT, RZ, UR4, PT ;  /* 0x00000004ff007c0c */ /* 0x000fe2000bf05070 */
[----:B------:R-:W2:Y:S01]  /*1940*/  LDL R32, [R1+0x28] ;  /* 0x0000280001207983 */ /* 0x000ea20000100800 */
[----:B------:R-:W0:Y:S01]  /*1950*/  LDC R0, c[0x0][0x428] ;  /* 0x00010a00ff007b82 */ /* 0x000e220000000800 */
[----:B------:R-:W-:Y:S01]  /*1960*/  ULDC.64 UR6, c[0x0][0xa08] ;  /* 0x0002820000067ab9 */ /* 0x000fe20000000a00 */
[----:B------:R-:W-:Y:S01]  /*1970*/  ISETP.NE.AND.EX P0, PT, RZ, UR5, PT, P0 ;  /* 0x00000005ff007c0c */ /* 0x000fe2000bf05300 */
[----:B------:R-:W3:Y:S04]  /*1980*/  LDL.LU R42, [R1] ;  /* 0x00000000012a7983 */ /* 0x000ee80000300800 */
[----:B------:R-:W4:Y:S01]  /*1990*/  LDL R36, [R1+0x38] ;  /* 0x0000380001247983 */ /* 0x000f220000100800 */
[----:B------:R-:W1:Y:S07]  /*19a0*/  LDC.64 R12, c[0x0][0x3e8] ;  /* 0x0000fa00ff0c7b82 */ /* 0x000e6e0000000a00 */
[----:B------:R-:W-:Y:S01]  /*19b0*/  @P0 IADD3 R4, P1, R30, UR4, RZ ;  /* 0x000000041e040c10 */ /* 0x000fe2000ff3e0ff */
[----:B------:R-:W1:Y:S01]  /*19c0*/  S2R R20, SR_TID.X ;  /* 0x0000000000147919 */ /* 0x000e620000002100 */
[----:B------:R-:W2:Y:S02]  /*19d0*/  LDC R75, c[0x0][0x3d4] ;  /* 0x0000f500ff4b7b82 */ /* 0x000ea40000000800 */
[----:B------:R-:W-:Y:S01]  /*19e0*/  @P0 IADD3.X R5, R31, UR5, RZ, P1, !PT ;  /* 0x000000051f050c10 */ /* 0x000fe20008ffe4ff */
[----:B------:R-:W-:-:S04]  /*19f0*/  ULDC.64 UR4, c[0x0][0x2f8] ;  /* 0x0000be0000047ab9 */ /* 0x000fc80000000a00 */
[----:B------:R1:W3:Y:S01]  /*1a00*/  @P0 LDG.E R35, desc[UR56][R4.64] ;  /* 0x0000003804230981 */ /* 0x0002e2000c1e1900 */
[----:B0-----:R-:W-:Y:S01]  /*1a10*/  ISETP.NE.AND P0, PT, R0, 0x1, PT ;  /* 0x000000010000780c */ /* 0x001fe20003f05270 */
[----:B------:R-:W0:Y:S01]  /*1a20*/  LDC.64 R30, c[0x0][0x2f0] ;  /* 0x0000bc00ff1e7b82 */ /* 0x000e220000000a00 */
[----:B------:R-:W-:Y:S02]  /*1a30*/  SHF.R.S32.HI R47, RZ, 0x1f, R45 ;  /* 0x0000001fff2f7819 */ /* 0x000fe4000001142d */
[----:B------:R-:W-:Y:S02]  /*1a40*/  SHF.R.S32.HI R17, RZ, 0x1f, R16 ;  /* 0x0000001fff117819 */ /* 0x000fe40000011410 */
[----:B------:R-:W-:-:S07]  /*1a50*/  SHF.R.S32.HI R40, RZ, 0x1f, R18 ;  /* 0x0000001fff287819 */ /* 0x000fce0000011412 */
[----:B------:R-:W0:Y:S08]  /*1a60*/  @P0 LDC R3, c[0x0][0x42c] ;  /* 0x00010b00ff030b82 */ /* 0x000e300000000800 */
[----:B------:R-:W0:Y:S01]  /*1a70*/  @P0 LDC R7, c[0x0][0x430] ;  /* 0x00010c00ff070b82 */ /* 0x000e220000000800 */
[----:B-1----:R-:W-:Y:S01]  /*1a80*/  SHF.R.U32.HI R38, RZ, 0x7, R20 ;  /* 0x00000007ff267819 */ /* 0x002fe20000011614 */
[-C--:B0-----:R-:W-:Y:S01]  /*1a90*/  IMAD R6, R47, R30.reuse, RZ ;  /* 0x0000001e2f067224 */ /* 0x081fe200078e02ff */
[----:B------:R-:W-:Y:S01]  /*1aa0*/  IADD3 R21, R20, -0x80, RZ ;  /* 0xffffff8014157810 */ /* 0x000fe20007ffe0ff */
[----:B------:R-:W-:Y:S01]  /*1ab0*/  IMAD.WIDE.U32 R4, R45, R30, RZ ;  /* 0x0000001e2d047225 */ /* 0x000fe200078e00ff */
[----:B------:R-:W-:-:S02]  /*1ac0*/  ISETP.NE.AND P6, PT, R38, 0x1, PT ;  /* 0x000000012600780c */ /* 0x000fc40003fc5270 */
[----:B------:R-:W-:-:S04]  /*1ad0*/  SHF.R.S32.HI R20, RZ, 0x1f, R21 ;  /* 0x0000001fff147819 */ /* 0x000fc80000011415 */
[----:B------:R-:W-:Y:S01]  /*1ae0*/  LEA.HI R20, R20, R21, RZ, 0x2 ;  /* 0x0000001514147211 */ /* 0x000fe200078f10ff */
[----:B------:R-:W-:-:S03]  /*1af0*/  @P0 IMAD.HI.U32 R0, R34, R3, RZ ;  /* 0x0000000322000227 */ /* 0x000fc600078e00ff */
[----:B------:R-:W-:Y:S01]  /*1b00*/  LOP3.LUT R20, R20, 0xfffffffc, RZ, 0xc0, !PT ;  /* 0xfffffffc14147812 */ /* 0x000fe200078ec0ff */
[----:B------:R-:W-:-:S04]  /*1b10*/  IMAD R3, R45, R31, R6 ;  /* 0x0000001f2d037224 */ /* 0x000fc800078e0206 */
[----:B------:R-:W-:Y:S01]  /*1b20*/  IMAD.IADD R20, R21, 0x1, -R20 ;  /* 0x0000000115147824 */ /* 0x000fe200078e0a14 */
[----:B------:R-:W-:Y:S01]  /*1b30*/  @P0 SHF.R.U32.HI R34, RZ, R7, R0 ;  /* 0x00000007ff220219 */ /* 0x000fe20000011600 */
[----:B------:R-:W-:Y:S01]  /*1b40*/  IMAD.IADD R5, R5, 0x1, R3 ;  /* 0x0000000105057824 */ /* 0x000fe200078e0203 */
[----:B------:R-:W-:Y:S01]  /*1b50*/  ISETP.NE.U32.AND P0, PT, RZ, UR6, PT ;  /* 0x00000006ff007c0c */ /* 0x000fe2000bf05070 */
[----:B------:R-:W0:Y:S01]  /*1b60*/  LDC.64 R6, c[0x0][0x3d8] ;  /* 0x0000f600ff067b82 */ /* 0x000e220000000a00 */
[----:B------:R-:W-:Y:S01]  /*1b70*/  SHF.R.S32.HI R9, RZ, 0x1f, R34 ;  /* 0x0000001fff097819 */ /* 0x000fe20000011422 */
[----:B------:R-:W-:Y:S01]  /*1b80*/  IMAD.WIDE.U32 R4, R34, UR4, R4 ;  /* 0x0000000422047c25 */ /* 0x000fe2000f8e0004 */
[----:B------:R-:W-:-:S03]  /*1b90*/  ISETP.NE.AND.EX P0, PT, RZ, UR7, PT, P0 ;  /* 0x00000007ff007c0c */ /* 0x000fc6000bf05300 */
[----:B------:R-:W-:Y:S02]  /*1ba0*/  IMAD R3, R9, UR4, RZ ;  /* 0x0000000409037c24 */ /* 0x000fe4000f8e02ff */
[----:B------:R-:W-:Y:S02]  /*1bb0*/  IMAD.SHL.U32 R60, R20, 0x4, RZ ;  /* 0x00000004143c7824 */ /* 0x000fe400078e00ff */
[----:B------:R-:W-:Y:S01]  /*1bc0*/  IMAD R3, R34, UR5, R3 ;  /* 0x0000000522037c24 */ /* 0x000fe2000f8e0203 */
[----:B------:R-:W-:-:S03]  /*1bd0*/  ULDC.64 UR4, c[0x0][0x300] ;  /* 0x0000c00000047ab9 */ /* 0x000fc60000000a00 */
[----:B------:R-:W-:Y:S01]  /*1be0*/  IMAD.IADD R5, R5, 0x1, R3 ;  /* 0x0000000105057824 */ /* 0x000fe200078e0203 */
[----:B------:R-:W-:Y:S02]  /*1bf0*/  SHF.R.S32.HI R61, RZ, 0x1f, R60 ;  /* 0x0000001fff3d7819 */ /* 0x000fe4000001143c */
[----:B------:R-:W-:Y:S01]  /*1c00*/  IADD3 R96, R38, 0x8, RZ ;  /* 0x0000000826607810 */ /* 0x000fe20007ffe0ff */
[----:B------:R-:W-:Y:S02]  /*1c10*/  IMAD R73, R13, 0xc0, RZ ;  /* 0x000000c00d497824 */ /* 0x000fe400078e02ff */
[----:B------:R-:W-:Y:S02]  /*1c20*/  VIADD R78, R16, 0x20 ;  /* 0x00000020104e7836 */ /* 0x000fe40000000000 */
[----:B0-----:R-:W-:Y:S02]  /*1c30*/  IMAD R43, R7, 0xc0, RZ ;  /* 0x000000c0072b7824 */ /* 0x001fe400078e02ff */
[C---:B--2---:R-:W-:Y:S01]  /*1c40*/  IMAD.SHL.U32 R79, R32.reuse, 0x40, RZ ;  /* 0x00000040204f7824 */ /* 0x044fe200078e00ff */
[----:B------:R-:W-:Y:S01]  /*1c50*/  LOP3.LUT P1, RZ, R32, 0x4, RZ, 0xc0, !PT ;  /* 0x0000000420ff7812 */ /* 0x000fe2000782c0ff */
[----:B------:R-:W-:-:S05]  /*1c60*/  VIADD R32, R18, 0x60 ;  /* 0x0000006012207836 */ /* 0x000fca0000000000 */
[----:B------:R-:W-:Y:S02]  /*1c70*/  SHF.R.S32.HI R77, RZ, 0x1f, R32 ;  /* 0x0000001fff4d7819 */ /* 0x000fe40000011420 */
[----:B------:R-:W0:Y:S01]  /*1c80*/  S2R R32, SR_TID.X ;  /* 0x0000000000207919 */ /* 0x000e220000002100 */
[----:B---3--:R-:W-:Y:S02]  /*1c90*/  SHF.R.S32.HI R0, RZ, 0x1f, R35 ;  /* 0x0000001fff007819 */ /* 0x008fe40000011423 */
[----:B------:R-:W-:Y:S02]  /*1ca0*/  SEL R35, R35, RZ, !P0 ;  /* 0x000000ff23237207 */ /* 0x000fe40004000000 */
[----:B------:R-:W-:-:S03]  /*1cb0*/  SEL R10, R0, RZ, !P0 ;  /* 0x000000ff000a7207 */ /* 0x000fc60004000000 */
[----:B------:R-:W-:-:S04]  /*1cc0*/  IMAD.WIDE.U32 R62, R35, UR4, R4 ;  /* 0x00000004233e7c25 */ /* 0x000fc8000f8e0004 */
[----:B------:R-:W-:Y:S02]  /*1cd0*/  IMAD R0, R10, UR4, RZ ;  /* 0x000000040a007c24 */ /* 0x000fe4000f8e02ff */
[----:B------:R-:W-:-:S04]  /*1ce0*/  IMAD.WIDE.U32 R4, R18, R30, R16 ;  /* 0x0000001e12047225 */ /* 0x000fc800078e0010 */
[----:B------:R-:W-:Y:S01]  /*1cf0*/  IMAD R3, R35, UR5, R0 ;  /* 0x0000000523037c24 */ /* 0x000fe2000f8e0200 */
[----:B------:R-:W-:Y:S05]  /*1d00*/  @!P6 WARPSYNC.ALL ;  /* 0x000000000000e948 */ /* 0x000fea0003800000 */
[----:B------:R-:W-:Y:S01]  /*1d10*/  ULDC.64 UR4, c[0x0][0x320] ;  /* 0x0000c80000047ab9 */ /* 0x000fe20000000a00 */
[----:B------:R-:W-:Y:S01]  /*1d20*/  IMAD R0, R40, R30, RZ ;  /* 0x0000001e28007224 */ /* 0x000fe200078e02ff */
[----:B------:R-:W-:Y:S01]  /*1d30*/  @!P6 BAR.SYNC.DEFER_BLOCKING 0x9, 0x100 ;  /* 0x024400000000eb1d */ /* 0x000fe20000010000 */
[----:B------:R-:W-:Y:S01]  /*1d40*/  IMAD R9, R9, UR4, RZ ;  /* 0x0000000409097c24 */ /* 0x000fe2000f8e02ff */
[----:B------:R-:W-:Y:S01]  /*1d50*/  IADD3 R81, P0, R62, R4, RZ ;  /* 0x000000043e517210 */ /* 0x000fe20007f1e0ff */
[----:B------:R-:W-:-:S02]  /*1d60*/  IMAD R11, R18, R31, R0 ;  /* 0x0000001f120b7224 */ /* 0x000fc400078e0200 */
[----:B------:R-:W-:Y:S02]  /*1d70*/  IMAD.IADD R82, R63, 0x1, R3 ;  /* 0x000000013f527824 */ /* 0x000fe400078e0203 */
[C---:B------:R-:W-:Y:S02]  /*1d80*/  IMAD R15, R34.reuse, UR5, R9 ;  /* 0x00000005220f7c24 */ /* 0x040fe4000f8e0209 */
[----:B------:R-:W-:Y:S01]  /*1d90*/  IMAD.WIDE.U32 R8, R34, UR4, R16 ;  /* 0x0000000422087c25 */ /* 0x000fe2000f8e0010 */
[----:B------:R-:W-:Y:S01]  /*1da0*/  ULDC.64 UR4, c[0x0][0x328] ;  /* 0x0000ca0000047ab9 */ /* 0x000fe20000000a00 */
[----:B------:R-:W-:Y:S02]  /*1db0*/  IADD3.X R80, R82, R5, R11, P0, !PT ;  /* 0x0000000552507210 */ /* 0x000fe400007fe40b */
[----:B------:R-:W-:Y:S01]  /*1dc0*/  IMAD R3, R10, UR4, RZ ;  /* 0x000000040a037c24 */ /* 0x000fe2000f8e02ff */
[----:B------:R-:W-:Y:S01]  /*1dd0*/  ISETP.GE.AND P0, PT, R16, R75, PT ;  /* 0x0000004b1000720c */ /* 0x000fe20003f06270 */
[----:B------:R-:W-:-:S02]  /*1de0*/  IMAD R0, R40, R12, RZ ;  /* 0x0000000c28007224 */ /* 0x000fc400078e02ff */
[----:B------:R-:W-:Y:S01]  /*1df0*/  IMAD R41, R35, UR5, R3 ;  /* 0x0000000523297c24 */ /* 0x000fe2000f8e0203 */
[----:B------:R-:W-:Y:S01]  /*1e00*/  SEL R3, R75, RZ, P0 ;  /* 0x000000ff4b037207 */ /* 0x000fe20000000000 */
[----:B------:R-:W-:Y:S02]  /*1e10*/  IMAD R37, R18, R13, R0 ;  /* 0x0000000d12257224 */ /* 0x000fe400078e0200 */
[-C--:B------:R-:W-:Y:S02]  /*1e20*/  IMAD R0, R40, R6.reuse, RZ ;  /* 0x0000000628007224 */ /* 0x080fe400078e02ff */
[----:B------:R-:W-:-:S04]  /*1e30*/  IMAD.WIDE.U32 R10, R18, R6, R16 ;  /* 0x00000006120a7225 */ /* 0x000fc800078e0010 */
[C---:B------:R-:W-:Y:S02]  /*1e40*/  IMAD R21, R18.reuse, R7, R0 ;  /* 0x0000000712157224 */ /* 0x040fe400078e0200 */
[----:B------:R-:W-:-:S04]  /*1e50*/  IMAD.WIDE.U32 R4, R18, R6, R60 ;  /* 0x0000000612047225 */ /* 0x000fc800078e003c */
[----:B------:R-:W-:Y:S01]  /*1e60*/  IMAD.IADD R3, R16, 0x1, R3 ;  /* 0x0000000110037824 */ /* 0x000fe200078e0203 */
[----:B------:R-:W-:Y:S01]  /*1e70*/  IADD3 R11, R21, R11, RZ ;  /* 0x0000000b150b7210 */ /* 0x000fe20007ffe0ff */
[----:B------:R-:W-:Y:S01]  /*1e80*/  IMAD.IADD R5, R5, 0x1, R21 ;  /* 0x0000000105057824 */ /* 0x000fe200078e0215 */
[----:B-----5:R-:W-:Y:S01]  /*1e90*/  SHF.R.S32.HI R21, RZ, 0x1f, R24 ;  /* 0x0000001fff157819 */ /* 0x020fe20000011418 */
[----:B0-----:R-:W-:Y:S01]  /*1ea0*/  VIADD R38, R32, 0xffffff80 ;  /* 0xffffff8020267836 */ /* 0x001fe20000000000 */
[----:B------:R-:W-:Y:S01]  /*1eb0*/  SHF.R.S32.HI R0, RZ, 0x1f, R3 ;  /* 0x0000001fff007819 */ /* 0x000fe20000011403 */
[----:B------:R-:W-:Y:S01]  /*1ec0*/  IMAD.IADD R9, R9, 0x1, R15 ;  /* 0x0000000109097824 */ /* 0x000fe200078e020f */
[----:B------:R-:W-:Y:S02]  /*1ed0*/  LOP3.LUT R42, R42, 0xfffffffb, RZ, 0xc0, !PT ;  /* 0xfffffffb2a2a7812 */ /* 0x000fe400078ec0ff */
[----:B------:R-:W-:Y:S01]  /*1ee0*/  LEA.HI R0, R0, R3, RZ, 0x3 ;  /* 0x0000000300007211 */ /* 0x000fe200078f18ff */
[----:B------:R-:W-:Y:S01]  /*1ef0*/  IMAD R3, R21, R6, RZ ;  /* 0x0000000615037224 */ /* 0x000fe200078e02ff */
[----:B------:R-:W-:-:S02]  /*1f00*/  LOP3.LUT R79, R79, 0x1c0, RZ, 0xc0, !PT ;  /* 0x000001c04f4f7812 */ /* 0x000fc400078ec0ff */
[----:B------:R-:W-:Y:S02]  /*1f10*/  @P1 LOP3.LUT R42, R42, 0x4, RZ, 0xfc, !PT ;  /* 0x000000042a2a1812 */ /* 0x000fe400078efcff */
[----:B------:R-:W-:Y:S01]  /*1f20*/  SHF.R.S32.HI R32, RZ, 0x1f, R38 ;  /* 0x0000001fff207819 */ /* 0x000fe20000011426 */
[----:B------:R-:W-:Y:S01]  /*1f30*/  IMAD R65, R24, R7, R3 ;  /* 0x0000000718417224 */ /* 0x000fe200078e0203 */
[----:B------:R-:W-:Y:S01]  /*1f40*/  SHF.R.U32.HI R76, RZ, 0x3, R79 ;  /* 0x00000003ff4c7819 */ /* 0x000fe2000001164f */
[----:B------:R0:W-:Y:S01]  /*1f50*/  STL [R1], R42 ;  /* 0x0000002a01007387 */ /* 0x0001e20000100800 */
[----:B------:R-:W-:Y:S02]  /*1f60*/  LOP3.LUT R3, R79, 0x18, R16, 0xf8, !PT ;  /* 0x000000184f037812 */ /* 0x000fe400078ef810 */
[----:B------:R-:W-:Y:S01]  /*1f70*/  LEA.HI R32, R32, R38, RZ, 0x5 ;  /* 0x0000002620207211 */ /* 0x000fe200078f28ff */
[----:B------:R-:W-:Y:S01]  /*1f80*/  IMAD.WIDE.U32 R34, R35, UR4, R8 ;  /* 0x0000000423227c25 */ /* 0x000fe2000f8e0008 */
[----:B------:R-:W-:Y:S01]  /*1f90*/  LOP3.LUT R3, R3, R76, RZ, 0x3c, !PT ;  /* 0x0000004c03037212 */ /* 0x000fe200078e3cff */
[----:B------:R-:W-:Y:S01]  /*1fa0*/  ULDC UR4, c[0x0][0x2e4] ;  /* 0x0000b90000047ab9 */ /* 0x000fe20000000800 */
[----:B------:R-:W-:Y:S01]  /*1fb0*/  SHF.R.S32.HI R32, RZ, 0x5, R32 ;  /* 0x00000005ff207819 */ /* 0x000fe20000011420 */
[----:B------:R-:W-:-:S04]  /*1fc0*/  IMAD.WIDE.U32 R14, R18, R12, R16 ;  /* 0x0000000c120e7225 */ /* 0x000fc800078e0010 */
[----:B------:R-:W-:Y:S01]  /*1fd0*/  IMAD.WIDE.U32 R8, R18, R12, R60 ;  /* 0x0000000c12087225 */ /* 0x000fe200078e003c */
[----:B------:R-:W-:-:S03]  /*1fe0*/  SHF.R.S32.HI R68, RZ, 0x3, R0 ;  /* 0x00000003ff447819 */ /* 0x000fc60000011400 */
[-C--:B------:R-:W-:Y:S02]  /*1ff0*/  IMAD R20, R21, R12.reuse, RZ ;  /* 0x0000000c15147224 */ /* 0x080fe400078e02ff */
[----:B------:R-:W-:Y:S01]  /*2000*/  IMAD.IADD R15, R37, 0x1, R15 ;  /* 0x00000001250f7824 */ /* 0x000fe200078e020f */
[----:B------:R-:W-:Y:S01]  /*2010*/  LOP3.LUT R67, R0, 0xfffffff8, RZ, 0xc0, !PT ;  /* 0xfffffff800437812 */ /* 0x000fe200078ec0ff */
[----:B------:R-:W-:Y:S02]  /*2020*/  IMAD.IADD R9, R9, 0x1, R37 ;  /* 0x0000000109097824 */ /* 0x000fe400078e0225 */
[----:B------:R-:W-:Y:S01]  /*2030*/  IMAD R71, R32, 0x200, R3 ;  /* 0x0000020020477824 */ /* 0x000fe200078e0203 */
[----:B------:R-:W-:Y:S01]  /*2040*/  LOP3.LUT R3, R79, 0x38, R0, 0xf8, !PT ;  /* 0x000000384f037812 */ /* 0x000fe200078ef800 */
[C---:B------:R-:W-:Y:S01]  /*2050*/  IMAD R39, R24.reuse, R13, R20 ;  /* 0x0000000d18277224 */ /* 0x040fe200078e0214 */
[----:B------:R-:W-:Y:S01]  /*2060*/  LOP3.LUT R0, R157, 0x38, R0, 0xf8, !PT ;  /* 0x000000389d007812 */ /* 0x000fe200078ef800 */
[----:B------:R-:W-:Y:S01]  /*2070*/  IMAD.WIDE.U32 R20, R24, R12, R14 ;  /* 0x0000000c18147225 */ /* 0x000fe200078e000e */
[----:B------:R-:W-:-:S03]  /*2080*/  SHF.R.U32.HI R38, RZ, 0x3, R157 ;  /* 0x00000003ff267819 */ /* 0x000fc6000001169d */
[----:B------:R-:W-:Y:S01]  /*2090*/  IMAD.WIDE.U32 R14, R24, R12, R8 ;  /* 0x0000000c180e7225 */ /* 0x000fe200078e0008 */
[----:B------:R-:W-:Y:S02]  /*20a0*/  LOP3.LUT R3, R3, R76, RZ, 0x3c, !PT ;  /* 0x0000004c03037212 */ /* 0x000fe400078e3cff */
[----:B------:R-:W-:Y:S01]  /*20b0*/  LOP3.LUT R0, R0, R38, RZ, 0x3c, !PT ;  /* 0x0000002600007212 */ /* 0x000fe200078e3cff */
[----:B------:R-:W-:Y:S01]  /*20c0*/  IMAD.WIDE.U32 R8, R24, R6, R4 ;  /* 0x0000000618087225 */ /* 0x000fe200078e0004 */
[----:B------:R-:W-:-:S03]  /*20d0*/  IADD3 R4, P1, R18, R45, RZ ;  /* 0x0000002d12047210 */ /* 0x000fc60007f3e0ff */
[----:B------:R-:W-:Y:S01]  /*20e0*/  IMAD.WIDE.U32 R10, R24, R6, R10 ;  /* 0x00000006180a7225 */ /* 0x000fe200078e000a */
[----:B------:R-:W-:-:S03]  /*20f0*/  LEA R32, R32, R3, 0x9 ;  /* 0x0000000320207211 */ /* 0x000fc600078e48ff */
[----:B------:R-:W-:Y:S02]  /*2100*/  IMAD R37, R31, 0xc0, RZ ;  /* 0x000000c01f257824 */ /* 0x000fe400078e02ff */
[----:B------:R-:W-:-:S04]  /*2110*/  IMAD.WIDE.U32 R6, R6, 0xc0, RZ ;  /* 0x000000c006067825 */ /* 0x000fc800078e00ff */
[----:B------:R-:W-:-:S04]  /*2120*/  IMAD.WIDE.U32 R30, R30, 0xc0, RZ ;  /* 0x000000c01e1e7825 */ /* 0x000fc800078e00ff */
[----:B------:R-:W-:Y:S01]  /*2130*/  IMAD.WIDE.U32 R12, R12, 0xc0, RZ ;  /* 0x000000c00c0c7825 */ /* 0x000fe200078e00ff */
[----:B------:R-:W-:Y:S02]  /*2140*/  IADD3 R72, R7, R43, RZ ;  /* 0x0000002b07487210 */ /* 0x000fe40007ffe0ff */
[----:B------:R-:W-:Y:S01]  /*2150*/  ISETP.GE.AND P2, PT, R78, UR4, PT ;  /* 0x000000044e007c0c */ /* 0x000fe2000bf46270 */
[----:B------:R-:W-:Y:S01]  /*2160*/  IMAD.X R5, R40, 0x1, R47, P1 ;  /* 0x0000000128057824 */ /* 0x000fe200008e062f */
[----:B------:R-:W-:Y:S01]  /*2170*/  ISETP.GE.AND P1, PT, R16, UR4, PT ;  /* 0x0000000410007c0c */ /* 0x000fe2000bf26270 */
[----:B------:R-:W-:Y:S01]  /*2180*/  IMAD.IADD R69, R65, 0x1, R11 ;  /* 0x0000000141457824 */ /* 0x000fe200078e020b */
[----:B------:R-:W-:Y:S01]  /*2190*/  SHF.R.S32.HI R64, RZ, 0x1f, R67 ;  /* 0x0000001fff407819 */ /* 0x000fe20000011443 */
[----:B----4-:R-:W-:Y:S02]  /*21a0*/  IMAD.IADD R3, R36, 0x1, R0 ;  /* 0x0000000124037824 */ /* 0x010fe400078e0200 */
[----:B------:R-:W-:-:S02]  /*21b0*/  IMAD.SHL.U32 R75, R75, 0x2, RZ ;  /* 0x000000024b4b7824 */ /* 0x000fc400078e00ff */
[----:B------:R-:W-:Y:S02]  /*21c0*/  IMAD.IADD R74, R31, 0x1, R37 ;  /* 0x000000011f4a7824 */ /* 0x000fe400078e0225 */
[----:B------:R-:W-:Y:S02]  /*21d0*/  IMAD.IADD R73, R13, 0x1, R73 ;  /* 0x000000010d497824 */ /* 0x000fe400078e0249 */
[----:B------:R-:W-:Y:S02]  /*21e0*/  IMAD.IADD R70, R39, 0x1, R21 ;  /* 0x0000000127467824 */ /* 0x000fe400078e0215 */
[----:B------:R-:W-:Y:S02]  /*21f0*/  IMAD.IADD R66, R15, 0x1, R39 ;  /* 0x000000010f427824 */ /* 0x000fe400078e0227 */
[----:B------:R-:W-:Y:S02]  /*2200*/  IMAD.IADD R65, R9, 0x1, R65 ;  /* 0x0000000109417824 */ /* 0x000fe400078e0241 */
[----:B0-----:R-:W-:-:S07]  /*2210*/  IMAD.IADD R0, R35, 0x1, R41 ;  /* 0x0000000123007824 */ /* 0x001fce00078e0229 */
.L_x_369:
[----:B------:R-:W2:Y:S01]  /*2220*/  LDL R49, [R1+0x28] ;  /* 0x0000280001317983 */ /* 0x000ea20000100800 */
[----:B------:R-:W0:Y:S03]  /*2230*/  LDC.64 R84, c[0x0][0x2d8] ;  /* 0x0000b600ff547b82 */ /* 0x000e260000000a00 */
[----:B------:R-:W3:Y:S01]  /*2240*/  LDL.LU R48, [R1] ;  /* 0x0000000001307983 */ /* 0x000ee20000300800 */
[----:B------:R-:W-:Y:S01]  /*2250*/  VIADD R43, R27, 0xffffffff ;  /* 0xffffffff1b2b7836 */ /* 0x000fe20000000000 */
[----:B------:R-:W-:Y:S05]  /*2260*/  YIELD ;  /* 0x0000000000007946 */ /* 0x000fea0003800000 */
[----:B------:R-:W-:Y:S01]  /*2270*/  SHF.R.S32.HI R42, RZ, 0x1f, R43 ;  /* 0x0000001fff2a7819 */ /* 0x000fe2000001142b */
[-C--:B------:R-:W-:Y:S01]  /*2280*/  IMAD R27, R74, R43.reuse, RZ ;  /* 0x0000002b4a1b7224 */ /* 0x080fe200078e02ff */
[----:B------:R-:W1:Y:S01]  /*2290*/  LDC.64 R90, c[0x0][0x2f0] ;  /* 0x0000bc00ff5a7b82 */ /* 0x000e620000000a00 */
[----:B------:R-:W-:Y:S01]  /*22a0*/  IMAD.WIDE.U32 R38, R30, R43, RZ ;  /* 0x0000002b1e267225 */ /* 0x000fe200078e00ff */
[----:B------:R-:W-:Y:S03]  /*22b0*/  BSSY B0, `(.L_x_320) ;  /* 0x00002ca000007945 */ /* 0x000fe60003800000 */
[----:B------:R-:W-:-:S02]  /*22c0*/  IMAD R27, R42, R30, R27 ;  /* 0x0000001e2a1b7224 */ /* 0x000fc400078e021b */
[----:B------:R-:W-:Y:S01]  /*22d0*/  IMAD.MOV.U32 R88, RZ, RZ, R38 ;  /* 0x000000ffff587224 */ /* 0x000fe200078e0026 */
[----:B------:R-:W4:Y:S01]  /*22e0*/  LDC R92, c[0x0][0x3d4] ;  /* 0x0000f500ff5c7b82 */ /* 0x000f220000000800 */
[----:B------:R-:W-:Y:S01]  /*22f0*/  IMAD.IADD R89, R39, 0x1, R27 ;  /* 0x0000000127597824 */ /* 0x000fe200078e021b */
[----:B------:R-:W-:Y:S01]  /*2300*/  IADD3 R39, P4, R81, R38, RZ ;  /* 0x0000002651277210 */ /* 0x000fe20007f9e0ff */
[----:B------:R-:W-:-:S03]  /*2310*/  IMAD R27, R19, 0x3000, R71 ;  /* 0x00003000131b7824 */ /* 0x000fc600078e0247 */
[----:B------:R-:W-:Y:S01]  /*2320*/  IADD3.X R40, R89, R80, RZ, P4, !PT ;  /* 0x0000005059287210 */ /* 0x000fe200027fe4ff */
[----:B------:R-:W-:Y:S01]  /*2330*/  IMAD R94, R27, 0x2, R26 ;  /* 0x000000021b5e7824 */ /* 0x000fe200078e021a */
[----:B0-----:R-:W-:-:S04]  /*2340*/  LEA R46, P4, R39, R84, 0x1 ;  /* 0x00000054272e7211 */ /* 0x001fc800078808ff */
[----:B------:R-:W-:Y:S02]  /*2350*/  LEA.HI.X R47, R39, R85, R40, 0x1, P4 ;  /* 0x00000055272f7211 */ /* 0x000fe400020f0c28 */
[----:B------:R-:W-:Y:S01]  /*2360*/  ISETP.GT.AND P4, PT, R43, R28, PT ;  /* 0x0000001c2b00720c */ /* 0x000fe20003f84270 */
[----:B-1----:R-:W-:-:S04]  /*2370*/  IMAD.WIDE.U32 R36, R90, 0x60, R88 ;  /* 0x000000605a247825 */ /* 0x002fc800078e0058 */
[----:B------:R-:W-:Y:S01]  /*2380*/  IMAD R41, R91, 0x60, RZ ;  /* 0x000000605b297824 */ /* 0x000fe200078e02ff */
[----:B------:R-:W-:-:S04]  /*2390*/  IADD3 R36, P3, R81, R36, RZ ;  /* 0x0000002451247210 */ /* 0x000fc80007f7e0ff */
[----:B------:R-:W-:Y:S01]  /*23a0*/  IADD3.X R38, R80, R37, R41, P3, !PT ;  /* 0x0000002550267210 */ /* 0x000fe20001ffe429 */
[----:B------:R-:W-:Y:S01]  /*23b0*/  VIADD R37, R27, 0x20 ;  /* 0x000000201b257836 */ /* 0x000fe20000000000 */
[----:B------:R-:W-:-:S04]  /*23c0*/  LEA R44, P3, R36, R84, 0x1 ;  /* 0x00000054242c7211 */ /* 0x000fc800078608ff */
[----:B------:R-:W-:Y:S02]  /*23d0*/  LEA.HI.X R45, R36, R85, R38, 0x1, P3 ;  /* 0x00000055242d7211 */ /* 0x000fe400018f0c26 */
[----:B----4-:R-:W-:Y:S02]  /*23e0*/  ISETP.GE.AND P3, PT, R92, 0x1, PT ;  /* 0x000000015c00780c */ /* 0x010fe40003f66270 */
[----:B--2---:R-:W-:Y:S02]  /*23f0*/  LOP3.LUT P5, RZ, R49, 0x4, RZ, 0xc0, !PT ;  /* 0x0000000431ff7812 */ /* 0x004fe400078ac0ff */
[----:B---3--:R-:W-:-:S04]  /*2400*/  LOP3.LUT R48, R48, 0xfffffffd, RZ, 0xc0, !PT ;  /* 0xfffffffd30307812 */ /* 0x008fc800078ec0ff */
[----:B------:R-:W-:-:S05]  /*2410*/  @P4 LOP3.LUT R48, R48, 0x2, RZ, 0xfc, !PT ;  /* 0x0000000230304812 */ /* 0x000fca00078efcff */
[----:B------:R0:W-:Y:S02]  /*2420*/  STL [R1], R48 ;  /* 0x0000003001007387 */ /* 0x0001e40000100800 */
[----:B------:R-:W-:Y:S02]  /*2430*/  @P5 VIADD R37, R27, 0xffffffe0 ;  /* 0xffffffe01b255836 */ /* 0x000fe40000000000 */
[----:B------:R-:W-:Y:S02]  /*2440*/  IMAD.MOV.U32 R27, RZ, RZ, R43 ;  /* 0x000000ffff1b7224 */ /* 0x000fe400078e002b */
[----:B------:R-:W-:Y:S01]  /*2450*/  IMAD R86, R37, 0x2, R26 ;  /* 0x0000000225567824 */ /* 0x000fe200078e021a */
[----:B------:R-:W-:Y:S06]  /*2460*/  @!P3 BRA `(.L_x_321) ;  /* 0x000000280050b947 */ /* 0x000fec0003800000 */
[----:B------:R-:W-:Y:S01]  /*2470*/  ULDC.U8 UR4, c[0x0][0x3f0] ;  /* 0x0000fc0000047ab9 */ /* 0x000fe20000000000 */
[-C--:B------:R-:W-:Y:S01]  /*2480*/  IMAD R37, R72, R43.reuse, RZ ;  /* 0x0000002b48257224 */ /* 0x080fe200078e02ff */
[----:B------:R-:W-:Y:S01]  /*2490*/  ISETP.NE.AND P3, PT, RZ, UR4, PT ;  /* 0x00000004ff007c0c */ /* 0x000fe2000bf65270 */
[-C--:B------:R-:W-:Y:S02]  /*24a0*/  IMAD R39, R73, R43.reuse, RZ ;  /* 0x0000002b49277224 */ /* 0x080fe400078e02ff */
[----:B------:R-:W-:Y:S02]  /*24b0*/  IMAD R37, R42, R6, R37 ;  /* 0x000000062a257224 */ /* 0x000fe400078e0225 */
[----:B------:R-:W-:Y:S02]  /*24c0*/  IMAD R87, R27, -0xc0, R29 ;  /* 0xffffff401b577824 */ /* 0x000fe400078e021d */
[----:B------:R-:W-:-:S03]  /*24d0*/  IMAD.WIDE.U32 R54, R6, R43, RZ ;  /* 0x0000002b06367225 */ /* 0x000fc600078e00ff */
[----:B------:R-:W-:Y:S01]  /*24e0*/  VIMNMX R87, R87, 0xc0, PT ;  /* 0x000000c057577848 */ /* 0x000fe20003fe0100 */
[----:B------:R-:W-:Y:S01]  /*24f0*/  IMAD R39, R42, R12, R39 ;  /* 0x0000000c2a277224 */ /* 0x000fe200078e0227 */
[----:B------:R-:W-:Y:S01]  /*2500*/  IADD3 R93, R55, R37, RZ ;  /* 0x00000025375d7210 */ /* 0x000fe20007ffe0ff */
[----:B------:R-:W-:-:S04]  /*2510*/  IMAD.WIDE.U32 R52, R12, R43, RZ ;  /* 0x0000002b0c347225 */ /* 0x000fc800078e00ff */
[----:B------:R-:W-:Y:S01]  /*2520*/  IMAD.IADD R83, R53, 0x1, R39 ;  /* 0x0000000135537824 */ /* 0x000fe200078e0227 */
[----:B------:R-:W-:Y:S06]  /*2530*/  @!P3 BRA `(.L_x_322) ;  /* 0x0000001000c4b947 */ /* 0x000fec0003800000 */
[----:B------:R-:W-:Y:S01]  /*2540*/  ISETP.GE.AND P4, PT, R18, R87, PT ;  /* 0x000000571200720c */ /* 0x000fe20003f86270 */
[----:B------:R-:W-:Y:S01]  /*2550*/  BSSY B1, `(.L_x_323) ;  /* 0x000001f000017945 */ /* 0x000fe20003800000 */
[----:B------:R-:W-:Y:S02]  /*2560*/  CS2R R40, SRZ ;  /* 0x0000000000287805 */ /* 0x000fe4000001ff00 */
[----:B------:R-:W-:Y:S02]  /*2570*/  CS2R R56, SRZ ;  /* 0x0000000000387805 */ /* 0x000fe4000001ff00 */
[----:B------:R-:W-:Y:S02]  /*2580*/  CS2R R84, SRZ ;  /* 0x0000000000547805 */ /* 0x000fe4000001ff00 */
[----:B------:R-:W-:Y:S02]  /*2590*/  CS2R R58, SRZ ;  /* 0x00000000003a7805 */ /* 0x000fe4000001ff00 */
[----:B0-----:R-:W-:-:S02]  /*25a0*/  CS2R R48, SRZ ;  /* 0x0000000000307805 */ /* 0x001fc4000001ff00 */
[----:B------:R-:W-:Y:S02]  /*25b0*/  CS2R R42, SRZ ;  /* 0x00000000002a7805 */ /* 0x000fe4000001ff00 */
[----:B------:R-:W-:Y:S02]  /*25c0*/  CS2R R50, SRZ ;  /* 0x0000000000327805 */ /* 0x000fe4000001ff00 */
[----:B------:R-:W-:Y:S01]  /*25d0*/  CS2R R88, SRZ ;  /* 0x0000000000587805 */ /* 0x000fe2000001ff00 */
[----:B------:R-:W-:Y:S06]  /*25e0*/  @P4 BRA `(.L_x_324) ;  /* 0x0000000000544947 */ /* 0x000fec0003800000 */
[----:B------:R-:W-:Y:S01]  /*25f0*/  IADD3 R37, P3, R8, R54, RZ ;  /* 0x0000003608257210 */ /* 0x000fe20007f7e0ff */
[----:B------:R-:W-:Y:S01]  /*2600*/  ULDC.64 UR4, c[0x0][0x3c8] ;  /* 0x0000f20000047ab9 */ /* 0x000fe20000000a00 */
[----:B------:R-:W-:Y:S02]  /*2610*/  CS2R R84, SRZ ;  /* 0x0000000000547805 */ /* 0x000fe4000001ff00 */
[----:B------:R-:W-:Y:S01]  /*2620*/  CS2R R88, SRZ ;  /* 0x0000000000587805 */ /* 0x000fe2000001ff00 */
[----:B------:R-:W-:Y:S01]  /*2630*/  IMAD.X R38, R93, 0x1, R65, P3 ;  /* 0x000000015d267824 */ /* 0x000fe200018e0641 */
[----:B------:R-:W-:-:S05]  /*2640*/  IADD3 R39, P3, R14, R52, RZ ;  /* 0x000000340e277210 */ /* 0x000fca0007f7e0ff */
[----:B------:R-:W-:Y:S01]  /*2650*/  IMAD.X R56, R83, 0x1, R66, P3 ;  /* 0x0000000153387824 */ /* 0x000fe200018e0642 */
[----:B------:R-:W-:-:S04]  /*2660*/  LEA R36, P3, R37, UR4, 0x1 ;  /* 0x0000000425247c11 */ /* 0x000fc8000f8608ff */
[----:B------:R-:W-:Y:S01]  /*2670*/  LEA.HI.X R37, R37, UR5, R38, 0x1, P3 ;  /* 0x0000000525257c11 */ /* 0x000fe200098f0c26 */
[----:B------:R-:W-:Y:S02]  /*2680*/  ULDC.64 UR4, c[0x0][0x3e0] ;  /* 0x0000f80000047ab9 */ /* 0x000fe40000000a00 */
[----:B------:R-:W-:-:S04]  /*2690*/  LEA R38, P3, R39, UR4, 0x1 ;  /* 0x0000000427267c11 */ /* 0x000fc8000f8608ff */
[----:B------:R-:W-:Y:S02]  /*26a0*/  LEA.HI.X R39, R39, UR5, R56, 0x1, P3 ;  /* 0x0000000527277c11 */ /* 0x000fe400098f0c38 */
[C---:B------:R-:W-:Y:S01]  /*26b0*/  ISETP.GE.AND P3, PT, R60.reuse, R92, PT ;  /* 0x0000005c3c00720c */ /* 0x040fe20003f66270 */
[----:B------:R-:W-:Y:S01]  /*26c0*/  VIADD R91, R60, 0x10 ;  /* 0x000000103c5b7836 */ /* 0x000fe20000000000 */
[----:B------:R-:W-:Y:S02]  /*26d0*/  CS2R R56, SRZ ;  /* 0x0000000000387805 */ /* 0x000fe4000001ff00 */
[----:B------:R-:W-:-:S09]  /*26e0*/  CS2R R58, SRZ ;  /* 0x00000000003a7805 */ /* 0x000fd2000001ff00 */
[----:B------:R0:W5:Y:S04]  /*26f0*/  @!P3 LDG.E.64 R84, desc[UR56][R36.64] ;  /* 0x000000382454b981 */ /* 0x000168000c1e1b00 */
[----:B------:R0:W5:Y:S01]  /*2700*/  @!P3 LDG.E.64 R88, desc[UR56][R38.64] ;  /* 0x000000382658b981 */ /* 0x000162000c1e1b00 */
[----:B------:R-:W-:-:S13]  /*2710*/  ISETP.GE.AND P3, PT, R91, R92, PT ;  /* 0x0000005c5b00720c */ /* 0x000fda0003f66270 */
[----:B------:R0:W5:Y:S04]  /*2720*/  @!P3 LDG.E.64 R56, desc[UR56][R36.64+0x20] ;  /* 0x000020382438b981 */ /* 0x000168000c1e1b00 */
[----:B------:R0:W5:Y:S02]  /*2730*/  @!P3 LDG.E.64 R58, desc[UR56][R38.64+0x20] ;  /* 0x00002038263ab981 */ /* 0x000164000c1e1b00 */
.L_x_324:
[----:B------:R-:W-:Y:S05]  /*2740*/  BSYNC B1 ;  /* 0x0000000000017941 */ /* 0x000fea0003800000 */
.L_x_323:
[----:B0-----:R-:W-:Y:S01]  /*2750*/  VIADD R36, R18, 0x60 ;  /* 0x0000006012247836 */ /* 0x001fe20000000000 */
[----:B------:R-:W-:Y:S01]  /*2760*/  BSSY B1, `(.L_x_325) ;  /* 0x0000022000017945 */ /* 0x000fe20003800000 */
[----:B-----5:R-:W-:Y:S01]  /*2770*/  MOV R90, R56 ;  /* 0x00000038005a7202 */ /* 0x020fe20000000f00 */
[----:B------:R-:W-:Y:S02]  /*2780*/  IMAD.MOV.U32 R91, RZ, RZ, R57 ;  /* 0x000000ffff5b7224 */ /* 0x000fe400078e0039 */
[----:B------:R-:W-:-:S13]  /*2790*/  ISETP.GE.AND P5, PT, R36, R87, PT ;  /* 0x000000572400720c */ /* 0x000fda0003fa6270 */
[----:B------:R-:W-:Y:S05]  /*27a0*/  @P5 BRA `(.L_x_326) ;  /* 0x0000000000745947 */ /* 0x000fea0003800000 */
[----:B------:R-:W0:Y:S01]  /*27b0*/  LDC.64 R36, c[0x0][0x3d8] ;  /* 0x0000f600ff247b82 */ /* 0x000e220000000a00 */
[----:B------:R-:W-:Y:S01]  /*27c0*/  IMAD.MOV.U32 R55, RZ, RZ, R93 ;  /* 0x000000ffff377224 */ /* 0x000fe200078e005d */
[----:B------:R-:W-:Y:S01]  /*27d0*/  ULDC.64 UR4, c[0x0][0x3c8] ;  /* 0x0000f20000047ab9 */ /* 0x000fe20000000a00 */
[----:B------:R-:W-:Y:S01]  /*27e0*/  IMAD.MOV.U32 R53, RZ, RZ, R83 ;  /* 0x000000ffff357224 */ /* 0x000fe200078e0053 */
[----:B------:R-:W-:Y:S02]  /*27f0*/  CS2R R48, SRZ ;  /* 0x0000000000307805 */ /* 0x000fe4000001ff00 */
[----:B------:R-:W-:Y:S01]  /*2800*/  CS2R R50, SRZ ;  /* 0x0000000000327805 */ /* 0x000fe2000001ff00 */
[----:B0-----:R-:W-:-:S04]  /*2810*/  IMAD.WIDE.U32 R54, R36, 0x60, R54 ;  /* 0x0000006024367825 */ /* 0x001fc800078e0036 */
[----:B------:R-:W-:Y:S01]  /*2820*/  IMAD R37, R37, 0x60, RZ ;  /* 0x0000006025257824 */ /* 0x000fe200078e02ff */
[----:B------:R-:W-:-:S04]  /*2830*/  IADD3 R38, P3, R8, R54, RZ ;  /* 0x0000003608267210 */ /* 0x000fc80007f7e0ff */
[----:B------:R-:W-:Y:S02]  /*2840*/  IADD3.X R55, R65, R55, R37, P3, !PT ;  /* 0x0000003741377210 */ /* 0x000fe40001ffe425 */
[----:B------:R-:W0:Y:S02]  /*2850*/  LDC.64 R36, c[0x0][0x3e8] ;  /* 0x0000fa00ff247b82 */ /* 0x000e240000000a00 */
[----:B0-----:R-:W-:-:S04]  /*2860*/  IMAD.WIDE.U32 R52, R36, 0x60, R52 ;  /* 0x0000006024347825 */ /* 0x001fc800078e0034 */
[----:B------:R-:W-:Y:S01]  /*2870*/  IMAD R37, R37, 0x60, RZ ;  /* 0x0000006025257824 */ /* 0x000fe200078e02ff */
[----:B------:R-:W-:-:S04]  /*2880*/  IADD3 R39, P3, R14, R52, RZ ;  /* 0x000000340e277210 */ /* 0x000fc80007f7e0ff */
[----:B------:R-:W-:Y:S02]  /*2890*/  IADD3.X R52, R66, R53, R37, P3, !PT ;  /* 0x0000003542347210 */ /* 0x000fe40001ffe425 */
        /* <DEDUP_REMOVED lines=14> */
.L_x_326:
[----:B------:R-:W-:Y:S05]  /*2980*/  BSYNC B1 ;  /* 0x0000000000017941 */ /* 0x000fea0003800000 */
.L_x_325:
[----:B0-----:R-:W-:Y:S01]  /*2990*/  IMAD.MOV.U32 R36, RZ, RZ, R84 ;  /* 0x000000ffff247224 */ /* 0x001fe200078e0054 */
[----:B------:R-:W-:Y:S01]  /*29a0*/  MOV R37, R85 ;  /* 0x0000005500257202 */ /* 0x000fe20000000f00 */
[----:B------:R-:W-:Y:S01]  /*29b0*/  IMAD.MOV.U32 R38, RZ, RZ, R88 ;  /* 0x000000ffff267224 */ /* 0x000fe200078e0058 */
[----:B------:R-:W-:Y:S01]  /*29c0*/  PRMT R91, R91, 0x5410, R90 ;  /* 0x000054105b5b7816 */ /* 0x000fe2000000005a */
[----:B------:R-:W-:Y:S01]  /*29d0*/  IMAD.MOV.U32 R39, RZ, RZ, R89 ;  /* 0x000000ffff277224 */ /* 0x000fe200078e0059 */
[----:B------:R-:W-:Y:S01]  /*29e0*/  PRMT R99, R36, 0x5410, R37 ;  /* 0x0000541024637816 */ /* 0x000fe20000000025 */
[----:B------:R-:W-:Y:S01]  /*29f0*/  IMAD.MOV.U32 R36, RZ, RZ, R58 ;  /* 0x000000ffff247224 */ /* 0x000fe200078e003a */
[----:B------:R-:W-:Y:S01]  /*2a00*/  PRMT R90, R91, 0x7610, R90 ;  /* 0x000076105b5a7816 */ /* 0x000fe2000000005a */
[----:B------:R-:W-:Y:S01]  /*2a10*/  IMAD.MOV.U32 R37, RZ, RZ, R59 ;  /* 0x000000ffff257224 */ /* 0x000fe200078e003b */
[----:B------:R-:W-:Y:S02]  /*2a20*/  ISETP.NE.AND P3, PT, R152, 0x3, PT ;  /* 0x000000039800780c */ /* 0x000fe40003f65270 */
[----:B------:R-:W-:Y:S01]  /*2a30*/  PRMT R91, R36, 0x7610, R91 ;  /* 0x00007610245b7816 */ /* 0x000fe2000000005b */
[----:B-----5:R-:W-:Y:S01]  /*2a40*/  IMAD.MOV.U32 R36, RZ, RZ, R40 ;  /* 0x000000ffff247224 */ /* 0x020fe200078e0028 */
[----:B------:R-:W-:Y:S01]  /*2a50*/  PRMT R103, R38, 0x5410, R39 ;  /* 0x0000541026677816 */ /* 0x000fe20000000027 */
[----:B------:R-:W-:Y:S01]  /*2a60*/  IMAD.MOV.U32 R38, RZ, RZ, R48 ;  /* 0x000000ffff267224 */ /* 0x000fe200078e0030 */
[----:B------:R-:W-:Y:S01]  /*2a70*/  PRMT R90, R90, 0x5410, R37 ;  /* 0x000054105a5a7816 */ /* 0x000fe20000000025 */
[----:B------:R-:W-:Y:S01]  /*2a80*/  IMAD.MOV.U32 R39, RZ, RZ, R49 ;  /* 0x000000ffff277224 */ /* 0x000fe200078e0031 */
[----:B------:R-:W-:-:S04]  /*2a90*/  MOV R37, R41 ;  /* 0x0000002900257202 */ /* 0x000fc80000000f00 */
[----:B------:R-:W-:Y:S01]  /*2aa0*/  PRMT R52, R36, 0x5410, R37 ;  /* 0x0000541024347816 */ /* 0x000fe20000000025 */
[----:B------:R-:W-:Y:S01]  /*2ab0*/  IMAD.MOV.U32 R36, RZ, RZ, R42 ;  /* 0x000000ffff247224 */ /* 0x000fe200078e002a */
[----:B------:R-:W-:Y:S01]  /*2ac0*/  PRMT R54, R38, 0x5410, R39 ;  /* 0x0000541026367816 */ /* 0x000fe20000000027 */
[----:B------:R-:W-:Y:S01]  /*2ad0*/  IMAD.MOV.U32 R37, RZ, RZ, R43 ;  /* 0x000000ffff257224 */ /* 0x000fe200078e002b */
[----:B------:R-:W-:Y:S01]  /*2ae0*/  MOV R39, R51 ;  /* 0x0000003300277202 */ /* 0x000fe20000000f00 */
[----:B------:R-:W-:-:S03]  /*2af0*/  IMAD.MOV.U32 R38, RZ, RZ, R50 ;  /* 0x000000ffff267224 */ /* 0x000fc600078e0032 */
[----:B------:R-:W-:Y:S02]  /*2b00*/  PRMT R53, R36, 0x5410, R37 ;  /* 0x0000541024357816 */ /* 0x000fe40000000025 */
[----:B------:R-:W-:Y:S01]  /*2b10*/  PRMT R55, R38, 0x5410, R39 ;  /* 0x0000541026377816 */ /* 0x000fe20000000027 */
[----:B------:R-:W-:Y:S06]  /*2b20*/  @!P3 BRA `(.L_x_327) ;  /* 0x000000000004b947 */ /* 0x000fec0003800000 */
[----:B------:R-:W-:Y:S01]  /*2b30*/  BPT.TRAP 0x1 ;  /* 0x000000040000795c */ /* 0x000fe20000300000 */
.L_x_327:
[----:B------:R-:W-:Y:S01]  /*2b40*/  IMAD R83, R19, 0x8, R2 ;  /* 0x0000000813537824 */ /* 0x000fe200078e0202 */
[----:B------:R-:W-:Y:S01]  /*2b50*/  SHF.L.U32 R95, R23, 0x1f, RZ ;  /* 0x0000001f175f7819 */ /* 0x000fe200000006ff */
[----:B------:R-:W-:Y:S03]  /*2b60*/  BSSY B1, `(.L_x_328) ;  /* 0x0000003000017945 */ /* 0x000fe60003800000 */
[----:B------:R-:W0:Y:S02]  /*2b70*/  SYNCS.PHASECHK.TRANS64.TRYWAIT P6, [R83+URZ+0x30890], R95 ;  /* 0x0308905f530075a7 */ /* 0x000e2400080c017f */
[----:B0-----:R-:W-:Y:S05]  /*2b80*/  @!P6 BRA `(.L_x_329) ;  /* 0x00000120007ce947 */ /* 0x001fea0003800000 */
.L_x_547:
[----:B------:R-:W-:Y:S05]  /*2b90*/  BSYNC B1 ;  /* 0x0000000000017941 */ /* 0x000fea0003800000 */
.L_x_328:
[----:B------:R-:W-:Y:S04]  /*2ba0*/  BSSY B1, `(.L_x_330) ;  /* 0x0000065000017945 */ /* 0x000fe80003800000 */
[----:B------:R-:W-:Y:S05]  /*2bb0*/  @P4 BRA `(.L_x_331) ;  /* 0x00000004008c4947 */ /* 0x000fea0003800000 */
[----:B------:R-:W-:Y:S04]  /*2bc0*/  BSSY B2, `(.L_x_332) ;  /* 0x0000031000027945 */ /* 0x000fe80003800000 */
[----:B------:R-:W-:Y:S05]  /*2bd0*/  @P1 BRA `(.L_x_333) ;  /* 0x0000000000bc1947 */ /* 0x000fea0003800000 */
[----:B------:R1:W2:Y:S01]  /*2be0*/  LDS.128 R36, [R94+0x12000] ;  /* 0x012000005e247984 */ /* 0x0002a20000000c00 */
[----:B------:R-:W-:Y:S01]  /*2bf0*/  ISETP.GE.AND P4, PT, R60, R92, PT ;  /* 0x0000005c3c00720c */ /* 0x000fe20003f86270 */
[----:B------:R-:W-:-:S12]  /*2c00*/  BSSY B3, `(.L_x_334) ;  /* 0x000002b000037945 */ /* 0x000fd80003800000 */
[----:B-1----:R-:W-:Y:S05]  /*2c10*/  @P4 BRA `(.L_x_335) ;  /* 0x0000000000a44947 */ /* 0x002fea0003800000 */
[--C-:B------:R-:W-:Y:S01]  /*2c20*/  SHF.R.U64 R93, R84, 0x10, R85.reuse ;  /* 0x00000010545d7819 */ /* 0x100fe20000001255 */
[----:B--2---:R-:W-:Y:S01]  /*2c30*/  IMAD.MOV.U32 R84, RZ, RZ, R38 ;  /* 0x000000ffff547224 */ /* 0x004fe200078e0026 */
[----:B------:R-:W-:Y:S01]  /*2c40*/  SHF.R.U32.HI R98, RZ, 0x10, R85 ;  /* 0x00000010ff627819 */ /* 0x000fe20000011655 */
[--C-:B------:R-:W-:Y:S01]  /*2c50*/  HADD2.F32 R38, -RZ, R37.reuse.H1_H1 ;  /* 0x30000025ff267230 */ /* 0x100fe20000004100 */
[--C-:B------:R-:W-:Y:S01]  /*2c60*/  SHF.R.U64 R85, R88, 0x10, R89.reuse ;  /* 0x0000001058557819 */ /* 0x100fe20000001259 */
[----:B------:R-:W-:Y:S01]  /*2c70*/  HADD2.F32 R37, -RZ, R37.H0_H0 ;  /* 0x20000025ff257230 */ /* 0x000fe20000004100 */
[----:B------:R-:W-:Y:S01]  /*2c80*/  SHF.R.U32.HI R100, RZ, 0x10, R89 ;  /* 0x00000010ff647819 */ /* 0x000fe20000011659 */
[----:B------:R-:W-:Y:S02]  /*2c90*/  HADD2.F32 R88, -RZ, R93.H0_H0 ;  /* 0x2000005dff587230 */ /* 0x000fe40000004100 */
[----:B------:R-:W-:Y:S02]  /*2ca0*/  HADD2.F32 R89, -RZ, R85.H0_H0 ;  /* 0x20000055ff597230 */ /* 0x000fe40000004100 */
[----:B------:R-:W-:-:S02]  /*2cb0*/  HADD2.F32 R100, -RZ, R100.H0_H0 ;  /* 0x20000064ff647230 */ /* 0x000fc40000004100 */
[--C-:B------:R-:W-:Y:S02]  /*2cc0*/  HADD2.F32 R85, -RZ, R39.reuse.H1_H1 ;  /* 0x30000027ff557230 */ /* 0x100fe40000004100 */
[CC--:B------:R-:W-:Y:S01]  /*2cd0*/  FMUL.FTZ R102, R38.reuse, R89.reuse ;  /* 0x0000005926667220 */ /* 0x0c0fe20000410000 */
[----:B------:R-:W-:Y:S02]  /*2ce0*/  HADD2.F32 R39, -RZ, R39.H0_H0 ;  /* 0x20000027ff277230 */ /* 0x000fe40000004100 */
[----:B------:R-:W-:Y:S01]  /*2cf0*/  FMUL.FTZ R89, R37, R89 ;  /* 0x0000005925597220 */ /* 0x000fe20000410000 */
[----:B------:R-:W-:Y:S02]  /*2d00*/  HADD2.F32 R98, -RZ, R98.H0_H0 ;  /* 0x20000062ff627230 */ /* 0x000fe40000004100 */
[----:B------:R-:W-:Y:S01]  /*2d10*/  FMUL.FTZ R104, R85, R100 ;  /* 0x0000006455687220 */ /* 0x000fe20000410000 */
[----:B------:R-:W-:Y:S01]  /*2d20*/  FFMA.FTZ R102, R37, R88, -R102 ;  /* 0x0000005825667223 */ /* 0x000fe20000010866 */
[----:B------:R-:W-:Y:S01]  /*2d30*/  FMUL.FTZ R100, R39, R100 ;  /* 0x0000006427647220 */ /* 0x000fe20000410000 */
[----:B------:R-:W-:Y:S01]  /*2d40*/  FFMA.FTZ R97, R38, R88, R89 ;  /* 0x0000005826617223 */ /* 0x000fe20000010059 */
[----:B------:R-:W-:-:S02]  /*2d50*/  HADD2.F32 R88, -RZ, R103.H0_H0 ;  /* 0x20000067ff587230 */ /* 0x000fc40000004100 */
[-C--:B------:R-:W-:Y:S01]  /*2d60*/  FFMA.FTZ R104, R39, R98.reuse, -R104 ;  /* 0x0000006227687223 */ /* 0x080fe20000010868 */
[----:B------:R-:W-:Y:S02]  /*2d70*/  HADD2.F32 R89, -RZ, R103.H1_H1 ;  /* 0x30000067ff597230 */ /* 0x000fe40000004100 */
[----:B------:R-:W-:Y:S01]  /*2d80*/  FFMA.FTZ R101, R85, R98, R100 ;  /* 0x0000006255657223 */ /* 0x000fe20000010064 */
[----:B------:R-:W-:Y:S02]  /*2d90*/  HADD2.F32 R37, -RZ, R36.H1_H1 ;  /* 0x30000024ff257230 */ /* 0x000fe40000004100 */
[----:B------:R-:W-:Y:S02]  /*2da0*/  HADD2.F32 R38, -RZ, R84.H1_H1 ;  /* 0x30000054ff267230 */ /* 0x000fe40000004100 */
[----:B------:R-:W-:Y:S02]  /*2db0*/  HADD2.F32 R36, -RZ, R36.H0_H0 ;  /* 0x20000024ff247230 */ /* 0x000fe40000004100 */
[----:B------:R-:W-:Y:S01]  /*2dc0*/  FMUL.FTZ R93, R37, R88 ;  /* 0x00000058255d7220 */ /* 0x000fe20000410000 */
[----:B------:R-:W-:-:S02]  /*2dd0*/  HADD2.F32 R84, -RZ, R84.H0_H0 ;  /* 0x20000054ff547230 */ /* 0x000fc40000004100 */
[--C-:B------:R-:W-:Y:S02]  /*2de0*/  HADD2.F32 R39, -RZ, R99.reuse.H0_H0 ;  /* 0x20000063ff277230 */ /* 0x100fe40000004100 */
[----:B------:R-:W-:Y:S01]  /*2df0*/  FMUL.FTZ R88, R36, R88 ;  /* 0x0000005824587220 */ /* 0x000fe20000410000 */
[----:B------:R-:W-:Y:S02]  /*2e00*/  HADD2.F32 R85, -RZ, R99.H1_H1 ;  /* 0x30000063ff557230 */ /* 0x000fe40000004100 */
[-C--:B------:R-:W-:Y:S01]  /*2e10*/  FMUL.FTZ R99, R38, R89.reuse ;  /* 0x0000005926637220 */ /* 0x080fe20000410000 */
[----:B------:R-:W-:Y:S01]  /*2e20*/  FMUL.FTZ R89, R84, R89 ;  /* 0x0000005954597220 */ /* 0x000fe20000410000 */
[-C--:B------:R-:W-:Y:S01]  /*2e30*/  FFMA.FTZ R93, R36, R39.reuse, -R93 ;  /* 0x00000027245d7223 */ /* 0x080fe2000001085d */
[----:B------:R-:W-:Y:S01]  /*2e40*/  FFMA.FTZ R88, R37, R39, R88 ;  /* 0x0000002725587223 */ /* 0x000fe20000010058 */
[-C--:B------:R-:W-:Y:S01]  /*2e50*/  FFMA.FTZ R99, R84, R85.reuse, -R99 ;  /* 0x0000005554637223 */ /* 0x080fe20000010863 */
[----:B------:R-:W-:Y:S01]  /*2e60*/  FFMA.FTZ R38, R38, R85, R89 ;  /* 0x0000005526267223 */ /* 0x000fe20000010059 */
[----:B------:R-:W-:-:S02]  /*2e70*/  F2FP.F16.F32.PACK_AB R37, R97, R102 ;  /* 0x000000666125723e */ /* 0x000fc400000000ff */
[----:B------:R-:W-:Y:S02]  /*2e80*/  F2FP.F16.F32.PACK_AB R39, R101, R104 ;  /* 0x000000686527723e */ /* 0x000fe400000000ff */
[----:B------:R-:W-:Y:S02]  /*2e90*/  F2FP.F16.F32.PACK_AB R36, R88, R93 ;  /* 0x0000005d5824723e */ /* 0x000fe400000000ff */
[----:B------:R-:W-:-:S07]  /*2ea0*/  F2FP.F16.F32.PACK_AB R38, R38, R99 ;  /* 0x000000632626723e */ /* 0x000fce00000000ff */
.L_x_335:
[----:B------:R-:W-:Y:S05]  /*2eb0*/  BSYNC B3 ;  /* 0x0000000000037941 */ /* 0x000fea0003800000 */
.L_x_334:
[----:B--2---:R1:W-:Y:S02]  /*2ec0*/  STG.E.128 desc[UR56][R46.64], R36 ;  /* 0x000000242e007986 */ /* 0x0043e4000c101d38 */
.L_x_333:
[----:B------:R-:W-:Y:S05]  /*2ed0*/  BSYNC B2 ;  /* 0x0000000000027941 */ /* 0x000fea0003800000 */
.L_x_332:
[----:B------:R-:W-:Y:S05]  /*2ee0*/  @P2 BRA `(.L_x_331) ;  /* 0x0000000000c02947 */ /* 0x000fea0003800000 */
[----:B-1----:R1:W2:Y:S01]  /*2ef0*/  LDS.128 R36, [R86+0x12000] ;  /* 0x0120000056247984 */ /* 0x0022a20000000c00 */
[----:B------:R-:W-:Y:S01]  /*2f00*/  VIADD R85, R60, 0x10 ;  /* 0x000000103c557836 */ /* 0x000fe20000000000 */
[----:B------:R-:W-:Y:S04]  /*2f10*/  BSSY B2, `(.L_x_336) ;  /* 0x000002c000027945 */ /* 0x000fe80003800000 */
[----:B------:R-:W-:-:S13]  /*2f20*/  ISETP.GE.AND P4, PT, R85, R92, PT ;  /* 0x0000005c5500720c */ /* 0x000fda0003f86270 */
        /* <DEDUP_REMOVED lines=12> */
[-C--:B------:R-:W-:Y:S01]  /*2ff0*/  FMUL.FTZ R98, R38, R59.reuse ;  /* 0x0000003b26627220 */ /* 0x080fe20000410000 */
[----:B------:R-:W-:Y:S02]  /*3000*/  HADD2.F32 R39, -RZ, R39.H0_H0 ;  /* 0x20000027ff277230 */ /* 0x000fe40000004100 */
[----:B------:R-:W-:Y:S01]  /*3010*/  FMUL.FTZ R59, R37, R59 ;  /* 0x0000003b253b7220 */ /* 0x000fe20000410000 */
[----:B------:R-:W-:Y:S02]  /*3020*/  HADD2.F32 R84, -RZ, R84.H0_H0 ;  /* 0x20000054ff547230 */ /* 0x000fe40000004100 */
[----:B------:R-:W-:Y:S01]  /*3030*/  FMUL.FTZ R100, R57, R88 ;  /* 0x0000005839647220 */ /* 0x000fe20000410000 */
[----:B------:R-:W-:Y:S01]  /*3040*/  FFMA.FTZ R98, R37, R58, -R98 ;  /* 0x0000003a25627223 */ /* 0x000fe20000010862 */
[----:B------:R-:W-:Y:S01]  /*3050*/  FMUL.FTZ R88, R39, R88 ;  /* 0x0000005827587220 */ /* 0x000fe20000410000 */
[----:B------:R-:W-:-:S02]  /*3060*/  HADD2.F32 R37, -RZ, R36.H1_H1 ;  /* 0x30000024ff257230 */ /* 0x000fc40000004100 */
[----:B------:R-:W-:Y:S01]  /*3070*/  FFMA.FTZ R100, R39, R84, -R100 ;  /* 0x0000005427647223 */ /* 0x000fe20000010864 */
[--C-:B------:R-:W-:Y:S02]  /*3080*/  HADD2.F32 R39, -RZ, R91.reuse.H1_H1 ;  /* 0x3000005bff277230 */ /* 0x100fe40000004100 */
[----:B------:R-:W-:Y:S01]  /*3090*/  FFMA.FTZ R89, R38, R58, R59 ;  /* 0x0000003a26597223 */ /* 0x000fe2000001003b */
[----:B------:R-:W-:Y:S02]  /*30a0*/  HADD2.F32 R91, -RZ, R91.H0_H0 ;  /* 0x2000005bff5b7230 */ /* 0x000fe40000004100 */
[----:B------:R-:W-:Y:S01]  /*30b0*/  FFMA.FTZ R93, R57, R84, R88 ;  /* 0x00000054395d7223 */ /* 0x000fe20000010058 */
[----:B------:R-:W-:Y:S02]  /*30c0*/  HADD2.F32 R36, -RZ, R36.H0_H0 ;  /* 0x20000024ff247230 */ /* 0x000fe40000004100 */
[----:B------:R-:W-:Y:S02]  /*30d0*/  HADD2.F32 R59, -RZ, R90.H1_H1 ;  /* 0x3000005aff3b7230 */ /* 0x000fe40000004100 */
[----:B------:R-:W-:Y:S01]  /*30e0*/  FMUL.FTZ R85, R37, R91 ;  /* 0x0000005b25557220 */ /* 0x000fe20000410000 */
[----:B------:R-:W-:-:S02]  /*30f0*/  HADD2.F32 R38, -RZ, R56.H1_H1 ;  /* 0x30000038ff267230 */ /* 0x000fc40000004100 */
[C---:B------:R-:W-:Y:S01]  /*3100*/  FMUL.FTZ R58, R36.reuse, R91 ;  /* 0x0000005b243a7220 */ /* 0x040fe20000410000 */
[----:B------:R-:W-:Y:S02]  /*3110*/  HADD2.F32 R56, -RZ, R56.H0_H0 ;  /* 0x20000038ff387230 */ /* 0x000fe40000004100 */
[----:B------:R-:W-:Y:S01]  /*3120*/  FFMA.FTZ R85, R36, R39, -R85 ;  /* 0x0000002724557223 */ /* 0x000fe20000010855 */
[----:B------:R-:W-:Y:S02]  /*3130*/  HADD2.F32 R57, -RZ, R90.H0_H0 ;  /* 0x2000005aff397230 */ /* 0x000fe40000004100 */
[----:B------:R-:W-:Y:S01]  /*3140*/  FMUL.FTZ R91, R38, R59 ;  /* 0x0000003b265b7220 */ /* 0x000fe20000410000 */
[----:B------:R-:W-:Y:S01]  /*3150*/  FFMA.FTZ R58, R37, R39, R58 ;  /* 0x00000027253a7223 */ /* 0x000fe2000001003a */
[C---:B------:R-:W-:Y:S01]  /*3160*/  FMUL.FTZ R59, R56.reuse, R59 ;  /* 0x0000003b383b7220 */ /* 0x040fe20000410000 */
[----:B------:R-:W-:Y:S01]  /*3170*/  F2FP.F16.F32.PACK_AB R37, R89, R98 ;  /* 0x000000625925723e */ /* 0x000fe200000000ff */
[-C--:B------:R-:W-:Y:S01]  /*3180*/  FFMA.FTZ R91, R56, R57.reuse, -R91 ;  /* 0x00000039385b7223 */ /* 0x080fe2000001085b */
[----:B------:R-:W-:Y:S01]  /*3190*/  F2FP.F16.F32.PACK_AB R39, R93, R100 ;  /* 0x000000645d27723e */ /* 0x000fe200000000ff */
[----:B------:R-:W-:Y:S01]  /*31a0*/  FFMA.FTZ R38, R38, R57, R59 ;  /* 0x0000003926267223 */ /* 0x000fe2000001003b */
[----:B------:R-:W-:-:S04]  /*31b0*/  F2FP.F16.F32.PACK_AB R36, R58, R85 ;  /* 0x000000553a24723e */ /* 0x000fc800000000ff */
[----:B------:R-:W-:-:S07]  /*31c0*/  F2FP.F16.F32.PACK_AB R38, R38, R91 ;  /* 0x0000005b2626723e */ /* 0x000fce00000000ff */
.L_x_337:
[----:B------:R-:W-:Y:S05]  /*31d0*/  BSYNC B2 ;  /* 0x0000000000027941 */ /* 0x000fea0003800000 */
.L_x_336:
[----:B--2---:R2:W-:Y:S02]  /*31e0*/  STG.E.128 desc[UR56][R46.64+0x40], R36 ;  /* 0x000040242e007986 */ /* 0x0045e4000c101d38 */
.L_x_331:
[----:B------:R-:W-:Y:S05]  /*31f0*/  BSYNC B1 ;  /* 0x0000000000017941 */ /* 0x000fea0003800000 */
.L_x_330:
[----:B------:R-:W-:Y:S05]  /*3200*/  @P5 BRA `(.L_x_338) ;  /* 0x0000001c00505947 */ /* 0x000fea0003800000 */
[----:B------:R-:W-:Y:S04]  /*3210*/  BSSY B1, `(.L_x_339) ;  /* 0x0000031000017945 */ /* 0x000fe80003800000 */
[----:B------:R-:W-:Y:S05]  /*3220*/  @P1 BRA `(.L_x_340) ;  /* 0x0000000000bc1947 */ /* 0x000fea0003800000 */
[----:B-12---:R1:W2:Y:S01]  /*3230*/  LDS.128 R36, [R94+0x15000] ;  /* 0x015000005e247984 */ /* 0x0062a20000000c00 */
        /* <DEDUP_REMOVED lines=15> */
[C---:B------:R-:W-:Y:S01]  /*3330*/  FMUL.FTZ R49, R37.reuse, R49 ;  /* 0x0000003125317220 */ /* 0x040fe20000410000 */
[----:B------:R-:W-:Y:S02]  /*3340*/  HADD2.F32 R39, -RZ, R39.H0_H0 ;  /* 0x20000027ff277230 */ /* 0x000fe40000004100 */
[-C--:B------:R-:W-:Y:S01]  /*3350*/  FFMA.FTZ R58, R37, R48.reuse, -R58 ;  /* 0x00000030253a7223 */ /* 0x080fe2000001083a */
[----:B------:R-:W-:Y:S01]  /*3360*/  FFMA.FTZ R51, R38, R48, R49 ;  /* 0x0000003026337223 */ /* 0x000fe20000010031 */
[----:B------:R-:W-:Y:S02]  /*3370*/  HADD2.F32 R50, -RZ, R57.H0_H0 ;  /* 0x20000039ff327230 */ /* 0x000fe40000004100 */
[----:B------:R-:W-:Y:S01]  /*3380*/  FMUL.FTZ R84, R47, R56 ;  /* 0x000000382f547220 */ /* 0x000fe20000410000 */
[----:B------:R-:W-:-:S02]  /*3390*/  HADD2.F32 R48, -RZ, R55.H0_H0 ;  /* 0x20000037ff307230 */ /* 0x000fc40000004100 */
[C---:B------:R-:W-:Y:S01]  /*33a0*/  FMUL.FTZ R56, R39.reuse, R56 ;  /* 0x0000003827387220 */ /* 0x040fe20000410000 */
[----:B------:R-:W-:Y:S02]  /*33b0*/  HADD2.F32 R55, -RZ, R55.H1_H1 ;  /* 0x30000037ff377230 */ /* 0x000fe40000004100 */
[-C--:B------:R-:W-:Y:S01]  /*33c0*/  FFMA.FTZ R84, R39, R50.reuse, -R84 ;  /* 0x0000003227547223 */ /* 0x080fe20000010854 */
[----:B------:R-:W-:Y:S02]  /*33d0*/  HADD2.F32 R37, -RZ, R36.H1_H1 ;  /* 0x30000024ff257230 */ /* 0x000fe40000004100 */
[----:B------:R-:W-:Y:S01]  /*33e0*/  FFMA.FTZ R59, R47, R50, R56 ;  /* 0x000000322f3b7223 */ /* 0x000fe20000010038 */
[----:B------:R-:W-:Y:S02]  /*33f0*/  HADD2.F32 R38, -RZ, R46.H1_H1 ;  /* 0x3000002eff267230 */ /* 0x000fe40000004100 */
[----:B------:R-:W-:Y:S02]  /*3400*/  HADD2.F32 R36, -RZ, R36.H0_H0 ;  /* 0x20000024ff247230 */ /* 0x000fe40000004100 */
[----:B------:R-:W-:Y:S01]  /*3410*/  FMUL.FTZ R49, R37, R48 ;  /* 0x0000003025317220 */ /* 0x000fe20000410000 */
[----:B------:R-:W-:-:S02]  /*3420*/  HADD2.F32 R46, -RZ, R46.H0_H0 ;  /* 0x2000002eff2e7230 */ /* 0x000fc40000004100 */
[-C--:B------:R-:W-:Y:S01]  /*3430*/  FMUL.FTZ R57, R38, R55.reuse ;  /* 0x0000003726397220 */ /* 0x080fe20000410000 */
[--C-:B------:R-:W-:Y:S02]  /*3440*/  HADD2.F32 R39, -RZ, R54.reuse.H0_H0 ;  /* 0x20000036ff277230 */ /* 0x100fe40000004100 */
[----:B------:R-:W-:Y:S01]  /*3450*/  FMUL.FTZ R48, R36, R48 ;  /* 0x0000003024307220 */ /* 0x000fe20000410000 */
[----:B------:R-:W-:Y:S02]  /*3460*/  HADD2.F32 R47, -RZ, R54.H1_H1 ;  /* 0x30000036ff2f7230 */ /* 0x000fe40000004100 */
        /* <DEDUP_REMOVED lines=9> */
.L_x_342:
[----:B------:R-:W-:Y:S05]  /*3500*/  BSYNC B2 ;  /* 0x0000000000027941 */ /* 0x000fea0003800000 */
.L_x_341:
[----:B--2---:R3:W-:Y:S02]  /*3510*/  STG.E.128 desc[UR56][R44.64], R36 ;  /* 0x000000242c007986 */ /* 0x0047e4000c101d38 */
.L_x_340:
[----:B------:R-:W-:Y:S05]  /*3520*/  BSYNC B1 ;  /* 0x0000000000017941 */ /* 0x000fea0003800000 */
.L_x_339:
[----:B------:R-:W-:Y:S05]  /*3530*/  @P2 BRA `(.L_x_338) ;  /* 0x0000001800842947 */ /* 0x000fea0003800000 */
[----:B-123--:R1:W2:Y:S01]  /*3540*/  LDS.128 R36, [R86+0x15000] ;  /* 0x0150000056247984 */ /* 0x00e2a20000000c00 */
[----:B------:R-:W-:Y:S01]  /*3550*/  IADD3 R47, R60, 0x10, RZ ;  /* 0x000000103c2f7810 */ /* 0x000fe20007ffe0ff */
[----:B------:R-:W-:Y:S03]  /*3560*/  BSSY B1, `(.L_x_343) ;  /* 0x000002c000017945 */ /* 0x000fe60003800000 */
        /* <DEDUP_REMOVED lines=43> */
.L_x_344:
[----:B------:R-:W-:Y:S05]  /*3820*/  BSYNC B1 ;  /* 0x0000000000017941 */ /* 0x000fea0003800000 */
.L_x_343:
[----:B--2---:R1:W-:Y:S01]  /*3830*/  STG.E.128 desc[UR56][R44.64+0x40], R36 ;  /* 0x000040242c007986 */ /* 0x0043e2000c101d38 */
[----:B------:R-:W-:Y:S05]  /*3840*/  BRA `(.L_x_338) ;  /* 0x0000001400c07947 */ /* 0x000fea0003800000 */
.L_x_322:
[C---:B------:R-:W-:Y:S02]  /*3850*/  ISETP.GE.AND P3, PT, R18.reuse, R87, PT ;  /* 0x000000571200720c */ /* 0x040fe40003f66270 */
[----:B------:R-:W-:Y:S02]  /*3860*/  CS2R R42, SRZ ;  /* 0x00000000002a7805 */ /* 0x000fe4000001ff00 */
[----:B------:R-:W-:Y:S01]  /*3870*/  CS2R R40, SRZ ;  /* 0x0000000000287805 */ /* 0x000fe2000001ff00 */
[----:B0-----:R-:W-:Y:S01]  /*3880*/  VIADD R48, R18, 0x60 ;  /* 0x0000006012307836 */ /* 0x001fe20000000000 */
[----:B------:R-:W-:-:S13]  /*3890*/  ISETP.GE.OR P3, PT, R16, R92, P3 ;  /* 0x0000005c1000720c */ /* 0x000fda0001f66670 */
[----:B------:R-:W0:Y:S01]  /*38a0*/  @!P3 LDC.64 R44, c[0x0][0x3c8] ;  /* 0x0000f200ff2cbb82 */ /* 0x000e220000000a00 */
[----:B------:R-:W-:-:S05]  /*38b0*/  @!P3 IADD3 R38, P4, R10, R54, RZ ;  /* 0x000000360a26b210 */ /* 0x000fca0007f9e0ff */
[----:B------:R-:W-:Y:S01]  /*38c0*/  @!P3 IMAD.X R39, R93, 0x1, R69, P4 ;  /* 0x000000015d27b824 */ /* 0x000fe200020e0645 */
[----:B------:R-:W-:Y:S01]  /*38d0*/  @!P3 IADD3 R36, P4, R20, R52, RZ ;  /* 0x000000341424b210 */ /* 0x000fe20007f9e0ff */
[----:B------:R-:W1:Y:S04]  /*38e0*/  @!P3 LDC.64 R46, c[0x0][0x3e0] ;  /* 0x0000f800ff2ebb82 */ /* 0x000e680000000a00 */
[----:B------:R-:W-:Y:S01]  /*38f0*/  @!P3 IMAD.X R37, R83, 0x1, R70, P4 ;  /* 0x000000015325b824 */ /* 0x000fe200020e0646 */
[----:B0-----:R-:W-:-:S04]  /*3900*/  @!P3 LEA R44, P4, R38, R44, 0x1 ;  /* 0x0000002c262cb211 */ /* 0x001fc800078808ff */
[----:B------:R-:W-:Y:S02]  /*3910*/  @!P3 LEA.HI.X R45, R38, R45, R39, 0x1, P4 ;  /* 0x0000002d262db211 */ /* 0x000fe400020f0c27 */
[----:B------:R-:W-:Y:S02]  /*3920*/  CS2R R38, SRZ ;  /* 0x0000000000267805 */ /* 0x000fe4000001ff00 */
[----:B-1----:R-:W-:-:S04]  /*3930*/  @!P3 LEA R46, P4, R36, R46, 0x1 ;  /* 0x0000002e242eb211 */ /* 0x002fc800078808ff */
[----:B------:R-:W-:Y:S02]  /*3940*/  @!P3 LEA.HI.X R47, R36, R47, R37, 0x1, P4 ;  /* 0x0000002f242fb211 */ /* 0x000fe400020f0c25 */
[----:B------:R-:W-:-:S03]  /*3950*/  CS2R R36, SRZ ;  /* 0x0000000000247805 */ /* 0x000fc6000001ff00 */
[----:B------:R0:W5:Y:S04]  /*3960*/  @!P3 LDG.E.128 R40, desc[UR56][R46.64] ;  /* 0x000000382e28b981 */ /* 0x000168000c1e1d00 */
[----:B------:R1:W5:Y:S01]  /*3970*/  @!P3 LDG.E.128 R36, desc[UR56][R44.64] ;  /* 0x000000382c24b981 */ /* 0x000362000c1e1d00 */
[----:B------:R-:W-:-:S04]  /*3980*/  ISETP.GE.AND P3, PT, R48, R87, PT ;  /* 0x000000573000720c */ /* 0x000fc80003f66270 */
[CC--:B------:R-:W-:Y:S01]  /*3990*/  ISETP.GE.OR P3, PT, R16.reuse, R92.reuse, P3 ;  /* 0x0000005c1000720c */ /* 0x0c0fe20001f66670 */
[----:B------:R-:W-:Y:S01]  /*39a0*/  BSSY B1, `(.L_x_345) ;  /* 0x000001b000017945 */ /* 0x000fe20003800000 */
[----:B0-----:R-:W-:Y:S02]  /*39b0*/  CS2R R46, SRZ ;  /* 0x00000000002e7805 */ /* 0x001fe4000001ff00 */
[----:B------:R-:W-:Y:S02]  /*39c0*/  CS2R R50, SRZ ;  /* 0x0000000000327805 */ /* 0x000fe4000001ff00 */
[----:B------:R-:W-:Y:S02]  /*39d0*/  CS2R R48, SRZ ;  /* 0x0000000000307805 */ /* 0x000fe4000001ff00 */
[----:B-1----:R-:W-:Y:S02]  /*39e0*/  CS2R R44, SRZ ;  /* 0x00000000002c7805 */ /* 0x002fe4000001ff00 */
[----:B------:R-:W-:-:S03]  /*39f0*/  ISETP.GE.AND P4, PT, R16, R92, PT ;  /* 0x0000005c1000720c */ /* 0x000fc60003f86270 */
[----:B------:R-:W-:Y:S10]  /*3a00*/  @P3 BRA `(.L_x_346) ;  /* 0x0000000000503947 */ /* 0x000ff40003800000 */
[----:B------:R-:W0:Y:S01]  /*3a10*/  LDC.64 R44, c[0x0][0x3d8] ;  /* 0x0000f600ff2c7b82 */ /* 0x000e220000000a00 */
[----:B------:R-:W-:Y:S01]  /*3a20*/  IMAD.MOV.U32 R55, RZ, RZ, R93 ;  /* 0x000000ffff377224 */ /* 0x000fe200078e005d */
[----:B------:R-:W-:Y:S01]  /*3a30*/  MOV R53, R83 ;  /* 0x0000005300357202 */ /* 0x000fe20000000f00 */
[----:B------:R-:W-:Y:S01]  /*3a40*/  ULDC.64 UR4, c[0x0][0x3c8] ;  /* 0x0000f20000047ab9 */ /* 0x000fe20000000a00 */
        /* <DEDUP_REMOVED lines=14> */
[----:B------:R-:W5:Y:S04]  /*3b30*/  LDG.E.128 R44, desc[UR56][R44.64] ;  /* 0x000000382c2c7981 */ /* 0x000f68000c1e1d00 */
[----:B------:R-:W5:Y:S03]  /*3b40*/  LDG.E.128 R48, desc[UR56][R48.64] ;  /* 0x0000003830307981 */ /* 0x000f66000c1e1d00 */
.L_x_346:
[----:B------:R-:W-:Y:S05]  /*3b50*/  BSYNC B1 ;  /* 0x0000000000017941 */ /* 0x000fea0003800000 */
.L_x_345:
[----:B-----5:R-:W-:Y:S01]  /*3b60*/  IMAD.MOV.U32 R52, RZ, RZ, R46 ;  /* 0x000000ffff347224 */ /* 0x020fe200078e002e */
[----:B------:R-:W-:Y:S01]  /*3b70*/  ISETP.NE.AND P3, PT, R152, 0x3, PT ;  /* 0x000000039800780c */ /* 0x000fe20003f65270 */
[----:B------:R-:W-:Y:S02]  /*3b80*/  IMAD.MOV.U32 R53, RZ, RZ, R47 ;  /* 0x000000ffff357224 */ /* 0x000fe400078e002f */
[----:B------:R-:W-:Y:S02]  /*3b90*/  IMAD.MOV.U32 R54, RZ, RZ, R44 ;  /* 0x000000ffff367224 */ /* 0x000fe400078e002c */
[----:B------:R-:W-:Y:S01]  /*3ba0*/  IMAD.MOV.U32 R55, RZ, RZ, R45 ;  /* 0x000000ffff377224 */ /* 0x000fe200078e002d */
[----:B------:R-:W-:Y:S01]  /*3bb0*/  PRMT R104, R52, 0x5410, R53 ;  /* 0x0000541034687816 */ /* 0x000fe20000000035 */
[----:B------:R-:W-:Y:S01]  /*3bc0*/  IMAD.MOV.U32 R52, RZ, RZ, R50 ;  /* 0x000000ffff347224 */ /* 0x000fe200078e0032 */
[----:B------:R-:W-:Y:S02]  /*3bd0*/  MOV R53, R51 ;  /* 0x0000003300357202 */ /* 0x000fe40000000f00 */
[----:B------:R-:W-:Y:S01]  /*3be0*/  PRMT R105, R54, 0x5410, R55 ;  /* 0x0000541036697816 */ /* 0x000fe20000000037 */
[----:B------:R-:W-:Y:S01]  /*3bf0*/  IMAD.MOV.U32 R54, RZ, RZ, R48 ;  /* 0x000000ffff367224 */ /* 0x000fe200078e0030 */
[----:B------:R-:W-:Y:S01]  /*3c00*/  PRMT R106, R52, 0x5410, R53 ;  /* 0x00005410346a7816 */ /* 0x000fe20000000035 */
[----:B------:R-:W-:-:S02]  /*3c10*/  IMAD.MOV.U32 R55, RZ, RZ, R49 ;  /* 0x000000ffff377224 */ /* 0x000fc400078e0031 */
        /* <DEDUP_REMOVED lines=8> */
[----:B------:R-:W-:Y:S01]  /*3ca0*/  IMAD.MOV.U32 R53, RZ, RZ, R43 ;  /* 0x000000ffff357224 */ /* 0x000fe200078e002b */
[----:B------:R-:W-:Y:S01]  /*3cb0*/  PRMT R109, R54, 0x7610, R109 ;  /* 0x00007610366d7816 */ /* 0x000fe2000000006d */
[----:B------:R-:W-:Y:S01]  /*3cc0*/  IMAD.MOV.U32 R54, RZ, RZ, R40 ;  /* 0x000000ffff367224 */ /* 0x000fe200078e0028 */
[----:B------:R-:W-:Y:S01]  /*3cd0*/  PRMT R110, R55, 0x7610, R110 ;  /* 0x00007610376e7816 */ /* 0x000fe2000000006e */
[----:B------:R-:W-:Y:S01]  /*3ce0*/  IMAD.MOV.U32 R55, RZ, RZ, R41 ;  /* 0x000000ffff377224 */ /* 0x000fe200078e0029 */
[----:B------:R-:W-:-:S02]  /*3cf0*/  PRMT R108, R108, 0x5410, R52 ;  /* 0x000054106c6c7816 */ /* 0x000fc40000000034 */
[----:B------:R-:W-:Y:S02]  /*3d00*/  PRMT R111, R53, 0x7610, R111 ;  /* 0x00007610356f7816 */ /* 0x000fe4000000006f */
[----:B------:R-:W-:Y:S02]  /*3d10*/  PRMT R109, R109, 0x5410, R54 ;  /* 0x000054106d6d7816 */ /* 0x000fe40000000036 */
[----:B------:R-:W-:Y:S01]  /*3d20*/  PRMT R114, R55, 0x7610, R114 ;  /* 0x0000761037727816 */ /* 0x000fe20000000072 */
[----:B------:R-:W-:Y:S06]  /*3d30*/  @!P3 BRA `(.L_x_347) ;  /* 0x000000000004b947 */ /* 0x000fec0003800000 */
[----:B------:R-:W-:Y:S01]  /*3d40*/  BPT.TRAP 0x1 ;  /* 0x000000040000795c */ /* 0x000fe20000300000 */
.L_x_347:
[----:B------:R-:W-:Y:S01]  /*3d50*/  IMAD R83, R19, 0x8, R2 ;  /* 0x0000000813537824 */ /* 0x000fe200078e0202 */
[----:B------:R-:W-:Y:S01]  /*3d60*/  SHF.L.U32 R95, R23, 0x1f, RZ ;  /* 0x0000001f175f7819 */ /* 0x000fe200000006ff */
[----:B------:R-:W0:Y:S01]  /*3d70*/  LDC R98, c[0x0][0x2e4] ;  /* 0x0000b900ff627b82 */ /* 0x000e220000000800 */
[----:B------:R-:W-:Y:S02]  /*3d80*/  BSSY B1, `(.L_x_348) ;  /* 0x0000004000017945 */ /* 0x000fe40003800000 */
[----:B------:R-:W1:Y:S01]  /*3d90*/  SYNCS.PHASECHK.TRANS64.TRYWAIT P5, [R83+URZ+0x30890], R95 ;  /* 0x0308905f530075a7 */ /* 0x000e6200080a017f */
[----:B0-----:R-:W-:Y:S01]  /*3da0*/  IADD3 R100, -R75, R98, RZ ;  /* 0x000000624b647210 */ /* 0x001fe20007ffe1ff */
[----:B-1----:R-:W-:Y:S06]  /*3db0*/  @!P5 BRA `(.L_x_349) ;  /* 0x000001100004d947 */ /* 0x002fec0003800000 */
.L_x_548:
[----:B------:R-:W-:Y:S05]  /*3dc0*/  BSYNC B1 ;  /* 0x0000000000017941 */ /* 0x000fea0003800000 */
.L_x_348:
[----:B------:R-:W-:Y:S01]  /*3dd0*/  ISETP.GE.OR P5, PT, R18, R87, P1 ;  /* 0x000000571200720c */ /* 0x000fe20000fa6670 */
[----:B------:R-:W-:-:S12]  /*3de0*/  BSSY B1, `(.L_x_350) ;  /* 0x000007f000017945 */ /* 0x000fd80003800000 */
[----:B------:R-:W-:Y:S05]  /*3df0*/  @P5 BRA `(.L_x_351) ;  /* 0x0000000400f45947 */ /* 0x000fea0003800000 */
[----:B------:R-:W1:Y:S01]  /*3e00*/  S2R R53, SR_TID.X ;  /* 0x0000000000357919 */ /* 0x000e620000002100 */
[----:B------:R-:W-:Y:S01]  /*3e10*/  SHF.R.S32.HI R52, RZ, 0x1f, R18 ;  /* 0x0000001fff347819 */ /* 0x000fe20000011412 */
[-C--:B------:R-:W-:Y:S01]  /*3e20*/  IMAD.WIDE.U32 R92, R18, R90.reuse, R88 ;  /* 0x0000005a125c7225 */ /* 0x080fe200078e0058 */
[----:B------:R-:W-:Y:S03]  /*3e30*/  BSSY B2, `(.L_x_352) ;  /* 0x000006d000027945 */ /* 0x000fe60003800000 */
[----:B------:R-:W-:Y:S01]  /*3e40*/  IMAD R52, R52, R90, RZ ;  /* 0x0000005a34347224 */ /* 0x000fe200078e02ff */
[----:B------:R-:W-:-:S03]  /*3e50*/  IADD3 R97, P5, P6, R62, R92, R67 ;  /* 0x0000005c3e617210 */ /* 0x000fc60007ebe043 */
[----:B------:R-:W-:Y:S01]  /*3e60*/  IMAD R99, R18, R91, R52 ;  /* 0x0000005b12637224 */ /* 0x000fe200078e0234 */
[----:B------:R-:W-:-:S03]  /*3e70*/  SEL R52, R75, R100, !P0 ;  /* 0x000000644b347207 */ /* 0x000fc60004000000 */
[----:B------:R-:W-:-:S05]  /*3e80*/  IMAD.IADD R99, R99, 0x1, R93 ;  /* 0x0000000163637824 */ /* 0x000fca00078e025d */
[----:B------:R-:W-:Y:S01]  /*3e90*/  IADD3.X R102, R82, R99, R64, P5, P6 ;  /* 0x0000006352667210 */ /* 0x000fe20002fec440 */
[----:B-1----:R-:W-:Y:S01]  /*3ea0*/  VIADD R55, R53, 0xffffff80 ;  /* 0xffffff8035377836 */ /* 0x002fe20000000000 */
[----:B------:R-:W-:-:S04]  /*3eb0*/  SHF.R.S32.HI R53, RZ, 0x1f, R52 ;  /* 0x0000001fff357819 */ /* 0x000fc80000011434 */
[----:B------:R-:W-:Y:S02]  /*3ec0*/  LEA.HI R53, R53, R52, RZ, 0x4 ;  /* 0x0000003435357211 */ /* 0x000fe400078f20ff */
[----:B------:R-:W-:Y:S02]  /*3ed0*/  SHF.R.S32.HI R54, RZ, 0x1f, R55 ;  /* 0x0000001fff367819 */ /* 0x000fe40000011437 */
[----:B------:R-:W-:Y:S02]  /*3ee0*/  LEA.HI.SX32 R53, R53, R68, 0x1c ;  /* 0x0000004435357211 */ /* 0x000fe400078fe2ff */
[----:B------:R-:W-:-:S03]  /*3ef0*/  LEA.HI R54, R54, R55, RZ, 0x5 ;  /* 0x0000003736367211 */ /* 0x000fc600078f28ff */
[----:B------:R-:W-:Y:S01]  /*3f00*/  IMAD.SHL.U32 R101, R53, 0x8, RZ ;  /* 0x0000000835657824 */ /* 0x000fe200078e00ff */
[----:B------:R-:W-:-:S04]  /*3f10*/  SHF.R.S32.HI R54, RZ, 0x5, R54 ;  /* 0x00000005ff367819 */ /* 0x000fc80000011436 */
[----:B------:R-:W-:-:S04]  /*3f20*/  LOP3.LUT R53, R79, 0x38, R101, 0xf8, !PT ;  /* 0x000000384f357812 */ /* 0x000fc800078ef865 */
[----:B------:R-:W-:-:S05]  /*3f30*/  LOP3.LUT R53, R53, R76, RZ, 0x3c, !PT ;  /* 0x0000004c35357212 */ /* 0x000fca00078e3cff */
[----:B------:R-:W-:Y:S02]  /*3f40*/  IMAD R52, R54, 0x200, R53 ;  /* 0x0000020036347824 */ /* 0x000fe400078e0235 */
[C---:B------:R-:W-:Y:S02]  /*3f50*/  IMAD R53, R19.reuse, 0x3000, R32 ;  /* 0x0000300013357824 */ /* 0x040fe400078e0220 */
[----:B------:R-:W-:Y:S02]  /*3f60*/  IMAD R55, R19, 0x3000, R52 ;  /* 0x0000300013377824 */ /* 0x000fe400078e0234 */
[----:B------:R-:W-:-:S03]  /*3f70*/  IMAD R53, R53, 0x2, R2 ;  /* 0x0000000235357824 */ /* 0x000fc600078e0202 */
[----:B------:R-:W-:-:S03]  /*3f80*/  LEA R56, R55, R2, 0x1 ;  /* 0x0000000237387211 */ /* 0x000fc600078e08ff */
[----:B------:R-:W1:Y:S04]  /*3f90*/  LDS.128 R52, [R53+0x12400] ;  /* 0x0124000035347984 */ /* 0x000e680000000c00 */
[----:B------:R-:W2:Y:S01]  /*3fa0*/  LDS.128 R56, [R56+0x12400] ;  /* 0x0124000038387984 */ /* 0x000ea20000000c00 */
[----:B------:R-:W-:Y:S05]  /*3fb0*/  @P4 BRA `(.L_x_353) ;  /* 0x0000000400504947 */ /* 0x000fea0003800000 */
[--C-:B------:R-:W-:Y:S01]  /*3fc0*/  SHF.R.U64 R36, R36, 0x10, R37.reuse ;  /* 0x0000001024247819 */ /* 0x100fe20000001225 */
[----:B------:R-:W-:Y:S01]  /*3fd0*/  HADD2.F32 R114, -RZ, R114.H0_H0 ;  /* 0x20000072ff727230 */ /* 0x000fe20000004100 */
[----:B------:R-:W-:Y:S01]  /*3fe0*/  SHF.R.U32.HI R103, RZ, 0x10, R37 ;  /* 0x00000010ff677819 */ /* 0x000fe20000011625 */
[----:B--2---:R-:W-:Y:S01]  /*3ff0*/  HADD2.F32 R112, -RZ, R57.H1_H1 ;  /* 0x30000039ff707230 */ /* 0x004fe20000004100 */
[--C-:B------:R-:W-:Y:S01]  /*4000*/  SHF.R.U64 R37, R40, 0x10, R41.reuse ;  /* 0x0000001028257819 */ /* 0x100fe20000001229 */
[----:B------:R-:W-:Y:S01]  /*4010*/  HADD2.F32 R110, -RZ, R110.H0_H0 ;  /* 0x2000006eff6e7230 */ /* 0x000fe20000004100 */
[----:B------:R-:W-:Y:S01]  /*4020*/  SHF.R.U32.HI R41, RZ, 0x10, R41 ;  /* 0x00000010ff297819 */ /* 0x000fe20000011629 */
[----:B------:R-:W-:Y:S01]  /*4030*/  HADD2.F32 R103, -RZ, R103.H0_H0 ;  /* 0x20000067ff677230 */ /* 0x000fe20000004100 */
[--C-:B------:R-:W-:Y:S02]  /*4040*/  SHF.R.U64 R38, R38, 0x10, R39.reuse ;  /* 0x0000001026267819 */ /* 0x100fe40000001227 */
[----:B------:R-:W-:Y:S01]  /*4050*/  SHF.R.U32.HI R40, RZ, 0x10, R39 ;  /* 0x00000010ff287819 */ /* 0x000fe20000011627 */
[----:B------:R-:W-:Y:S01]  /*4060*/  HADD2.F32 R41, -RZ, R41.H0_H0 ;  /* 0x20000029ff297230 */ /* 0x000fe20000004100 */
[----:B------:R-:W-:-:S02]  /*4070*/  SHF.R.U64 R39, R42, 0x10, R43 ;  /* 0x000000102a277819 */ /* 0x000fc4000000122b */
[----:B------:R-:W-:Y:S01]  /*4080*/  SHF.R.U32.HI R42, RZ, 0x10, R43 ;  /* 0x00000010ff2a7819 */ /* 0x000fe2000001162b */
[----:B------:R-:W-:Y:S02]  /*4090*/  HADD2.F32 R43, -RZ, R57.H0_H0 ;  /* 0x20000039ff2b7230 */ /* 0x000fe40000004100 */
[-C--:B------:R-:W-:Y:S01]  /*40a0*/  FMUL.FTZ R118, R112, R41.reuse ;  /* 0x0000002970767220 */ /* 0x080fe20000410000 */
[--C-:B-1----:R-:W-:Y:S02]  /*40b0*/  HADD2.F32 R57, -RZ, R53.reuse.H0_H0 ;  /* 0x20000035ff397230 */ /* 0x102fe40000004100 */
[----:B------:R-:W-:Y:S02]  /*40c0*/  HADD2.F32 R53, -RZ, R53.H1_H1 ;  /* 0x30000035ff357230 */ /* 0x000fe40000004100 */
[-C--:B------:R-:W-:Y:S01]  /*40d0*/  FMUL.FTZ R116, R43, R114.reuse ;  /* 0x000000722b747220 */ /* 0x080fe20000410000 */
[----:B------:R-:W-:Y:S02]  /*40e0*/  HADD2.F32 R42, -RZ, R42.H0_H0 ;  /* 0x2000002aff2a7230 */ /* 0x000fe40000004100 */
[----:B------:R-:W-:Y:S01]  /*40f0*/  FMUL.FTZ R114, R57, R114 ;  /* 0x0000007239727220 */ /* 0x000fe20000410000 */
[----:B------:R-:W-:Y:S01]  /*4100*/  FMUL.FTZ R113, R53, R41 ;  /* 0x0000002935717220 */ /* 0x000fe20000410000 */
[----:B------:R-:W-:-:S02]  /*4110*/  FFMA.FTZ R41, R57, R110, -R116 ;  /* 0x0000006e39297223 */ /* 0x000fc40000010874 */
[----:B------:R-:W-:Y:S01]  /*4120*/  FFMA.FTZ R43, R43, R110, R114 ;  /* 0x0000006e2b2b7223 */ /* 0x000fe20000010072 */
[-C--:B------:R-:W-:Y:S01]  /*4130*/  FFMA.FTZ R110, R53, R103.reuse, -R118 ;  /* 0x00000067356e7223 */ /* 0x080fe20000010876 */
[--C-:B------:R-:W-:Y:S02]  /*4140*/  HADD2.F32 R53, -RZ, R111.reuse.H1_H1 ;  /* 0x3000006fff357230 */ /* 0x100fe40000004100 */
[----:B------:R-:W-:Y:S01]  /*4150*/  FFMA.FTZ R112, R112, R103, R113 ;  /* 0x0000006770707223 */ /* 0x000fe20000010071 */
[----:B------:R-:W-:Y:S02]  /*4160*/  HADD2.F32 R111, -RZ, R111.H0_H0 ;  /* 0x2000006fff6f7230 */ /* 0x000fe40000004100 */
[----:B------:R-:W-:Y:S01]  /*4170*/  HADD2.F32 R116, -RZ, R59.H0_H0 ;  /* 0x2000003bff747230 */ /* 0x000fe20000004100 */
[----:B------:R-:W-:Y:S01]  /*4180*/  F2FP.F16.F32.PACK_AB R41, R110, R41 ;  /* 0x000000296e29723e */ /* 0x000fe200000000ff */
[----:B------:R-:W-:Y:S01]  /*4190*/  HADD2.F32 R114, -RZ, R55.H0_H0 ;  /* 0x20000037ff727230 */ /* 0x000fe20000004100 */
[----:B------:R-:W-:Y:S01]  /*41a0*/  F2FP.F16.F32.PACK_AB R43, R112, R43 ;  /* 0x0000002b702b723e */ /* 0x000fe200000000ff */
[----:B------:R-:W-:-:S02]  /*41b0*/  HADD2.F32 R59, -RZ, R59.H1_H1 ;  /* 0x3000003bff3b7230 */ /* 0x000fc40000004100 */
[-C--:B------:R-:W-:Y:S01]  /*41c0*/  FMUL.FTZ R57, R116, R111.reuse ;  /* 0x0000006f74397220 */ /* 0x080fe20000410000 */
[----:B------:R-:W-:Y:S02]  /*41d0*/  HADD2.F32 R55, -RZ, R55.H1_H1 ;  /* 0x30000037ff377230 */ /* 0x000fe40000004100 */
[C---:B------:R-:W-:Y:S01]  /*41e0*/  FMUL.FTZ R111, R114.reuse, R111 ;  /* 0x0000006f726f7220 */ /* 0x040fe20000410000 */
[----:B------:R-:W-:Y:S02]  /*41f0*/  HADD2.F32 R118, -RZ, R40.H0_H0 ;  /* 0x20000028ff767230 */ /* 0x000fe40000004100 */
[-C--:B------:R-:W-:Y:S01]  /*4200*/  FMUL.FTZ R120, R59, R42.reuse ;  /* 0x0000002a3b787220 */ /* 0x080fe20000410000 */
[-C--:B------:R-:W-:Y:S01]  /*4210*/  FFMA.FTZ R40, R114, R53.reuse, -R57 ;  /* 0x0000003572287223 */ /* 0x080fe20000010839 */
[----:B------:R-:W-:Y:S01]  /*4220*/  FMUL.FTZ R122, R55, R42 ;  /* 0x0000002a377a7220 */ /* 0x000fe20000410000 */
[----:B------:R-:W-:Y:S01]  /*4230*/  FFMA.FTZ R42, R116, R53, R111 ;  /* 0x00000035742a7223 */ /* 0x000fe2000001006f */
[----:B------:R-:W-:-:S02]  /*4240*/  HADD2.F32 R116, -RZ, R109.H1_H1 ;  /* 0x3000006dff747230 */ /* 0x000fc40000004100 */
[-C--:B------:R-:W-:Y:S01]  /*4250*/  FFMA.FTZ R53, R55, R118.reuse, -R120 ;  /* 0x0000007637357223 */ /* 0x080fe20000010878 */
[----:B------:R-:W-:Y:S02]  /*4260*/  HADD2.F32 R103, -RZ, R37.H0_H0 ;  /* 0x20000025ff677230 */ /* 0x000fe40000004100 */
[----:B------:R-:W-:Y:S01]  /*4270*/  FFMA.FTZ R55, R59, R118, R122 ;  /* 0x000000763b377223 */ /* 0x000fe2000001007a */
[----:B------:R-:W-:Y:S02]  /*4280*/  HADD2.F32 R57, -RZ, R56.H0_H0 ;  /* 0x20000038ff397230 */ /* 0x000fe40000004100 */
[----:B------:R-:W-:Y:S02]  /*4290*/  HADD2.F32 R37, -RZ, R52.H0_H0 ;  /* 0x20000034ff257230 */ /* 0x000fe40000004100 */
[----:B------:R-:W-:Y:S02]  /*42a0*/  HADD2.F32 R56, -RZ, R56.H1_H1 ;  /* 0x30000038ff387230 */ /* 0x000fe40000004100 */
[----:B------:R-:W-:-:S02]  /*42b0*/  HADD2.F32 R52, -RZ, R52.H1_H1 ;  /* 0x30000034ff347230 */ /* 0x000fc40000004100 */
[----:B------:R-:W-:Y:S02]  /*42c0*/  HADD2.F32 R114, -RZ, R109.H0_H0 ;  /* 0x2000006dff727230 */ /* 0x000fe40000004100 */
[-C--:B------:R-:W-:Y:S01]  /*42d0*/  FMUL.FTZ R109, R56, R103.reuse ;  /* 0x00000067386d7220 */ /* 0x080fe20000410000 */
[----:B------:R-:W-:Y:S02]  /*42e0*/  HADD2.F32 R59, -RZ, R36.H0_H0 ;  /* 0x20000024ff3b7230 */ /* 0x000fe40000004100 */
[-C--:B------:R-:W-:Y:S01]  /*42f0*/  FMUL.FTZ R36, R57, R116.reuse ;  /* 0x0000007439247220 */ /* 0x080fe20000410000 */
[C---:B------:R-:W-:Y:S01]  /*4300*/  FMUL.FTZ R116, R37.reuse, R116 ;  /* 0x0000007425747220 */ /* 0x040fe20000410000 */
[C---:B------:R-:W-:Y:S02]  /*4310*/  FMUL.FTZ R103, R52.reuse, R103 ;  /* 0x0000006734677220 */ /* 0x040fe40000410000 */
[-C--:B------:R-:W-:Y:S01]  /*4320*/  FFMA.FTZ R36, R37, R114.reuse, -R36 ;  /* 0x0000007225247223 */ /* 0x080fe20000010824 */
[----:B------:R-:W-:Y:S01]  /*4330*/  FFMA.FTZ R37, R57, R114, R116 ;  /* 0x0000007239257223 */ /* 0x000fe20000010074 */
[-C--:B------:R-:W-:Y:S01]  /*4340*/  FFMA.FTZ R57, R52, R59.reuse, -R109 ;  /* 0x0000003b34397223 */ /* 0x080fe2000001086d */
[----:B------:R-:W-:Y:S01]  /*4350*/  FFMA.FTZ R52, R56, R59, R103 ;  /* 0x0000003b38347223 */ /* 0x000fe20000010067 */
[----:B------:R-:W-:-:S02]  /*4360*/  HADD2.F32 R59, -RZ, R108.H0_H0 ;  /* 0x2000006cff3b7230 */ /* 0x000fc40000004100 */
[----:B------:R-:W-:Y:S02]  /*4370*/  HADD2.F32 R108, -RZ, R108.H1_H1 ;  /* 0x3000006cff6c7230 */ /* 0x000fe40000004100 */
[----:B------:R-:W-:Y:S02]  /*4380*/  HADD2.F32 R109, -RZ, R39.H0_H0 ;  /* 0x20000027ff6d7230 */ /* 0x000fe40000004100 */
[----:B------:R-:W-:Y:S02]  /*4390*/  HADD2.F32 R56, -RZ, R58.H0_H0 ;  /* 0x2000003aff387230 */ /* 0x000fe40000004100 */
[----:B------:R-:W-:Y:S02]  /*43a0*/  HADD2.F32 R39, -RZ, R54.H0_H0 ;  /* 0x20000036ff277230 */ /* 0x000fe40000004100 */
[----:B------:R-:W-:Y:S02]  /*43b0*/  HADD2.F32 R58, -RZ, R58.H1_H1 ;  /* 0x3000003aff3a7230 */ /* 0x000fe40000004100 */
[----:B------:R-:W-:-:S02]  /*43c0*/  HADD2.F32 R54, -RZ, R54.H1_H1 ;  /* 0x30000036ff367230 */ /* 0x000fc40000004100 */
[CC--:B------:R-:W-:Y:S01]  /*43d0*/  FMUL.FTZ R111, R39.reuse, R108.reuse ;  /* 0x0000006c276f7220 */ /* 0x0c0fe20000410000 */
[----:B------:R-:W-:Y:S02]  /*43e0*/  HADD2.F32 R103, -RZ, R38.H0_H0 ;  /* 0x20000026ff677230 */ /* 0x000fe40000004100 */
[----:B------:R-:W-:Y:S01]  /*43f0*/  FMUL.FTZ R38, R56, R108 ;  /* 0x0000006c38267220 */ /* 0x000fe20000410000 */
[-C--:B------:R-:W-:Y:S01]  /*4400*/  FMUL.FTZ R113, R58, R109.reuse ;  /* 0x0000006d3a717220 */ /* 0x080fe20000410000 */
[----:B------:R-:W-:Y:S01]  /*4410*/  FMUL.FTZ R109, R54, R109 ;  /* 0x0000006d366d7220 */ /* 0x000fe20000410000 */
[-C--:B------:R-:W-:Y:S01]  /*4420*/  FFMA.FTZ R111, R56, R59.reuse, R111 ;  /* 0x0000003b386f7223 */ /* 0x080fe2000001006f */
[----:B------:R-:W-:Y:S01]  /*4430*/  FFMA.FTZ R38, R39, R59, -R38 ;  /* 0x0000003b27267223 */ /* 0x000fe20000010826 */
[----:B------:R-:W-:Y:S01]  /*4440*/  F2FP.F16.F32.PACK_AB R39, R53, R40 ;  /* 0x000000283527723e */ /* 0x000fe200000000ff */
[-C--:B------:R-:W-:Y:S01]  /*4450*/  FFMA.FTZ R113, R54, R103.reuse, -R113 ;  /* 0x0000006736717223 */ /* 0x080fe20000010871 */
[----:B------:R-:W-:Y:S01]  /*4460*/  FFMA.FTZ R58, R58, R103, R109 ;  /* 0x000000673a3a7223 */ /* 0x000fe2000001006d */
[----:B------:R-:W-:Y:S01]  /*4470*/  F2FP.F16.F32.PACK_AB R40, R57, R36 ;  /* 0x000000243928723e */ /* 0x000fe200000000ff */
[----:B------:R-:W-:Y:S01]  /*4480*/  IMAD.MOV.U32 R53, RZ, RZ, R41 ;  /* 0x000000ffff357224 */ /* 0x000fe200078e0029 */
[----:B------:R-:W-:Y:S01]  /*4490*/  F2FP.F16.F32.PACK_AB R59, R55, R42 ;  /* 0x0000002a373b723e */ /* 0x000fe200000000ff */
[----:B------:R-:W-:Y:S01]  /*44a0*/  IMAD.MOV.U32 R57, RZ, RZ, R43 ;  /* 0x000000ffff397224 */ /* 0x000fe200078e002b */
[----:B------:R-:W-:Y:S01]  /*44b0*/  F2FP.F16.F32.PACK_AB R56, R52, R37 ;  /* 0x000000253438723e */ /* 0x000fe200000000ff */
[----:B------:R-:W-:Y:S01]  /*44c0*/  IMAD.MOV.U32 R52, RZ, RZ, R40 ;  /* 0x000000ffff347224 */ /* 0x000fe200078e0028 */
[----:B------:R-:W-:Y:S01]  /*44d0*/  F2FP.F16.F32.PACK_AB R54, R113, R38 ;  /* 0x000000267136723e */ /* 0x000fe200000000ff */
[----:B------:R-:W-:Y:S01]  /*44e0*/  IMAD.MOV.U32 R55, RZ, RZ, R39 ;  /* 0x000000ffff377224 */ /* 0x000fe200078e0027 */
[----:B------:R-:W-:-:S07]  /*44f0*/  F2FP.F16.F32.PACK_AB R58, R58, R111 ;  /* 0x0000006f3a3a723e */ /* 0x000fce00000000ff */
.L_x_353:
[----:B------:R-:W-:Y:S05]  /*4500*/  BSYNC B2 ;  /* 0x0000000000027941 */ /* 0x000fea0003800000 */
.L_x_352:
[----:B------:R-:W-:Y:S02]  /*4510*/  ISETP.GE.AND P5, PT, R101, R98, PT ;  /* 0x000000626500720c */ /* 0x000fe40003fa6270 */
[----:B------:R-:W-:-:S11]  /*4520*/  P2R R37, PR, RZ, 0x1 ;  /* 0x00000001ff257803 */ /* 0x000fd60000000000 */
[--C-:B------:R-:W-:Y:S02]  /*4530*/  @!P5 SHF.R.S32.HI R36, RZ, 0x1f, R101.reuse ;  /* 0x0000001fff24d819 */ /* 0x100fe40000011465 */
[----:B------:R-:W-:-:S04]  /*4540*/  @!P5 IADD3 R92, P0, P6, R62, R92, R101 ;  /* 0x0000005c3e5cd210 */ /* 0x000fc80007e1e065 */
[----:B------:R-:W-:Y:S02]  /*4550*/  @!P5 IADD3.X R99, R82, R99, R36, P0, P6 ;  /* 0x000000635263d210 */ /* 0x000fe400007ec424 */
[-C--:B------:R-:W-:Y:S02]  /*4560*/  LEA R36, P6, R97, R84.reuse, 0x1 ;  /* 0x0000005461247211 */ /* 0x080fe400078c08ff */
[----:B------:R-:W-:Y:S02]  /*4570*/  ISETP.NE.AND P0, PT, R37, RZ, PT ;  /* 0x000000ff2500720c */ /* 0x000fe40003f05270 */
[----:B------:R-:W-:Y:S02]  /*4580*/  LEA.HI.X R37, R97, R85, R102, 0x1, P6 ;  /* 0x0000005561257211 */ /* 0x000fe400030f0c66 */
[----:B------:R-:W-:-:S03]  /*4590*/  @!P5 LEA R38, P6, R92, R84, 0x1 ;  /* 0x000000545c26d211 */ /* 0x000fc600078c08ff */
[----:B-1----:R1:W-:Y:S01]  /*45a0*/  STG.E.128 desc[UR56][R36.64], R52 ;  /* 0x0000003424007986 */ /* 0x0023e2000c101d38 */
[----:B------:R-:W-:-:S05]  /*45b0*/  @!P5 LEA.HI.X R39, R92, R85, R99, 0x1, P6 ;  /* 0x000000555c27d211 */ /* 0x000fca00030f0c63 */
[----:B--2---:R1:W-:Y:S04]  /*45c0*/  @!P5 STG.E.128 desc[UR56][R38.64], R56 ;  /* 0x000000382600d986 */ /* 0x0043e8000c101d38 */
.L_x_351:
[----:B------:R-:W-:Y:S05]  /*45d0*/  BSYNC B1 ;  /* 0x0000000000017941 */ /* 0x000fea0003800000 */
.L_x_350:
[----:B-1----:R-:W-:Y:S02]  /*45e0*/  VIADD R37, R18, 0x60 ;  /* 0x0000006012257836 */ /* 0x002fe40000000000 */
[-C--:B------:R-:W-:Y:S02]  /*45f0*/  IMAD R36, R77, R90.reuse, RZ ;  /* 0x0000005a4d247224 */ /* 0x080fe400078e02ff */
[C---:B------:R-:W-:Y:S01]  /*4600*/  IMAD.WIDE.U32 R88, R37.reuse, R90, R88 ;  /* 0x0000005a25587225 */ /* 0x040fe200078e0058 */
[----:B------:R-:W-:-:S03]  /*4610*/  ISETP.GE.OR P5, PT, R37, R87, P1 ;  /* 0x000000572500720c */ /* 0x000fc60000fa6670 */
[----:B------:R-:W-:-:S10]  /*4620*/  IMAD R55, R37, R91, R36 ;  /* 0x0000005b25377224 */ /* 0x000fd400078e0224 */
[----:B------:R-:W-:Y:S05]  /*4630*/  @P5 BRA `(.L_x_338) ;  /* 0x0000000800445947 */ /* 0x000fea0003800000 */
[----:B------:R-:W2:Y:S01]  /*4640*/  LDL R38, [R1+0x38] ;  /* 0x0000380001267983 */ /* 0x000ea20000100800 */
[----:B------:R-:W-:Y:S01]  /*4650*/  IADD3 R55, R89, R55, RZ ;  /* 0x0000003759377210 */ /* 0x000fe20007ffe0ff */
[----:B------:R-:W-:Y:S01]  /*4660*/  BSSY B1, `(.L_x_354) ;  /* 0x000006a000017945 */ /* 0x000fe20003800000 */
[----:B------:R-:W-:Y:S02]  /*4670*/  IADD3 R36, P5, P6, R62, R88, R67 ;  /* 0x000000583e247210 */ /* 0x000fe40007ebe043 */
[----:B------:R-:W-:Y:S02]  /*4680*/  SEL R100, R75, R100, !P0 ;  /* 0x000000644b647207 */ /* 0x000fe40004000000 */
[----:B------:R-:W-:Y:S02]  /*4690*/  IADD3.X R37, R82, R55, R64, P5, P6 ;  /* 0x0000003752257210 */ /* 0x000fe40002fec440 */
[----:B------:R-:W-:Y:S02]  /*46a0*/  LEA R52, P5, R36, R84, 0x1 ;  /* 0x0000005424347211 */ /* 0x000fe400078a08ff */
[----:B------:R-:W-:-:S02]  /*46b0*/  SHF.R.U32.HI R39, RZ, 0x3, R157 ;  /* 0x00000003ff277819 */ /* 0x000fc4000001169d */
[----:B------:R-:W-:Y:S02]  /*46c0*/  LEA.HI.X R53, R36, R85, R37, 0x1, P5 ;  /* 0x0000005524357211 */ /* 0x000fe400028f0c25 */
[----:B------:R-:W-:-:S04]  /*46d0*/  SHF.R.S32.HI R37, RZ, 0x1f, R100 ;  /* 0x0000001fff257819 */ /* 0x000fc80000011464 */
[----:B------:R-:W-:-:S04]  /*46e0*/  LEA.HI R37, R37, R100, RZ, 0x4 ;  /* 0x0000006425257211 */ /* 0x000fc800078f20ff */
[----:B------:R-:W-:-:S05]  /*46f0*/  LEA.HI.SX32 R37, R37, R68, 0x1c ;  /* 0x0000004425257211 */ /* 0x000fca00078fe2ff */
[----:B------:R-:W-:Y:S02]  /*4700*/  IMAD.SHL.U32 R57, R37, 0x8, RZ ;  /* 0x0000000825397824 */ /* 0x000fe400078e00ff */
[----:B------:R-:W-:-:S03]  /*4710*/  IMAD R37, R19, 0x3000, R3 ;  /* 0x0000300013257824 */ /* 0x000fc600078e0203 */
[----:B------:R-:W-:Y:S01]  /*4720*/  LOP3.LUT R36, R157, 0x38, R57, 0xf8, !PT ;  /* 0x000000389d247812 */ /* 0x000fe200078ef839 */
[----:B------:R-:W-:-:S03]  /*4730*/  IMAD R37, R37, 0x2, R2 ;  /* 0x0000000225257824 */ /* 0x000fc600078e0202 */
[----:B------:R-:W-:-:S05]  /*4740*/  LOP3.LUT R36, R36, R39, RZ, 0x3c, !PT ;  /* 0x0000002724247212 */ /* 0x000fca00078e3cff */
[----:B--2---:R-:W-:-:S04]  /*4750*/  IMAD.IADD R36, R38, 0x1, R36 ;  /* 0x0000000126247824 */ /* 0x004fc800078e0224 */
[----:B------:R-:W-:-:S04]  /*4760*/  IMAD R39, R19, 0x3000, R36 ;  /* 0x0000300013277824 */ /* 0x000fc800078e0224 */
[----:B------:R-:W-:Y:S02]  /*4770*/  IMAD R40, R39, 0x2, R2 ;  /* 0x0000000227287824 */ /* 0x000fe400078e0202 */
[----:B------:R-:W1:Y:S04]  /*4780*/  LDS.128 R36, [R37+0x12400] ;  /* 0x0124000025247984 */ /* 0x000e680000000c00 */
[----:B------:R-:W2:Y:S01]  /*4790*/  LDS.128 R40, [R40+0x12400] ;  /* 0x0124000028287984 */ /* 0x000ea20000000c00 */
[----:B------:R-:W-:Y:S05]  /*47a0*/  @P4 BRA `(.L_x_355) ;  /* 0x0000000400544947 */ /* 0x000fea0003800000 */
[--C-:B------:R-:W-:Y:S01]  /*47b0*/  SHF.R.U64 R44, R44, 0x10, R45.reuse ;  /* 0x000000102c2c7819 */ /* 0x100fe2000000122d */
[----:B------:R-:W-:Y:S01]  /*47c0*/  HADD2.F32 R56, -RZ, R107.H1_H1 ;  /* 0x3000006bff387230 */ /* 0x000fe20000004100 */
[----:B------:R-:W-:Y:S01]  /*47d0*/  SHF.R.U32.HI R59, RZ, 0x10, R45 ;  /* 0x00000010ff3b7819 */ /* 0x000fe2000001162d */
[----:B------:R-:W-:Y:S01]  /*47e0*/  HADD2.F32 R54, -RZ, R105.H1_H1 ;  /* 0x30000069ff367230 */ /* 0x000fe20000004100 */
[----:B------:R-:W-:Y:S01]  /*47f0*/  SHF.R.U64 R45, R46, 0x10, R47 ;  /* 0x000000102e2d7819 */ /* 0x000fe2000000122f */
[----:B------:R-:W-:Y:S01]  /*4800*/  HADD2.F32 R107, -RZ, R107.H0_H0 ;  /* 0x2000006bff6b7230 */ /* 0x000fe20000004100 */
[----:B------:R-:W-:Y:S01]  /*4810*/  SHF.R.U64 R46, R50, 0x10, R51 ;  /* 0x00000010322e7819 */ /* 0x000fe20000001233 */
[----:B--2---:R-:W-:Y:S01]  /*4820*/  IMAD.MOV.U32 R50, RZ, RZ, R41 ;  /* 0x000000ffff327224 */ /* 0x004fe200078e0029 */
[----:B------:R-:W-:Y:S01]  /*4830*/  SHF.R.U32.HI R91, RZ, 0x10, R49 ;  /* 0x00000010ff5b7819 */ /* 0x000fe20000011631 */
[----:B-1----:R-:W-:Y:S01]  /*4840*/  IMAD.MOV.U32 R41, RZ, RZ, R39 ;  /* 0x000000ffff297224 */ /* 0x002fe200078e0027 */
[----:B------:R-:W-:Y:S01]  /*4850*/  SHF.R.U32.HI R90, RZ, 0x10, R51 ;  /* 0x00000010ff5a7819 */ /* 0x000fe20000011633 */
[----:B------:R-:W-:Y:S01]  /*4860*/  IMAD.MOV.U32 R51, RZ, RZ, R43 ;  /* 0x000000ffff337224 */ /* 0x000fe200078e002b */
[----:B------:R-:W-:Y:S01]  /*4870*/  SHF.R.U64 R48, R48, 0x10, R49 ;  /* 0x0000001030307819 */ /* 0x000fe20000001231 */
[--C-:B------:R-:W-:Y:S01]  /*4880*/  HADD2.F32 R43, -RZ, R50.reuse.H0_H0 ;  /* 0x20000032ff2b7230 */ /* 0x100fe20000004100 */
[----:B------:R-:W-:Y:S01]  /*4890*/  SHF.R.U32.HI R49, RZ, 0x10, R47 ;  /* 0x00000010ff317819 */ /* 0x000fe2000001162f */
[----:B------:R-:W-:Y:S01]  /*48a0*/  HADD2.F32 R50, -RZ, R50.H1_H1 ;  /* 0x30000032ff327230 */ /* 0x000fe20000004100 */
[----:B------:R-:W-:Y:S01]  /*48b0*/  MOV R47, R40 ;  /* 0x00000028002f7202 */ /* 0x000fe20000000f00 */
[----:B------:R-:W-:-:S02]  /*48c0*/  HADD2.F32 R91, -RZ, R91.H0_H0 ;  /* 0x2000005bff5b7230 */ /* 0x000fc40000004100 */
[-C--:B------:R-:W-:Y:S01]  /*48d0*/  FMUL.FTZ R58, R43, R56.reuse ;  /* 0x000000382b3a7220 */ /* 0x080fe20000410000 */
[--C-:B------:R-:W-:Y:S02]  /*48e0*/  HADD2.F32 R39, -RZ, R37.reuse.H0_H0 ;  /* 0x20000025ff277230 */ /* 0x100fe40000004100 */
[----:B------:R-:W-:Y:S02]  /*48f0*/  HADD2.F32 R40, -RZ, R37.H1_H1 ;  /* 0x30000025ff287230 */ /* 0x000fe40000004100 */
[-C--:B------:R-:W-:Y:S01]  /*4900*/  FMUL.FTZ R93, R50, R91.reuse ;  /* 0x0000005b325d7220 */ /* 0x080fe20000410000 */
[----:B------:R-:W-:Y:S02]  /*4910*/  HADD2.F32 R59, -RZ, R59.H0_H0 ;  /* 0x2000003bff3b7230 */ /* 0x000fe40000004100 */
[C---:B------:R-:W-:Y:S01]  /*4920*/  FMUL.FTZ R56, R39.reuse, R56 ;  /* 0x0000003827387220 */ /* 0x040fe20000410000 */
[----:B------:R-:W-:Y:S01]  /*4930*/  FFMA.FTZ R37, R39, R54, -R58 ;  /* 0x0000003627257223 */ /* 0x000fe2000001083a */
[----:B------:R-:W-:Y:S01]  /*4940*/  FMUL.FTZ R91, R40, R91 ;  /* 0x0000005b285b7220 */ /* 0x000fe20000410000 */
[----:B------:R-:W-:-:S02]  /*4950*/  HADD2.F32 R90, -RZ, R90.H0_H0 ;  /* 0x2000005aff5a7230 */ /* 0x000fc40000004100 */
[----:B------:R-:W-:Y:S01]  /*4960*/  FFMA.FTZ R39, R43, R54, R56 ;  /* 0x000000362b277223 */ /* 0x000fe20000010038 */
[-C--:B------:R-:W-:Y:S01]  /*4970*/  FFMA.FTZ R40, R40, R59.reuse, -R93 ;  /* 0x0000003b28287223 */ /* 0x080fe2000001085d */
[----:B------:R-:W-:Y:S01]  /*4980*/  FFMA.FTZ R50, R50, R59, R91 ;  /* 0x0000003b32327223 */ /* 0x000fe2000001005b */
[----:B------:R-:W-:Y:S02]  /*4990*/  HADD2.F32 R59, -RZ, R106.H1_H1 ;  /* 0x3000006aff3b7230 */ /* 0x000fe40000004100 */
[--C-:B------:R-:W-:Y:S01]  /*49a0*/  HADD2.F32 R56, -RZ, R51.reuse.H0_H0 ;  /* 0x20000033ff387230 */ /* 0x100fe20000004100 */
[----:B------:R-:W-:Y:S01]  /*49b0*/  F2FP.F16.F32.PACK_AB R37, R40, R37 ;  /* 0x000000252825723e */ /* 0x000fe200000000ff */
[----:B------:R-:W-:Y:S02]  /*49c0*/  HADD2.F32 R51, -RZ, R51.H1_H1 ;  /* 0x30000033ff337230 */ /* 0x000fe40000004100 */
[--C-:B------:R-:W-:Y:S02]  /*49d0*/  HADD2.F32 R43, -RZ, R41.reuse.H0_H0 ;  /* 0x20000029ff2b7230 */ /* 0x100fe40000004100 */
[----:B------:R-:W-:Y:S01]  /*49e0*/  FMUL.FTZ R92, R56, R59 ;  /* 0x0000003b385c7220 */ /* 0x000fe20000410000 */
[----:B------:R-:W-:-:S02]  /*49f0*/  HADD2.F32 R54, -RZ, R41.H1_H1 ;  /* 0x30000029ff367230 */ /* 0x000fc40000004100 */
[-C--:B------:R-:W-:Y:S01]  /*4a00*/  FMUL.FTZ R91, R51, R90.reuse ;  /* 0x0000005a335b7220 */ /* 0x080fe20000410000 */
[----:B------:R-:W-:Y:S02]  /*4a10*/  HADD2.F32 R58, -RZ, R104.H1_H1 ;  /* 0x30000068ff3a7230 */ /* 0x000fe40000004100 */
[C---:B------:R-:W-:Y:S01]  /*4a20*/  FMUL.FTZ R59, R43.reuse, R59 ;  /* 0x0000003b2b3b7220 */ /* 0x040fe20000410000 */
[----:B------:R-:W-:Y:S02]  /*4a30*/  HADD2.F32 R49, -RZ, R49.H0_H0 ;  /* 0x20000031ff317230 */ /* 0x000fe40000004100 */
[----:B------:R-:W-:Y:S01]  /*4a40*/  FMUL.FTZ R90, R54, R90 ;  /* 0x0000005a365a7220 */ /* 0x000fe20000410000 */
[----:B------:R-:W-:Y:S02]  /*4a50*/  HADD2.F32 R105, -RZ, R105.H0_H0 ;  /* 0x20000069ff697230 */ /* 0x000fe40000004100 */
[-C--:B------:R-:W-:Y:S01]  /*4a60*/  FFMA.FTZ R41, R43, R58.reuse, -R92 ;  /* 0x0000003a2b297223 */ /* 0x080fe2000001085c */
[----:B------:R-:W-:Y:S01]  /*4a70*/  FFMA.FTZ R43, R56, R58, R59 ;  /* 0x0000003a382b7223 */ /* 0x000fe2000001003b */
[-C--:B------:R-:W-:Y:S01]  /*4a80*/  FFMA.FTZ R54, R54, R49.reuse, -R91 ;  /* 0x0000003136367223 */ /* 0x080fe2000001085b */
[----:B------:R-:W-:Y:S01]  /*4a90*/  FFMA.FTZ R56, R51, R49, R90 ;  /* 0x0000003133387223 */ /* 0x000fe2000001005a */
[----:B------:R-:W-:-:S02]  /*4aa0*/  HADD2.F32 R51, -RZ, R48.H0_H0 ;  /* 0x20000030ff337230 */ /* 0x000fc40000004100 */
[--C-:B------:R-:W-:Y:S01]  /*4ab0*/  HADD2.F32 R49, -RZ, R47.reuse.H0_H0 ;  /* 0x2000002fff317230 */ /* 0x100fe20000004100 */
[----:B------:R-:W-:Y:S01]  /*4ac0*/  F2FP.F16.F32.PACK_AB R54, R54, R41 ;  /* 0x000000293636723e */ /* 0x000fe200000000ff */
[--C-:B------:R-:W-:Y:S01]  /*4ad0*/  HADD2.F32 R48, -RZ, R36.reuse.H0_H0 ;  /* 0x20000024ff307230 */ /* 0x100fe20000004100 */
[----:B------:R-:W-:Y:S01]  /*4ae0*/  F2FP.F16.F32.PACK_AB R41, R50, R39 ;  /* 0x000000273229723e */ /* 0x000fe200000000ff */
[----:B------:R-:W-:Y:S02]  /*4af0*/  HADD2.F32 R47, -RZ, R47.H1_H1 ;  /* 0x3000002fff2f7230 */ /* 0x000fe40000004100 */
[-C--:B------:R-:W-:Y:S01]  /*4b00*/  FMUL.FTZ R59, R49, R107.reuse ;  /* 0x0000006b313b7220 */ /* 0x080fe20000410000 */
[----:B------:R-:W-:Y:S02]  /*4b10*/  HADD2.F32 R36, -RZ, R36.H1_H1 ;  /* 0x30000024ff247230 */ /* 0x000fe40000004100 */
[----:B------:R-:W-:Y:S01]  /*4b20*/  FMUL.FTZ R58, R48, R107 ;  /* 0x0000006b303a7220 */ /* 0x000fe20000410000 */
[----:B------:R-:W-:-:S02]  /*4b30*/  HADD2.F32 R44, -RZ, R44.H0_H0 ;  /* 0x2000002cff2c7230 */ /* 0x000fc40000004100 */
[----:B------:R-:W-:Y:S01]  /*4b40*/  FMUL.FTZ R91, R47, R51 ;  /* 0x000000332f5b7220 */ /* 0x000fe20000410000 */
[----:B------:R-:W-:Y:S01]  /*4b50*/  FFMA.FTZ R59, R48, R105, -R59 ;  /* 0x00000069303b7223 */ /* 0x000fe2000001083b */
[C---:B------:R-:W-:Y:S01]  /*4b60*/  FMUL.FTZ R90, R36.reuse, R51 ;  /* 0x00000033245a7220 */ /* 0x040fe20000410000 */
[----:B------:R-:W-:Y:S01]  /*4b70*/  FFMA.FTZ R58, R49, R105, R58 ;  /* 0x00000069313a7223 */ /* 0x000fe2000001003a */
[-C--:B------:R-:W-:Y:S01]  /*4b80*/  FFMA.FTZ R48, R36, R44.reuse, -R91 ;  /* 0x0000002c24307223 */ /* 0x080fe2000001085b */
[----:B------:R-:W-:Y:S02]  /*4b90*/  HADD2.F32 R49, -RZ, R106.H0_H0 ;  /* 0x2000006aff317230 */ /* 0x000fe40000004100 */
[----:B------:R-:W-:Y:S01]  /*4ba0*/  FFMA.FTZ R91, R47, R44, R90 ;  /* 0x0000002c2f5b7223 */ /* 0x000fe2000001005a */
[----:B------:R-:W-:Y:S01]  /*4bb0*/  HADD2.F32 R44, -RZ, R42.H0_H0 ;  /* 0x2000002aff2c7230 */ /* 0x000fe20000004100 */
[----:B------:R-:W-:Y:S01]  /*4bc0*/  F2FP.F16.F32.PACK_AB R43, R56, R43 ;  /* 0x0000002b382b723e */ /* 0x000fe200000000ff */
[----:B------:R-:W-:-:S02]  /*4bd0*/  HADD2.F32 R51, -RZ, R46.H0_H0 ;  /* 0x2000002eff337230 */ /* 0x000fc40000004100 */
[----:B------:R-:W-:Y:S02]  /*4be0*/  HADD2.F32 R36, -RZ, R38.H0_H0 ;  /* 0x20000026ff247230 */ /* 0x000fe40000004100 */
[-C--:B------:R-:W-:Y:S01]  /*4bf0*/  FMUL.FTZ R93, R44, R49.reuse ;  /* 0x000000312c5d7220 */ /* 0x080fe20000410000 */
[----:B------:R-:W-:Y:S01]  /*4c00*/  HADD2.F32 R42, -RZ, R42.H1_H1 ;  /* 0x3000002aff2a7230 */ /* 0x000fe20000004100 */
[----:B------:R-:W-:Y:S01]  /*4c10*/  F2FP.F16.F32.PACK_AB R40, R91, R58 ;  /* 0x0000003a5b28723e */ /* 0x000fe200000000ff */
[----:B------:R-:W-:Y:S02]  /*4c20*/  HADD2.F32 R38, -RZ, R38.H1_H1 ;  /* 0x30000026ff267230 */ /* 0x000fe40000004100 */
[----:B------:R-:W-:Y:S01]  /*4c30*/  FMUL.FTZ R49, R36, R49 ;  /* 0x0000003124317220 */ /* 0x000fe20000410000 */
[----:B------:R-:W-:Y:S02]  /*4c40*/  HADD2.F32 R47, -RZ, R104.H0_H0 ;  /* 0x20000068ff2f7230 */ /* 0x000fe40000004100 */
[----:B------:R-:W-:Y:S01]  /*4c50*/  FMUL.FTZ R97, R42, R51 ;  /* 0x000000332a617220 */ /* 0x000fe20000410000 */
[----:B------:R-:W-:-:S02]  /*4c60*/  HADD2.F32 R45, -RZ, R45.H0_H0 ;  /* 0x2000002dff2d7230 */ /* 0x000fc40000004100 */
[----:B------:R-:W-:Y:S01]  /*4c70*/  FMUL.FTZ R51, R38, R51 ;  /* 0x0000003326337220 */ /* 0x000fe20000410000 */
[----:B------:R-:W-:Y:S02]  /*4c80*/  IMAD.MOV.U32 R39, RZ, RZ, R54 ;  /* 0x000000ffff277224 */ /* 0x000fe400078e0036 */
[-C--:B------:R-:W-:Y:S01]  /*4c90*/  FFMA.FTZ R93, R36, R47.reuse, -R93 ;  /* 0x0000002f245d7223 */ /* 0x080fe2000001085d */
[----:B------:R-:W-:Y:S01]  /*4ca0*/  FFMA.FTZ R49, R44, R47, R49 ;  /* 0x0000002f2c317223 */ /* 0x000fe20000010031 */
[-C--:B------:R-:W-:Y:S01]  /*4cb0*/  FFMA.FTZ R38, R38, R45.reuse, -R97 ;  /* 0x0000002d26267223 */ /* 0x080fe20000010861 */
[----:B------:R-:W-:Y:S01]  /*4cc0*/  FFMA.FTZ R42, R42, R45, R51 ;  /* 0x0000002d2a2a7223 */ /* 0x000fe20000010033 */
[----:B------:R-:W-:-:S03]  /*4cd0*/  F2FP.F16.F32.PACK_AB R36, R48, R59 ;  /* 0x0000003b3024723e */ /* 0x000fc600000000ff */
[----:B------:R-:W-:Y:S02]  /*4ce0*/  F2FP.F16.F32.PACK_AB R38, R38, R93 ;  /* 0x0000005d2626723e */ /* 0x000fe400000000ff */
[----:B------:R-:W-:-:S07]  /*4cf0*/  F2FP.F16.F32.PACK_AB R42, R42, R49 ;  /* 0x000000312a2a723e */ /* 0x000fce00000000ff */
.L_x_355:
[----:B------:R-:W-:Y:S05]  /*4d00*/  BSYNC B1 ;  /* 0x0000000000017941 */ /* 0x000fea0003800000 */
.L_x_354:
[----:B-1----:R3:W-:Y:S01]  /*4d10*/  STG.E.128 desc[UR56][R52.64], R36 ;  /* 0x0000002434007986 */ /* 0x0027e2000c101d38 */
[----:B------:R-:W-:-:S13]  /*4d20*/  ISETP.GE.AND P4, PT, R57, R98, PT ;  /* 0x000000623900720c */ /* 0x000fda0003f86270 */
[----:B------:R-:W-:Y:S05]  /*4d30*/  @P4 BRA `(.L_x_338) ;  /* 0x0000000000844947 */ /* 0x000fea0003800000 */
[--C-:B---3--:R-:W-:Y:S02]  /*4d40*/  SHF.R.S32.HI R36, RZ, 0x1f, R57.reuse ;  /* 0x0000001fff247819 */ /* 0x108fe40000011439 */
[----:B------:R-:W-:-:S04]  /*4d50*/  IADD3 R57, P4, P5, R62, R88, R57 ;  /* 0x000000583e397210 */ /* 0x000fc80007d9e039 */
[----:B------:R-:W-:Y:S02]  /*4d60*/  IADD3.X R36, R82, R55, R36, P4, P5 ;  /* 0x0000003752247210 */ /* 0x000fe400027ea424 */
[----:B------:R-:W-:-:S04]  /*4d70*/  LEA R84, P4, R57, R84, 0x1 ;  /* 0x0000005439547211 */ /* 0x000fc800078808ff */
[----:B------:R-:W-:-:S05]  /*4d80*/  LEA.HI.X R85, R57, R85, R36, 0x1, P4 ;  /* 0x0000005539557211 */ /* 0x000fca00020f0c24 */
[----:B--2---:R4:W-:Y:S01]  /*4d90*/  STG.E.128 desc[UR56][R84.64], R40 ;  /* 0x0000002854007986 */ /* 0x0049e2000c101d38 */
[----:B------:R-:W-:Y:S05]  /*4da0*/  BRA `(.L_x_338) ;  /* 0x0000000000687947 */ /* 0x000fea0003800000 */
.L_x_321:
[----:B------:R-:W-:-:S13]  /*4db0*/  ISETP.NE.AND P3, PT, R152, 0x3, PT ;  /* 0x000000039800780c */ /* 0x000fda0003f65270 */
[----:B------:R-:W-:Y:S05]  /*4dc0*/  @!P3 BRA `(.L_x_356) ;  /* 0x000000000004b947 */ /* 0x000fea0003800000 */
[----:B------:R-:W-:Y:S01]  /*4dd0*/  BPT.TRAP 0x1 ;  /* 0x000000040000795c */ /* 0x000fe20000300000 */
.L_x_356:
[----:B------:R-:W-:Y:S01]  /*4de0*/  IMAD R83, R19, 0x8, R2 ;  /* 0x0000000813537824 */ /* 0x000fe200078e0202 */
[----:B------:R-:W-:Y:S01]  /*4df0*/  SHF.L.U32 R95, R23, 0x1f, RZ ;  /* 0x0000001f175f7819 */ /* 0x000fe200000006ff */
[----:B------:R-:W-:Y:S01]  /*4e00*/  IMAD R87, R27, -0xc0, R29 ;  /* 0xffffff401b577824 */ /* 0x000fe200078e021d */
[----:B------:R-:W-:Y:S02]  /*4e10*/  BSSY B1, `(.L_x_357) ;  /* 0x0000004000017945 */ /* 0x000fe40003800000 */
[----:B------:R-:W1:Y:S02]  /*4e20*/  SYNCS.PHASECHK.TRANS64.TRYWAIT P4, [R83+URZ+0x30890], R95 ;  /* 0x0308905f530075a7 */ /* 0x000e64000808017f */
[----:B------:R-:W-:Y:S01]  /*4e30*/  VIMNMX R87, R87, 0xc0, PT ;  /* 0x000000c057577848 */ /* 0x000fe20003fe0100 */
[----:B-1----:R-:W-:Y:S06]  /*4e40*/  @!P4 BRA `(.L_x_358) ;  /* 0x000000fc00f4c947 */ /* 0x002fec0003800000 */
.L_x_549:
[----:B------:R-:W-:Y:S05]  /*4e50*/  BSYNC B1 ;  /* 0x0000000000017941 */ /* 0x000fea0003800000 */
.L_x_357:
[----:B------:R-:W-:Y:S01]  /*4e60*/  ISETP.GE.AND P4, PT, R18, R87, PT ;  /* 0x000000571200720c */ /* 0x000fe20003f86270 */
[----:B------:R-:W-:-:S12]  /*4e70*/  BSSY B1, `(.L_x_359) ;  /* 0x0000006000017945 */ /* 0x000fd80003800000 */
[----:B------:R-:W-:Y:S05]  /*4e80*/  @P4 BRA `(.L_x_360) ;  /* 0x0000000000104947 */ /* 0x000fea0003800000 */
[----:B------:R-:W2:Y:S04]  /*4e90*/  @!P1 LDS.128 R36, [R94+0x12000] ;  /* 0x012000005e249984 */ /* 0x000ea80000000c00 */
[----:B------:R-:W3:Y:S04]  /*4ea0*/  @!P2 LDS.128 R40, [R86+0x12000] ;  /* 0x012000005628a984 */ /* 0x000ee80000000c00 */
[----:B--2---:R2:W-:Y:S04]  /*4eb0*/  @!P1 STG.E.128 desc[UR56][R46.64], R36 ;  /* 0x000000242e009986 */ /* 0x0045e8000c101d38 */
[----:B---3--:R2:W-:Y:S02]  /*4ec0*/  @!P2 STG.E.128 desc[UR56][R46.64+0x40], R40 ;  /* 0x000040282e00a986 */ /* 0x0085e4000c101d38 */
.L_x_360:
[----:B------:R-:W-:Y:S05]  /*4ed0*/  BSYNC B1 ;  /* 0x0000000000017941 */ /* 0x000fea0003800000 */
.L_x_359:
[----:B--2---:R-:W-:-:S05]  /*4ee0*/  VIADD R36, R18, 0x60 ;  /* 0x0000006012247836 */ /* 0x004fca0000000000 */
[----:B------:R-:W-:-:S13]  /*4ef0*/  ISETP.GE.AND P4, PT, R36, R87, PT ;  /* 0x000000572400720c */ /* 0x000fda0003f86270 */
[----:B------:R-:W-:Y:S05]  /*4f00*/  @P4 BRA `(.L_x_338) ;  /* 0x0000000000104947 */ /* 0x000fea0003800000 */
[----:B------:R-:W2:Y:S04]  /*4f10*/  @!P1 LDS.128 R36, [R94+0x15000] ;  /* 0x015000005e249984 */ /* 0x000ea80000000c00 */
[----:B------:R-:W3:Y:S04]  /*4f20*/  @!P2 LDS.128 R40, [R86+0x15000] ;  /* 0x015000005628a984 */ /* 0x000ee80000000c00 */
[----:B--2---:R2:W-:Y:S04]  /*4f30*/  @!P1 STG.E.128 desc[UR56][R44.64], R36 ;  /* 0x000000242c009986 */ /* 0x0045e8000c101d38 */
[----:B---3--:R2:W-:Y:S02]  /*4f40*/  @!P2 STG.E.128 desc[UR56][R44.64+0x40], R40 ;  /* 0x000040282c00a986 */ /* 0x0085e4000c101d38 */
.L_x_338:
[----:B------:R-:W-:Y:S05]  /*4f50*/  BSYNC B0 ;  /* 0x0000000000007941 */ /* 0x000fea0003800000 */
.L_x_320:
[----:B-123--:R-:W1:Y:S01]  /*4f60*/  S2R R36, SR_TID.X ;  /* 0x0000000000247919 */ /* 0x00ee620000002100 */
[----:B------:R-:W-:Y:S01]  /*4f70*/  @!PT LDS RZ, [RZ] ;  /* 0x00000000fffff984 */ /* 0x000fe20000000800 */
[----:B------:R-:W-:Y:S01]  /*4f80*/  @!PT LDS RZ, [RZ] ;  /* 0x00000000fffff984 */ /* 0x000fe20000000800 */
[----:B------:R-:W-:Y:S01]  /*4f90*/  @!PT LDS RZ, [RZ] ;  /* 0x00000000fffff984 */ /* 0x000fe20000000800 */
[----:B------:R-:W-:Y:S01]  /*4fa0*/  @!PT LDS RZ, [RZ] ;  /* 0x00000000fffff984 */ /* 0x000fe20000000800 */
[----:B------:R2:W-:Y:S06]  /*4fb0*/  MEMBAR.ALL.CTA ;  /* 0x0000000000007992 */ /* 0x0005ec0000008000 */
[----:B--2---:R-:W2:Y:S01]  /*4fc0*/  FENCE.VIEW.ASYNC.S ;  /* 0x00000000000073c6 */ /* 0x004ea20000000000 */
[----:B------:R-:W-:Y:S05]  /*4fd0*/  WARPSYNC.ALL ;  /* 0x0000000000007948 */ /* 0x000fea0003800000 */
[----:B------:R-:W-:Y:S01]  /*4fe0*/  BSSY B0, `(.L_x_361) ;  /* 0x0000009000007945 */ /* 0x000fe20003800000 */
[----:B-1----:R-:W-:Y:S01]  /*4ff0*/  LOP3.LUT R36, R36, 0x7f, RZ, 0xc0, !PT ;  /* 0x0000007f24247812 */ /* 0x002fe200078ec0ff */
[----:B--2---:R1:W-:Y:S03]  /*5000*/  BAR.SYNC.DEFER_BLOCKING R96, 0x80 ;  /* 0x000200600000751d */ /* 0x0043e60000010000 */
[----:B------:R-:W-:-:S13]  /*5010*/  ISETP.NE.AND P4, PT, R36, RZ, PT ;  /* 0x000000ff2400720c */ /* 0x000fda0003f85270 */
[----:B------:R-:W-:-:S04]  /*5020*/  @!P4 IADD3 R36, R83, 0x308a0, RZ ;  /* 0x000308a05324c810 */ /* 0x000fc80007ffe0ff */
[----:B------:R-:W-:-:S04]  /*5030*/  @!P4 PRMT R36, RZ, 0x654, R36 ;  /* 0x00000654ff24c816 */ /* 0x000fc80000000024 */
[----:B------:R1:W-:Y:S01]  /*5040*/  @!P4 SYNCS.ARRIVE.TRANS64.RED.A1T0 RZ, [R36+URZ], RZ ;  /* 0x000000ff24ffc9a7 */ /* 0x0003e2000810043f */
[----:B------:R-:W-:Y:S05]  /*5050*/  @!P3 BRA `(.L_x_362) ;  /* 0x000000000004b947 */ /* 0x000fea0003800000 */
[----:B------:R-:W-:Y:S01]  /*5060*/  BPT.TRAP 0x1 ;  /* 0x000000040000795c */ /* 0x000fe20000300000 */
.L_x_362:
[----:B------:R-:W-:Y:S05]  /*5070*/  BSYNC B0 ;  /* 0x0000000000007941 */ /* 0x000fea0003800000 */
.L_x_361:
[----:B------:R-:W2:Y:S01]  /*5080*/  SYNCS.PHASECHK.TRANS64.TRYWAIT P3, [R83+URZ+0x308b0], R95 ;  /* 0x0308b05f530075a7 */ /* 0x000ea2000806017f */
[----:B------:R-:W-:Y:S01]  /*5090*/  ULDC UR58, c[0x0][0x2e4] ;  /* 0x0000b900003a7ab9 */ /* 0x000fe20000000800 */
[----:B------:R-:W-:Y:S01]  /*50a0*/  ULDC.64 UR38, c[0x0][0x318] ;  /* 0x0000c60000267ab9 */ /* 0x000fe20000000a00 */
[----:B------:R-:W-:Y:S01]  /*50b0*/  ULDC.64 UR36, c[0x0][0x308] ;  /* 0x0000c20000247ab9 */ /* 0x000fe20000000a00 */
[----:B------:R-:W-:Y:S01]  /*50c0*/  BSSY B0, `(.L_x_363) ;  /* 0x0000003000007945 */ /* 0x000fe20003800000 */
[----:B----4-:R-:W-:-:S03]  /*50d0*/  IMAD.WIDE R40, R27, 0xc0, R4 ;  /* 0x000000c01b287825 */ /* 0x010fc600078e0204 */
[----:B--2---:R-:W-:Y:S05]  /*50e0*/  @!P3 BRA `(.L_x_364) ;  /* 0x000000fc0060b947 */ /* 0x004fea0003800000 */
.L_x_550:
[----:B------:R-:W-:Y:S05]  /*50f0*/  BSYNC B0 ;  /* 0x0000000000007941 */ /* 0x000fea0003800000 */
.L_x_363:
[----:B------:R-:W-:Y:S01]  /*5100*/  ISETP.GE.AND P3, PT, R18, R87, PT ;  /* 0x000000571200720c */ /* 0x000fe20003f66270 */
[----:B------:R-:W-:-:S12]  /*5110*/  BSSY B0, `(.L_x_365) ;  /* 0x0000010000007945 */ /* 0x000fd80003800000 */
[----:B------:R-:W-:Y:S05]  /*5120*/  @P3 BRA `(.L_x_366) ;  /* 0x0000000000383947 */ /* 0x000fea0003800000 */
[----:B------:R-:W-:Y:S02]  /*5130*/  IMAD R39, R41, UR38, RZ ;  /* 0x0000002629277c24 */ /* 0x000fe4000f8e02ff */
[----:B-1----:R-:W-:Y:S02]  /*5140*/  IMAD.MOV.U32 R36, RZ, RZ, R34 ;  /* 0x000000ffff247224 */ /* 0x002fe400078e0022 */
[----:B------:R-:W-:Y:S02]  /*5150*/  IMAD.MOV.U32 R37, RZ, RZ, R0 ;  /* 0x000000ffff257224 */ /* 0x000fe400078e0000 */
[C---:B------:R-:W-:Y:S02]  /*5160*/  IMAD R39, R40.reuse, UR39, R39 ;  /* 0x0000002728277c24 */ /* 0x040fe4000f8e0227 */
[----:B------:R-:W-:-:S04]  /*5170*/  IMAD.WIDE.U32 R36, R40, UR38, R36 ;  /* 0x0000002628247c25 */ /* 0x000fc8000f8e0024 */
[----:B------:R-:W-:Y:S01]  /*5180*/  IMAD.IADD R37, R37, 0x1, R39 ;  /* 0x0000000125257824 */ /* 0x000fe200078e0227 */
[----:B------:R-:W-:-:S04]  /*5190*/  LEA R42, P3, R36, UR36, 0x1 ;  /* 0x00000024242a7c11 */ /* 0x000fc8000f8608ff */
[----:B------:R-:W-:Y:S02]  /*51a0*/  LEA.HI.X R43, R36, UR37, R37, 0x1, P3 ;  /* 0x00000025242b7c11 */ /* 0x000fe400098f0c25 */
[----:B------:R-:W-:-:S13]  /*51b0*/  ISETP.GE.AND P3, PT, R16, UR58, PT ;  /* 0x0000003a10007c0c */ /* 0x000fda000bf66270 */
[----:B------:R-:W1:Y:S04]  /*51c0*/  @!P3 LDS.128 R36, [R94] ;  /* 0x000000005e24b984 */ /* 0x000e680000000c00 */
[----:B-1----:R-:W-:Y:S01]  /*51d0*/  @!P3 STG.E.128 desc[UR56][R42.64], R36 ;  /* 0x000000242a00b986 */ /* 0x002fe2000c101d38 */
[----:B------:R-:W-:-:S13]  /*51e0*/  ISETP.GE.AND P3, PT, R78, UR58, PT ;  /* 0x0000003a4e007c0c */ /* 0x000fda000bf66270 */
[----:B------:R-:W1:Y:S04]  /*51f0*/  @!P3 LDS.128 R36, [R86] ;  /* 0x000000005624b984 */ /* 0x000e680000000c00 */
[----:B-1----:R3:W-:Y:S02]  /*5200*/  @!P3 STG.E.128 desc[UR56][R42.64+0x40], R36 ;  /* 0x000040242a00b986 */ /* 0x0027e4000c101d38 */
.L_x_366:
[----:B------:R-:W-:Y:S05]  /*5210*/  BSYNC B0 ;  /* 0x0000000000007941 */ /* 0x000fea0003800000 */
.L_x_365:
[----:B-1-3--:R-:W-:Y:S01]  /*5220*/  VIADD R36, R18, 0x60 ;  /* 0x0000006012247836 */ /* 0x00afe20000000000 */
[----:B------:R-:W-:Y:S04]  /*5230*/  BSSY B0, `(.L_x_367) ;  /* 0x0000013000007945 */ /* 0x000fe80003800000 */
[----:B------:R-:W-:-:S13]  /*5240*/  ISETP.GE.AND P3, PT, R36, R87, PT ;  /* 0x000000572400720c */ /* 0x000fda0003f66270 */
[----:B------:R-:W-:Y:S05]  /*5250*/  @P3 BRA `(.L_x_368) ;  /* 0x0000000000403947 */ /* 0x000fea0003800000 */
[----:B------:R-:W-:Y:S01]  /*5260*/  IADD3 R39, P3, R40, 0x60, RZ ;  /* 0x0000006028277810 */ /* 0x000fe20007f7e0ff */
[----:B------:R-:W-:Y:S01]  /*5270*/  IMAD.MOV.U32 R37, RZ, RZ, R0 ;  /* 0x000000ffff257224 */ /* 0x000fe200078e0000 */
[----:B------:R-:W-:-:S03]  /*5280*/  MOV R36, R34 ;  /* 0x0000002200247202 */ /* 0x000fc60000000f00 */
[----:B------:R-:W-:Y:S02]  /*5290*/  IMAD.X R40, RZ, RZ, R41, P3 ;  /* 0x000000ffff287224 */ /* 0x000fe400018e0629 */
[----:B------:R-:W-:-:S04]  /*52a0*/  IMAD.WIDE.U32 R36, R39, UR38, R36 ;  /* 0x0000002627247c25 */ /* 0x000fc8000f8e0024 */
[----:B------:R-:W-:-:S04]  /*52b0*/  IMAD R40, R40, UR38, RZ ;  /* 0x0000002628287c24 */ /* 0x000fc8000f8e02ff */
[----:B------:R-:W-:Y:S01]  /*52c0*/  IMAD R39, R39, UR39, R40 ;  /* 0x0000002727277c24 */ /* 0x000fe2000f8e0228 */
[----:B------:R-:W-:-:S03]  /*52d0*/  LEA R40, P3, R36, UR36, 0x1 ;  /* 0x0000002424287c11 */ /* 0x000fc6000f8608ff */
[----:B------:R-:W-:-:S05]  /*52e0*/  IMAD.IADD R37, R37, 0x1, R39 ;  /* 0x0000000125257824 */ /* 0x000fca00078e0227 */
[----:B------:R-:W-:Y:S02]  /*52f0*/  LEA.HI.X R41, R36, UR37, R37, 0x1, P3 ;  /* 0x0000002524297c11 */ /* 0x000fe400098f0c25 */
[----:B------:R-:W-:-:S13]  /*5300*/  ISETP.GE.AND P3, PT, R16, UR58, PT ;  /* 0x0000003a10007c0c */ /* 0x000fda000bf66270 */
[----:B------:R-:W1:Y:S04]  /*5310*/  @!P3 LDS.128 R36, [R94+0x3000] ;  /* 0x003000005e24b984 */ /* 0x000e680000000c00 */
[----:B-1----:R-:W-:Y:S01]  /*5320*/  @!P3 STG.E.128 desc[UR56][R40.64], R36 ;  /* 0x000000242800b986 */ /* 0x002fe2000c101d38 */
[----:B------:R-:W-:-:S13]  /*5330*/  ISETP.GE.AND P3, PT, R78, UR58, PT ;  /* 0x0000003a4e007c0c */ /* 0x000fda000bf66270 */
[----:B------:R-:W1:Y:S04]  /*5340*/  @!P3 LDS.128 R36, [R86+0x3000] ;  /* 0x003000005624b984 */ /* 0x000e680000000c00 */
[----:B-1----:R1:W-:Y:S02]  /*5350*/  @!P3 STG.E.128 desc[UR56][R40.64+0x40], R36 ;  /* 0x000040242800b986 */ /* 0x0023e4000c101d38 */
.L_x_368:
[----:B------:R-:W-:Y:S05]  /*5360*/  BSYNC B0 ;  /* 0x0000000000007941 */ /* 0x000fea0003800000 */
.L_x_367:
[----:B-1----:R-:W3:Y:S01]  /*5370*/  LDL R36, [R1] ;  /* 0x0000000001247983 */ /* 0x002ee20000100800 */
[----:B------:R-:W-:Y:S02]  /*5380*/  VIADD R19, R19, 0x1 ;  /* 0x0000000113137836 */ /* 0x000fe40000000000 */
[----:B0-2---:R-:W-:Y:S01]  /*5390*/  @!P4 VIADD R83, R83, 0x308c0 ;  /* 0x000308c05353c836 */ /* 0x005fe20000000000 */
[----:B------:R-:W-:Y:S01]  /*53a0*/  @!PT LDS RZ, [RZ] ;  /* 0x00000000fffff984 */ /* 0x000fe20000000800 */
[----:B------:R-:W-:Y:S01]  /*53b0*/  @!PT LDS RZ, [RZ] ;  /* 0x00000000fffff984 */ /* 0x000fe20000000800 */
[----:B------:R-:W-:Y:S01]  /*53c0*/  @!PT LDS RZ, [RZ] ;  /* 0x00000000fffff984 */ /* 0x000fe20000000800 */
[----:B------:R-:W-:Y:S01]  /*53d0*/  @!PT LDS RZ, [RZ] ;  /* 0x00000000fffff984 */ /* 0x000fe20000000800 */
[----:B------:R0:W-:Y:S06]  /*53e0*/  MEMBAR.ALL.CTA ;  /* 0x0000000000007992 */ /* 0x0001ec0000008000 */
[----:B0-----:R-:W0:Y:S02]  /*53f0*/  FENCE.VIEW.ASYNC.S ;  /* 0x00000000000073c6 */ /* 0x001e240000000000 */
[----:B0-----:R0:W-:Y:S01]  /*5400*/  BAR.SYNC.DEFER_BLOCKING R96, 0x80 ;  /* 0x000200600000751d */ /* 0x0011e20000010000 */
[----:B------:R-:W-:-:S02]  /*5410*/  ISETP.NE.AND P3, PT, R19, 0x2, PT ;  /* 0x000000021300780c */ /* 0x000fc40003f65270 */
[----:B------:R-:W-:Y:S02]  /*5420*/  @!P4 PRMT R83, RZ, 0x654, R83 ;  /* 0x00000654ff53c816 */ /* 0x000fe40000000053 */
[----:B------:R-:W-:Y:S02]  /*5430*/  SEL R19, R19, RZ, P3 ;  /* 0x000000ff13137207 */ /* 0x000fe40001800000 */
[----:B------:R0:W-:Y:S01]  /*5440*/  @!P4 SYNCS.ARRIVE.TRANS64.RED.A1T0 RZ, [R83+URZ], RZ ;  /* 0x000000ff53ffc9a7 */ /* 0x0001e2000810043f */
[----:B---3--:R-:W-:Y:S02]  /*5450*/  LOP3.LUT P5, RZ, R36, 0x2, RZ, 0xc0, !PT ;  /* 0x0000000224ff7812 */ /* 0x008fe400078ac0ff */
[----:B------:R-:W-:-:S04]  /*5460*/  SEL R36, RZ, 0x1, P3 ;  /* 0x00000001ff247807 */ /* 0x000fc80001800000 */
[----:B------:R-:W-:-:S07]  /*5470*/  LOP3.LUT R23, R23, R36, RZ, 0x3c, !PT ;  /* 0x0000002417177212 */ /* 0x000fce00078e3cff */
[----:B0-----:R-:W-:Y:S05]  /*5480*/  @P5 BRA `(.L_x_369) ;  /* 0xffffffcc00645947 */ /* 0x001fea000383ffff */
[----:B------:R-:W0:Y:S01]  /*5490*/  S2R R37, SR_TID.X ;  /* 0x0000000000257919 */ /* 0x000e220000002100 */
[----:B------:R-:W-:Y:S02]  /*54a0*/  PLOP3.LUT P0, PT, PT, PT, PT, 0x8, 0x0 ;  /* 0x000000000000781c */ /* 0x000fe40003f0e170 */
[----:B0-----:R-:W-:-:S04]  /*54b0*/  SHF.R.U32.HI R37, RZ, 0x7, R37 ;  /* 0x00000007ff257819 */ /* 0x001fc80000011625 */
[----:B------:R-:W-:-:S13]  /*54c0*/  ISETP.NE.AND P5, PT, R37, 0x1, PT ;  /* 0x000000012500780c */ /* 0x000fda0003fa5270 */
[----:B------:R-:W-:Y:S06]  /*54d0*/  @!P5 BAR.ARV 0x9, 0x100 ;  /* 0x024400000000db1d */ /* 0x000fec0000002000 */
.L_x_315:
[----:B------:R-:W-:Y:S02]  /*54e0*/  ISETP.GE.AND P2, PT, R126, 0x1, PT ;  /* 0x000000017e00780c */ /* 0x000fe40003f46270 */
[----:B------:R-:W-:Y:S02]  /*54f0*/  CS2R R28, SRZ ;  /* 0x00000000001c7805 */ /* 0x000fe4000001ff00 */
[----:B------:R-:W-:Y:S01]  /*5500*/  PLOP3.LUT P1, PT, PT, PT, PT, 0x80, 0x0 ;  /* 0x000000000000781c */ /* 0x000fe20003f2f070 */
[----:B------:R-:W-:Y:S01]  /*5510*/  IMAD.MOV.U32 R21, RZ, RZ, RZ ;  /* 0x000000ffff157224 */ /* 0x000fe200078e00ff */
[----:B------:R-:W-:Y:S02]  /*5520*/  MOV R151, RZ ;  /* 0x000000ff00977202 */ /* 0x000fe40000000f00 */
        /* <DEDUP_REMOVED lines=10> */
[----:B------:R-:W-:Y:S01]  /*55d0*/  CS2R R36, SRZ ;  /* 0x0000000000247805 */ /* 0x000fe2000001ff00 */
[----:B------:R-:W-:Y:S01]  /*55e0*/  IMAD.MOV.U32 R54, RZ, RZ, RZ ;  /* 0x000000ffff367224 */ /* 0x000fe200078e00ff */
[----:B------:R-:W-:Y:S01]  /*55f0*/  CS2R R14, SRZ ;  /* 0x00000000000e7805 */ /* 0x000fe2000001ff00 */
[----:B------:R-:W-:Y:S02]  /*5600*/  IMAD.MOV.U32 R56, RZ, RZ, RZ ;  /* 0x000000ffff387224 */ /* 0x000fe400078e00ff */
[----:B------:R-:W-:Y:S02]  /*5610*/  IMAD.MOV.U32 R13, RZ, RZ, RZ ;  /* 0x000000ffff0d7224 */ /* 0x000fe400078e00ff */
[----:B------:R-:W-:Y:S01]  /*5620*/  IMAD.MOV.U32 R58, RZ, RZ, RZ ;  /* 0x000000ffff3a7224 */ /* 0x000fe200078e00ff */
[----:B------:R-:W-:Y:S06]  /*5630*/  @P0 BRA `(.L_x_370) ;  /* 0x00000000000c0947 */ /* 0x000fec0003800000 */
[----:B------:R-:W0:Y:S01]  /*5640*/  FENCE.VIEW.ASYNC.G ;  /* 0x00000000000073c6 */ /* 0x000e220000000100 */
[----:B------:R-:W-:Y:S05]  /*5650*/  WARPSYNC.ALL ;  /* 0x0000000000007948 */ /* 0x000fea0003800000 */
[----:B0-----:R-:W-:Y:S06]  /*5660*/  BAR.ARV 0xc, 0x1a0 ;  /* 0x0306800000007b1d */ /* 0x001fec0000002000 */
.L_x_370:
[----:B------:R-:W-:Y:S01]  /*5670*/  IMAD.MOV.U32 R12, RZ, RZ, RZ ;  /* 0x000000ffff0c7224 */ /* 0x000fe200078e00ff */
[----:B------:R-:W-:Y:S01]  /*5680*/  MOV R55, RZ ;  /* 0x000000ff00377202 */ /* 0x000fe20000000f00 */
[----:B------:R-:W-:Y:S06]  /*5690*/  @!P2 BRA `(.L_x_371) ;  /* 0x000000900094a947 */ /* 0x000fec0003800000 */
[----:B------:R-:W-:-:S03]  /*56a0*/  UMOV UR4, 0xffffffff ;  /* 0xffffffff00047882 */ /* 0x000fc60000000000 */
[----:B------:R-:W-:Y:S05]  /*56b0*/  BRA.DIV UR4, `(.L_x_372) ;  /* 0x000000fa04007947 */ /* 0x000fea000b800000 */
[----:B------:R-:W0:Y:S02]  /*56c0*/  S2R R0, SR_TID.X ;  /* 0x0000000000007919 */ /* 0x000e240000002100 */
[----:B0-----:R-:W-:-:S05]  /*56d0*/  VIADD R3, R0, 0xffffff80 ;  /* 0xffffff8000037836 */ /* 0x001fca0000000000 */
[----:B------:R-:W-:-:S04]  /*56e0*/  SHF.R.S32.HI R0, RZ, 0x1f, R3 ;  /* 0x0000001fff007819 */ /* 0x000fc80000011403 */
[----:B------:R-:W-:-:S04]  /*56f0*/  LEA.HI R0, R0, R3, RZ, 0x7 ;  /* 0x0000000300007211 */ /* 0x000fc800078f38ff */
[----:B------:R-:W-:-:S06]  /*5700*/  SHF.R.S32.HI R0, RZ, 0x7, R0 ;  /* 0x00000007ff007819 */ /* 0x000fcc0000011400 */
[----:B------:R-:W0:Y:S04]  /*5710*/  SHFL.IDX PT, R0, R0, RZ, 0x1f ;  /* 0x00001fff00007589 */ /* 0x000e2800000e0000 */
[----:B0-----:R1:W-:Y:S02]  /*5720*/  STL [R1+0x30], R0 ;  /* 0x0000300001007387 */ /* 0x0013e40000100800 */
.L_x_553:
[----:B------:R-:W1:Y:S01]  /*5730*/  LDL R4, [R1+0x30] ;  /* 0x0000300001047983 */ /* 0x000e620000100800 */
[----:B------:R-:W-:Y:S01]  /*5740*/  VIADD R3, R2, 0x1e800 ;  /* 0x0001e80002037836 */ /* 0x000fe20000000000 */
[----:B------:R-:W-:Y:S04]  /*5750*/  BSSY B6, `(.L_x_373) ;  /* 0x0000016000067945 */ /* 0x000fe80003800000 */
[----:B------:R-:W-:Y:S01]  /*5760*/  LOP3.LUT P0, RZ, R3, 0x3ff, RZ, 0xc0, !PT ;  /* 0x000003ff03ff7812 */ /* 0x000fe2000780c0ff */
[----:B-1----:R-:W-:-:S05]  /*5770*/  IMAD.HI R0, R4, 0x55555556, RZ ;  /* 0x5555555604007827 */ /* 0x002fca00078e02ff */
[----:B------:R-:W-:-:S05]  /*5780*/  LEA.HI R35, R0, R0, RZ, 0x1 ;  /* 0x0000000000237211 */ /* 0x000fca00078f08ff */
[----:B------:R-:W-:Y:S02]  /*5790*/  IMAD R35, R35, -0x3, R4 ;  /* 0xfffffffd23237824 */ /* 0x000fe400078e0204 */
[----:B------:R-:W-:Y:S05]  /*57a0*/  @!P0 BRA `(.L_x_374) ;  /* 0x0000000000408947 */ /* 0x000fea0003800000 */
[----:B------:R-:W-:Y:S01]  /*57b0*/  MOV R0, 0x0 ;  /* 0x0000000000007802 */ /* 0x000fe20000000f00 */
[----:B------:R-:W-:Y:S01]  /*57c0*/  ULDC.64 UR4, c[0x4][0xa8] ;  /* 0x01002a0000047ab9 */ /* 0x000fe20000000a00 */
[----:B------:R-:W-:Y:S01]  /*57d0*/  ULDC.64 UR6, c[0x4][0xb0] ;  /* 0x01002c0000067ab9 */ /* 0x000fe20000000a00 */
[----:B------:R-:W-:Y:S01]  /*57e0*/  IMAD.U32 R4, RZ, RZ, UR4 ;  /* 0x00000004ff047e24 */ /* 0x000fe2000f8e00ff */
[----:B0-----:R0:W1:Y:S01]  /*57f0*/  LDC.64 R14, c[0x4][R0] ;  /* 0x01000000000e7b82 */ /* 0x0010620000000a00 */
        /* <DEDUP_REMOVED lines=11> */
.L_x_374:
[----:B------:R-:W-:Y:S05]  /*58b0*/  BSYNC B6 ;  /* 0x0000000000067941 */ /* 0x000fea0003800000 */
.L_x_373:
[----:B------:R-:W-:Y:S02]  /*58c0*/  ULDC UR4, c[0x0][0x3d4] ;  /* 0x0000f50000047ab9 */ /* 0x000fe40000000800 */
[----:B------:R-:W-:-:S13]  /*58d0*/  ISETP.LT.AND P0, PT, RZ, UR4, PT ;  /* 0x00000004ff007c0c */ /* 0x000fda000bf01270 */
[----:B------:R-:W-:Y:S05]  /*58e0*/  @P0 BRA `(.L_x_375) ;  /* 0x0000000000400947 */ /* 0x000fea0003800000 */
[----:B------:R-:W2:Y:S02]  /*58f0*/  LDL R20, [R1+0x50] ;  /* 0x0000500001147983 */ /* 0x000ea40000100800 */
[----:B--2---:R-:W-:-:S04]  /*5900*/  LEA.HI R0, R20, R20, RZ, 0x1 ;  /* 0x0000001414007211 */ /* 0x004fc800078f08ff */
[----:B------:R-:W-:-:S04]  /*5910*/  LOP3.LUT R0, R0, 0xfffffffe, RZ, 0xc0, !PT ;  /* 0xfffffffe00007812 */ /* 0x000fc800078ec0ff */
[----:B------:R-:W-:-:S04]  /*5920*/  IADD3 R0, R20, -R0, RZ ;  /* 0x8000000014007210 */ /* 0x000fc80007ffe0ff */
[----:B------:R-:W-:-:S04]  /*5930*/  SHF.L.U32 R3, R0, 0x1f, RZ ;  /* 0x0000001f00037819 */ /* 0x000fc800000006ff */
[----:B------:R1:W2:Y:S03]  /*5940*/  SYNCS.PHASECHK.TRANS64.TRYWAIT P0, [R2+URZ+0x30800], R3 ;  /* 0x03080003020075a7 */ /* 0x0002a6000800017f */
[----:B--2---:R-:W-:Y:S05]  /*5950*/  @!P0 NANOSLEEP.SYNCS 0x989680 ;  /* 0x009896800000895d */ /* 0x004fea0003900000 */
[----:B------:R-:W2:Y:S01]  /*5960*/  @!P0 SYNCS.PHASECHK.TRANS64 P0, [R2+URZ+0x30800], R3 ;  /* 0x03080003020085a7 */ /* 0x000ea2000800007f */
[----:B------:R-:W-:Y:S04]  /*5970*/  BSSY B0, `(.L_x_376) ;  /* 0x0000006000007945 */ /* 0x000fe80003800000 */
[----:B--2---:R-:W-:Y:S05]  /*5980*/  @P0 BRA `(.L_x_377) ;  /* 0x0000000000100947 */ /* 0x004fea0003800000 */
.L_x_378:
[----:B--2---:R2:W3:Y:S02]  /*5990*/  SYNCS.PHASECHK.TRANS64.TRYWAIT P0, [R2+URZ+0x30800], R3 ;  /* 0x03080003020075a7 */ /* 0x0044e4000800017f */
[----:B---3--:R-:W-:Y:S05]  /*59a0*/  @!P0 NANOSLEEP.SYNCS 0x989680 ;  /* 0x009896800000895d */ /* 0x008fea0003900000 */
[----:B------:R-:W3:Y:S02]  /*59b0*/  @!P0 SYNCS.PHASECHK.TRANS64 P0, [R2+URZ+0x30800], R3 ;  /* 0x03080003020085a7 */ /* 0x000ee4000800007f */
[----:B---3--:R-:W-:Y:S05]  /*59c0*/  @!P0 BRA `(.L_x_378) ;  /* 0xfffffffc00f08947 */ /* 0x008fea000383ffff */
.L_x_377:
[----:B------:R-:W-:Y:S05]  /*59d0*/  BSYNC B0 ;  /* 0x0000000000007941 */ /* 0x000fea0003800000 */
.L_x_376:
[----:B------:R-:W-:Y:S05]  /*59e0*/  BRA `(.L_x_379) ;  /* 0x0000002000ec7947 */ /* 0x000fea0003800000 */
.L_x_375:
[----:B------:R-:W1:Y:S01]  /*59f0*/  S2R R3, SR_TID.X ;  /* 0x0000000000037919 */ /* 0x000e620000002100 */
[----:B-----5:R-:W-:Y:S01]  /*5a00*/  SHF.R.S32.HI R0, RZ, 0x1f, R24 ;  /* 0x0000001fff007819 */ /* 0x020fe20000011418 */
[----:B------:R-:W-:Y:S01]  /*5a10*/  VIADD R4, R2, 0xc400 ;  /* 0x0000c40002047836 */ /* 0x000fe20000000000 */
[----:B------:R-:W-:Y:S01]  /*5a20*/  ULDC.64 UR4, c[0x0][0x3d8] ;  /* 0x0000f60000047ab9 */ /* 0x000fe20000000a00 */
[----:B------:R-:W-:Y:S01]  /*5a30*/  ULDC.64 UR6, c[0x0][0x3e8] ;  /* 0x0000fa0000067ab9 */ /* 0x000fe20000000a00 */
[----:B0-----:R-:W-:Y:S01]  /*5a40*/  SHF.R.S32.HI R14, RZ, 0x1f, R16 ;  /* 0x0000001fff0e7819 */ /* 0x001fe20000011410 */
[----:B------:R-:W-:Y:S01]  /*5a50*/  IMAD R7, R0, UR6, RZ ;  /* 0x0000000600077c24 */ /* 0x000fe2000f8e02ff */
[----:B------:R-:W-:Y:S01]  /*5a60*/  LOP3.LUT P0, RZ, R4, 0x3ff, RZ, 0xc0, !PT ;  /* 0x000003ff04ff7812 */ /* 0x000fe2000780c0ff */
[----:B------:R-:W-:Y:S02]  /*5a70*/  BSSY B6, `(.L_x_380) ;  /* 0x0000036000067945 */ /* 0x000fe40003800000 */
[----:B------:R-:W-:-:S02]  /*5a80*/  IMAD R31, R24, UR7, R7 ;  /* 0x00000007181f7c24 */ /* 0x000fc4000f8e0207 */
[----:B-1----:R-:W-:Y:S02]  /*5a90*/  VIADD R5, R3, 0xffffff80 ;  /* 0xffffff8003057836 */ /* 0x002fe40000000000 */
[----:B------:R-:W-:-:S03]  /*5aa0*/  IMAD R3, R0, UR4, RZ ;  /* 0x0000000400037c24 */ /* 0x000fc6000f8e02ff */
[----:B------:R-:W-:Y:S01]  /*5ab0*/  SHF.R.S32.HI R6, RZ, 0x1f, R5 ;  /* 0x0000001fff067819 */ /* 0x000fe20000011405 */
[----:B------:R-:W-:-:S03]  /*5ac0*/  IMAD R3, R24, UR5, R3 ;  /* 0x0000000518037c24 */ /* 0x000fc6000f8e0203 */
[----:B------:R-:W-:-:S04]  /*5ad0*/  LEA.HI R6, R6, R5, RZ, 0x2 ;  /* 0x0000000506067211 */ /* 0x000fc800078f10ff */
[----:B------:R-:W-:-:S05]  /*5ae0*/  LOP3.LUT R6, R6, 0xfffffffc, RZ, 0xc0, !PT ;  /* 0xfffffffc06067812 */ /* 0x000fca00078ec0ff */
[----:B------:R-:W-:Y:S02]  /*5af0*/  IMAD.IADD R6, R5, 0x1, -R6 ;  /* 0x0000000105067824 */ /* 0x000fe400078e0a06 */
[----:B------:R-:W-:Y:S01]  /*5b00*/  IMAD.WIDE.U32 R4, R24, UR4, RZ ;  /* 0x0000000418047c25 */ /* 0x000fe2000f8e00ff */
[----:B------:R-:W-:-:S03]  /*5b10*/  ULDC.64 UR4, c[0x0][0x3c8] ;  /* 0x0000f20000047ab9 */ /* 0x000fc60000000a00 */
[----:B------:R-:W-:Y:S01]  /*5b20*/  IMAD.SHL.U32 R26, R6, 0x4, RZ ;  /* 0x00000004061a7824 */ /* 0x000fe200078e00ff */
[----:B------:R-:W-:Y:S01]  /*5b30*/  LEA R28, P2, R4, UR4, 0x1 ;  /* 0x00000004041c7c11 */ /* 0x000fe2000f8408ff */
[----:B------:R-:W-:Y:S01]  /*5b40*/  IMAD.IADD R3, R3, 0x1, R5 ;  /* 0x0000000103037824 */ /* 0x000fe200078e0205 */
[-C--:B------:R-:W-:Y:S01]  /*5b50*/  IADD3 R5, P5, R16, R4.reuse, RZ ;  /* 0x0000000410057210 */ /* 0x080fe20007fbe0ff */
[----:B------:R-:W-:Y:S01]  /*5b60*/  IMAD.WIDE.U32 R6, R24, UR6, RZ ;  /* 0x0000000618067c25 */ /* 0x000fe2000f8e00ff */
[----:B------:R-:W-:Y:S01]  /*5b70*/  IADD3 R9, P1, R26, R4, RZ ;  /* 0x000000041a097210 */ /* 0x000fe20007f3e0ff */
[----:B------:R-:W-:Y:S01]  /*5b80*/  ULDC.64 UR6, c[0x0][0x3e0] ;  /* 0x0000f80000067ab9 */ /* 0x000fe20000000a00 */
[--C-:B------:R-:W-:Y:S01]  /*5b90*/  LEA.HI.X R29, R4, UR5, R3.reuse, 0x1, P2 ;  /* 0x00000005041d7c11 */ /* 0x100fe200090f0c03 */
[----:B------:R-:W-:Y:S01]  /*5ba0*/  IMAD.X R4, R14, 0x1, R3, P5 ;  /* 0x000000010e047824 */ /* 0x000fe200028e0603 */
[----:B------:R-:W-:Y:S02]  /*5bb0*/  SHF.R.S32.HI R12, RZ, 0x1f, R26 ;  /* 0x0000001fff0c7819 */ /* 0x000fe4000001141a */
[----:B------:R-:W-:-:S02]  /*5bc0*/  IADD3 R8, P4, R26, R6, RZ ;  /* 0x000000061a087210 */ /* 0x000fc40007f9e0ff */
[----:B------:R-:W-:Y:S01]  /*5bd0*/  IADD3 R0, P2, R16, R6, RZ ;  /* 0x0000000610007210 */ /* 0x000fe20007f5e0ff */
[----:B------:R-:W-:Y:S01]  /*5be0*/  IMAD.X R10, R12, 0x1, R3, P1 ;  /* 0x000000010c0a7824 */ /* 0x000fe200008e0603 */
[----:B------:R-:W-:Y:S02]  /*5bf0*/  IADD3 R31, R31, R7, RZ ;  /* 0x000000071f1f7210 */ /* 0x000fe40007ffe0ff */
[----:B------:R-:W-:Y:S02]  /*5c00*/  LEA R30, P3, R6, UR6, 0x1 ;  /* 0x00000006061e7c11 */ /* 0x000fe4000f8608ff */
[----:B------:R-:W-:Y:S01]  /*5c10*/  LEA R38, P1, R9, UR4, 0x1 ;  /* 0x0000000409267c11 */ /* 0x000fe2000f8208ff */
[--C-:B------:R-:W-:Y:S01]  /*5c20*/  IMAD.X R7, R12, 0x1, R31.reuse, P4 ;  /* 0x000000010c077824 */ /* 0x100fe200020e061f */
[----:B------:R-:W-:Y:S01]  /*5c30*/  LEA R36, P5, R8, UR6, 0x1 ;  /* 0x0000000608247c11 */ /* 0x000fe2000f8a08ff */
[----:B------:R-:W-:Y:S01]  /*5c40*/  IMAD.X R3, R14, 0x1, R31, P2 ;  /* 0x000000010e037824 */ /* 0x000fe200010e061f */
[----:B------:R-:W-:-:S02]  /*5c50*/  LEA R42, P4, R5, UR4, 0x1 ;  /* 0x00000004052a7c11 */ /* 0x000fc4000f8808ff */
[----:B------:R-:W-:Y:S02]  /*5c60*/  LEA R40, P2, R0, UR6, 0x1 ;  /* 0x0000000600287c11 */ /* 0x000fe4000f8408ff */
[----:B------:R-:W-:Y:S02]  /*5c70*/  LEA.HI.X R39, R9, UR5, R10, 0x1, P1 ;  /* 0x0000000509277c11 */ /* 0x000fe400088f0c0a */
[----:B------:R-:W-:Y:S02]  /*5c80*/  LEA.HI.X R37, R8, UR7, R7, 0x1, P5 ;  /* 0x0000000708257c11 */ /* 0x000fe4000a8f0c07 */
[----:B------:R-:W-:Y:S02]  /*5c90*/  LEA.HI.X R31, R6, UR7, R31, 0x1, P3 ;  /* 0x00000007061f7c11 */ /* 0x000fe400098f0c1f */
[----:B------:R-:W-:Y:S02]  /*5ca0*/  LEA.HI.X R43, R5, UR5, R4, 0x1, P4 ;  /* 0x00000005052b7c11 */ /* 0x000fe4000a0f0c04 */
[----:B------:R-:W-:Y:S01]  /*5cb0*/  LEA.HI.X R41, R0, UR7, R3, 0x1, P2 ;  /* 0x0000000700297c11 */ /* 0x000fe200090f0c03 */
[----:B------:R-:W-:Y:S06]  /*5cc0*/  @!P0 BRA `(.L_x_381) ;  /* 0x0000000000408947 */ /* 0x000fec0003800000 */
        /* <DEDUP_REMOVED lines=15> */
[----:B-1----:R-:W-:Y:S05]  /*5dc0*/  CALL.ABS.NOINC R14 ;  /* 0x000000000e007343 */ /* 0x002fea0003c00000 */
.L_x_381:
[----:B------:R-:W-:Y:S05]  /*5dd0*/  BSYNC B6 ;  /* 0x0000000000067941 */ /* 0x000fea0003800000 */
.L_x_380:
[----:B------:R-:W-:Y:S01]  /*5de0*/  ULDC.U8 UR4, c[0x0][0x3f0] ;  /* 0x0000fc0000047ab9 */ /* 0x000fe20000000000 */
[----:B------:R-:W-:Y:S01]  /*5df0*/  BSSY B0, `(.L_x_382) ;  /* 0x00001f2000007945 */ /* 0x000fe20003800000 */
[----:B------:R-:W-:-:S13]  /*5e00*/  ISETP.NE.AND P0, PT, RZ, UR4, PT ;  /* 0x00000004ff007c0c */ /* 0x000fda000bf05270 */
[----:B------:R-:W-:Y:S05]  /*5e10*/  @!P0 BRA `(.L_x_383) ;  /* 0x0000001000048947 */ /* 0x000fea0003800000 */
[----:B------:R-:W2:Y:S04]  /*5e20*/  LDL R32, [R1+0x28] ;  /* 0x0000280001207983 */ /* 0x000ea80000100800 */
[----:B------:R-:W3:Y:S01]  /*5e30*/  LDL R20, [R1+0x50] ;  /* 0x0000500001147983 */ /* 0x000ee20000100800 */
[----:B------:R-:W-:-:S05]  /*5e40*/  IMAD R9, R33, -0xc0, R25 ;  /* 0xffffff4021097824 */ /* 0x000fca00078e0219 */
[----:B------:R-:W-:-:S04]  /*5e50*/  VIMNMX R9, R9, 0xc0, PT ;  /* 0x000000c009097848 */ /* 0x000fc80003fe0100 */
[----:B------:R-:W-:Y:S01]  /*5e60*/  ISETP.GE.AND P0, PT, R18, R9, PT ;  /* 0x000000091200720c */ /* 0x000fe20003f06270 */
[----:B------:R-:W-:Y:S01]  /*5e70*/  BSSY B1, `(.L_x_384) ;  /* 0x000001b000017945 */ /* 0x000fe20003800000 */
[----:B------:R-:W-:Y:S02]  /*5e80*/  CS2R R6, SRZ ;  /* 0x0000000000067805 */ /* 0x000fe4000001ff00 */
[----:B------:R-:W-:Y:S01]  /*5e90*/  CS2R R24, SRZ ;  /* 0x0000000000187805 */ /* 0x000fe2000001ff00 */
[----:B--2---:R-:W-:Y:S01]  /*5ea0*/  IMAD.SHL.U32 R3, R32, 0x40, RZ ;  /* 0x0000004020037824 */ /* 0x004fe200078e00ff */
[----:B---3--:R-:W-:-:S04]  /*5eb0*/  LEA.HI R0, R20, R20, RZ, 0x1 ;  /* 0x0000001414007211 */ /* 0x008fc800078f08ff */
[----:B------:R-:W-:Y:S02]  /*5ec0*/  LOP3.LUT R3, R3, 0x1c0, RZ, 0xc0, !PT ;  /* 0x000001c003037812 */ /* 0x000fe400078ec0ff */
[----:B------:R-:W-:Y:S02]  /*5ed0*/  LOP3.LUT R0, R0, 0xfffffffe, RZ, 0xc0, !PT ;  /* 0xfffffffe00007812 */ /* 0x000fe400078ec0ff */
[----:B------:R-:W-:Y:S02]  /*5ee0*/  LOP3.LUT R4, R3, 0x18, R16, 0xf8, !PT ;  /* 0x0000001803047812 */ /* 0x000fe400078ef810 */
[----:B------:R-:W-:Y:S01]  /*5ef0*/  SHF.R.U32.HI R3, RZ, 0x3, R3 ;  /* 0x00000003ff037819 */ /* 0x000fe20000011603 */
[----:B------:R-:W-:Y:S01]  /*5f00*/  IMAD.IADD R0, R20, 0x1, -R0 ;  /* 0x0000000114007824 */ /* 0x000fe200078e0a00 */
[----:B------:R-:W-:Y:S02]  /*5f10*/  CS2R R20, SRZ ;  /* 0x0000000000147805 */ /* 0x000fe4000001ff00 */
[----:B------:R-:W-:-:S02]  /*5f20*/  LOP3.LUT R3, R4, R3, RZ, 0x3c, !PT ;  /* 0x0000000304037212 */ /* 0x000fc400078e3cff */
[----:B------:R-:W-:Y:S02]  /*5f30*/  CS2R R4, SRZ ;  /* 0x0000000000047805 */ /* 0x000fe4000001ff00 */
[----:B------:R-:W-:Y:S01]  /*5f40*/  SHF.L.U32 R27, R0, 0x1f, RZ ;  /* 0x0000001f001b7819 */ /* 0x000fe200000006ff */
[----:B------:R-:W-:Y:S06]  /*5f50*/  @P0 BRA `(.L_x_385) ;  /* 0x0000000000300947 */ /* 0x000fec0003800000 */
[C---:B------:R-:W-:Y:S01]  /*5f60*/  VIADD R0, R26.reuse, 0x10 ;  /* 0x000000101a007836 */ /* 0x040fe20000000000 */
[----:B------:R-:W-:Y:S01]  /*5f70*/  ULDC UR4, c[0x0][0x3d4] ;  /* 0x0000f50000047ab9 */ /* 0x000fe20000000800 */
[----:B------:R-:W-:Y:S02]  /*5f80*/  CS2R R20, SRZ ;  /* 0x0000000000147805 */ /* 0x000fe4000001ff00 */
[----:B------:R-:W-:Y:S02]  /*5f90*/  ISETP.GE.AND P1, PT, R26, UR4, PT ;  /* 0x000000041a007c0c */ /* 0x000fe4000bf26270 */
[----:B------:R-:W-:Y:S02]  /*5fa0*/  CS2R R24, SRZ ;  /* 0x0000000000187805 */ /* 0x000fe4000001ff00 */
[----:B------:R-:W-:Y:S02]  /*5fb0*/  ISETP.GE.AND P2, PT, R0, UR4, PT ;  /* 0x0000000400007c0c */ /* 0x000fe4000bf46270 */
[----:B------:R-:W-:-:S02]  /*5fc0*/  CS2R R4, SRZ ;  /* 0x0000000000047805 */ /* 0x000fc4000001ff00 */
[----:B------:R-:W-:-:S05]  /*5fd0*/  CS2R R6, SRZ ;  /* 0x0000000000067805 */ /* 0x000fca000001ff00 */
[----:B------:R0:W5:Y:S04]  /*5fe0*/  @!P1 LDG.E.64 R20, desc[UR56][R38.64] ;  /* 0x0000003826149981 */ /* 0x000168000c1e1b00 */
[----:B------:R0:W5:Y:S04]  /*5ff0*/  @!P2 LDG.E.64 R24, desc[UR56][R38.64+0x20] ;  /* 0x000020382618a981 */ /* 0x000168000c1e1b00 */
[----:B------:R0:W5:Y:S04]  /*6000*/  @!P1 LDG.E.64 R4, desc[UR56][R36.64] ;  /* 0x0000003824049981 */ /* 0x000168000c1e1b00 */
[----:B------:R0:W5:Y:S02]  /*6010*/  @!P2 LDG.E.64 R6, desc[UR56][R36.64+0x20] ;  /* 0x000020382406a981 */ /* 0x000164000c1e1b00 */
.L_x_385:
[----:B------:R-:W-:Y:S05]  /*6020*/  BSYNC B1 ;  /* 0x0000000000017941 */ /* 0x000fea0003800000 */
.L_x_384:
[----:B------:R-:W-:-:S03]  /*6030*/  UMOV UR4, 0xffffffff ;  /* 0xffffffff00047882 */ /* 0x000fc60000000000 */
[----:B------:R-:W-:Y:S05]  /*6040*/  BRA.DIV UR4, `(.L_x_386) ;  /* 0x000000ee04dc7947 */ /* 0x000fea000b800000 */
.L_x_556:
[----:B------:R-:W-:-:S03]  /*6050*/  UMOV UR4, 0xffffffff ;  /* 0xffffffff00047882 */ /* 0x000fc60000000000 */
[----:B------:R-:W-:Y:S05]  /*6060*/  BRA.DIV UR4, `(.L_x_387) ;  /* 0x000000ee04fc7947 */ /* 0x000fea000b800000 */
.L_x_559:
[----:B------:R-:W-:-:S03]  /*6070*/  UMOV UR4, 0xffffffff ;  /* 0xffffffff00047882 */ /* 0x000fc60000000000 */
[----:B------:R-:W-:Y:S05]  /*6080*/  BRA.DIV UR4, `(.L_x_388) ;  /* 0x000000f2041c7947 */ /* 0x000fea000b800000 */
.L_x_562:
[----:B------:R-:W-:-:S03]  /*6090*/  UMOV UR4, 0xffffffff ;  /* 0xffffffff00047882 */ /* 0x000fc60000000000 */
[----:B------:R-:W-:Y:S05]  /*60a0*/  BRA.DIV UR4, `(.L_x_389) ;  /* 0x000000f2043c7947 */ /* 0x000fea000b800000 */
.L_x_565:
[----:B------:R-:W1:Y:S01]  /*60b0*/  S2R R0, SR_TID.X ;  /* 0x0000000000007919 */ /* 0x000e620000002100 */
[----:B------:R-:W2:Y:S01]  /*60c0*/  SYNCS.PHASECHK.TRANS64.TRYWAIT P1, [R2+URZ+0x30800], R27 ;  /* 0x0308001b020075a7 */ /* 0x000ea2000802017f */
[----:B------:R-:W-:Y:S01]  /*60d0*/  LOP3.LUT P2, RZ, R32, 0x4, RZ, 0xc0, !PT ;  /* 0x0000000420ff7812 */ /* 0x000fe2000784c0ff */
[--C-:B-----5:R-:W-:Y:S01]  /*60e0*/  IMAD.MOV.U32 R8, RZ, RZ, R21.reuse ;  /* 0x000000ffff087224 */ /* 0x120fe200078e0015 */
[--C-:B0-----:R-:W-:Y:S01]  /*60f0*/  SHF.R.U64 R36, R20, 0x10, R21.reuse ;  /* 0x0000001014247819 */ /* 0x101fe20000001215 */
[----:B------:R-:W-:Y:S01]  /*6100*/  IMAD.MOV.U32 R11, RZ, RZ, R24 ;  /* 0x000000ffff0b7224 */ /* 0x000fe200078e0018 */
[----:B------:R-:W-:Y:S01]  /*6110*/  SHF.R.U32.HI R14, RZ, 0x10, R21 ;  /* 0x00000010ff0e7819 */ /* 0x000fe20000011615 */
[----:B------:R-:W-:Y:S01]  /*6120*/  IMAD.MOV.U32 R12, RZ, RZ, R6 ;  /* 0x000000ffff0c7224 */ /* 0x000fe200078e0006 */
[----:B------:R-:W-:Y:S01]  /*6130*/  MOV R33, R4 ;  /* 0x0000000400217202 */ /* 0x000fe20000000f00 */
[----:B------:R-:W-:Y:S01]  /*6140*/  IMAD.MOV.U32 R13, RZ, RZ, R25 ;  /* 0x000000ffff0d7224 */ /* 0x000fe200078e0019 */
[--C-:B------:R-:W-:Y:S01]  /*6150*/  SHF.R.U64 R37, R4, 0x10, R5.reuse ;  /* 0x0000001004257819 */ /* 0x100fe20000001205 */
[----:B------:R-:W-:Y:S01]  /*6160*/  BSSY B1, `(.L_x_390) ;  /* 0x000001b000017945 */ /* 0x000fe20003800000 */
[----:B------:R-:W-:-:S02]  /*6170*/  SHF.R.U32.HI R21, RZ, 0x10, R5 ;  /* 0x00000010ff157819 */ /* 0x000fc40000011605 */
[----:B------:R-:W-:Y:S02]  /*6180*/  MOV R34, R20 ;  /* 0x0000001400227202 */ /* 0x000fe40000000f00 */
[--C-:B------:R-:W-:Y:S02]  /*6190*/  SHF.R.U64 R15, R24, 0x10, R25.reuse ;  /* 0x00000010180f7819 */ /* 0x100fe40000001219 */
[----:B------:R-:W-:Y:S02]  /*61a0*/  SHF.R.U32.HI R20, RZ, 0x10, R25 ;  /* 0x00000010ff147819 */ /* 0x000fe40000011619 */
[----:B------:R-:W-:Y:S02]  /*61b0*/  SHF.R.U64 R6, R6, 0x10, R7 ;  /* 0x0000001006067819 */ /* 0x000fe40000001207 */
[----:B------:R-:W-:Y:S02]  /*61c0*/  PRMT R34, R34, 0x5410, R8 ;  /* 0x0000541022227816 */ /* 0x000fe40000000008 */
[----:B------:R-:W-:-:S02]  /*61d0*/  PRMT R12, R12, 0x5410, R11 ;  /* 0x000054100c0c7816 */ /* 0x000fc4000000000b */
[----:B------:R-:W-:Y:S02]  /*61e0*/  PRMT R36, R36, 0x5410, R14 ;  /* 0x0000541024247816 */ /* 0x000fe4000000000e */
[----:B------:R-:W-:Y:S02]  /*61f0*/  PRMT R8, R13, 0x5410, R20 ;  /* 0x000054100d087816 */ /* 0x000fe40000000014 */
[----:B------:R-:W-:Y:S01]  /*6200*/  PRMT R11, R15, 0x7610, R11 ;  /* 0x000076100f0b7816 */ /* 0x000fe2000000000b */
[----:B-1----:R-:W-:Y:S01]  /*6210*/  VIADD R10, R0, 0xffffff80 ;  /* 0xffffff80000a7836 */ /* 0x002fe20000000000 */
[----:B------:R-:W-:-:S04]  /*6220*/  PRMT R37, R37, 0x5410, R21 ;  /* 0x0000541025257816 */ /* 0x000fc80000000015 */
[----:B------:R-:W-:-:S04]  /*6230*/  SHF.R.S32.HI R0, RZ, 0x1f, R10 ;  /* 0x0000001fff007819 */ /* 0x000fc8000001140a */
[----:B------:R-:W-:Y:S01]  /*6240*/  LEA.HI R0, R0, R10, RZ, 0x5 ;  /* 0x0000000a00007211 */ /* 0x000fe200078f28ff */
[----:B------:R-:W-:Y:S02]  /*6250*/  IMAD.MOV.U32 R10, RZ, RZ, R5 ;  /* 0x000000ffff0a7224 */ /* 0x000fe400078e0005 */
[--C-:B------:R-:W-:Y:S01]  /*6260*/  IMAD.MOV.U32 R5, RZ, RZ, R7.reuse ;  /* 0x000000ffff057224 */ /* 0x100fe200078e0007 */
[----:B------:R-:W-:Y:S02]  /*6270*/  SHF.R.S32.HI R0, RZ, 0x5, R0 ;  /* 0x00000005ff007819 */ /* 0x000fe40000011400 */
[--C-:B------:R-:W-:Y:S02]  /*6280*/  PRMT R33, R33, 0x5410, R10.reuse ;  /* 0x0000541021217816 */ /* 0x100fe4000000000a */
[----:B------:R-:W-:Y:S01]  /*6290*/  SHF.R.U32.HI R7, RZ, 0x10, R7 ;  /* 0x00000010ff077819 */ /* 0x000fe20000011607 */
[----:B------:R-:W-:Y:S01]  /*62a0*/  IMAD R3, R0, 0x200, R3 ;  /* 0x0000020000037824 */ /* 0x000fe200078e0203 */
[----:B------:R-:W-:-:S03]  /*62b0*/  PRMT R10, R5, 0x7610, R10 ;  /* 0x00007610050a7816 */ /* 0x000fc6000000000a */
[----:B------:R-:W-:-:S04]  /*62c0*/  IMAD R3, R3, 0x2, R2 ;  /* 0x0000000203037824 */ /* 0x000fc800078e0202 */
[C---:B------:R-:W-:Y:S02]  /*62d0*/  VIADD R4, R3.reuse, 0xc400 ;  /* 0x0000c40003047836 */ /* 0x040fe40000000000 */
[----:B------:R-:W-:-:S03]  /*62e0*/  VIADD R0, R3, 0xc440 ;  /* 0x0000c44003007836 */ /* 0x000fc60000000000 */
[----:B------:R-:W-:Y:S01]  /*62f0*/  @P2 IADD3 R0, R4, -0x40, RZ ;  /* 0xffffffc004002810 */ /* 0x000fe20007ffe0ff */
[----:B--2---:R-:W-:Y:S06]  /*6300*/  @!P1 BRA `(.L_x_391) ;  /* 0x000000ec00cc9947 */ /* 0x004fec0003800000 */
.L_x_566:
[----:B------:R-:W-:Y:S05]  /*6310*/  BSYNC B1 ;  /* 0x0000000000017941 */ /* 0x000fea0003800000 */
.L_x_390:
[----:B------:R-:W-:Y:S01]  /*6320*/  BSSY B1, `(.L_x_392) ;  /* 0x0000058000017945 */ /* 0x000fe20003800000 */
[----:B------:R-:W-:Y:S02]  /*6330*/  PRMT R11, R11, 0x5410, R6 ;  /* 0x000054100b0b7816 */ /* 0x000fe40000000006 */
[----:B------:R-:W-:Y:S01]  /*6340*/  PRMT R10, R10, 0x5410, R7 ;  /* 0x000054100a0a7816 */ /* 0x000fe20000000007 */
[----:B------:R-:W-:Y:S06]  /*6350*/  @P0 BRA `(.L_x_393) ;  /* 0x0000000400500947 */ /* 0x000fec0003800000 */
[----:B------:R-:W1:Y:S01]  /*6360*/  LDC R5, c[0x0][0x3d4] ;  /* 0x0000f500ff057b82 */ /* 0x000e620000000800 */
[C---:B------:R-:W-:Y:S01]  /*6370*/  VIADD R4, R26.reuse, 0x10 ;  /* 0x000000101a047836 */ /* 0x040fe20000000000 */
[----:B------:R-:W-:Y:S01]  /*6380*/  BSSY B2, `(.L_x_394) ;  /* 0x000002a000027945 */ /* 0x000fe20003800000 */
[----:B-1----:R-:W-:-:S03]  /*6390*/  ISETP.GE.AND P0, PT, R26, R5, PT ;  /* 0x000000051a00720c */ /* 0x002fc60003f06270 */
[----:B------:R-:W-:-:S10]  /*63a0*/  ISETP.GE.AND P1, PT, R4, R5, PT ;  /* 0x000000050400720c */ /* 0x000fd40003f26270 */
[----:B------:R-:W-:Y:S05]  /*63b0*/  @P0 BRA `(.L_x_395) ;  /* 0x0000000000980947 */ /* 0x000fea0003800000 */
[----:B------:R-:W1:Y:S01]  /*63c0*/  LDS.128 R4, [R3+0xc400] ;  /* 0x00c4000003047984 */ /* 0x000e620000000c00 */
[----:B------:R-:W-:Y:S02]  /*63d0*/  HADD2.F32 R25, -RZ, R33.H0_H0 ;  /* 0x20000021ff197230 */ /* 0x000fe40000004100 */
[----:B------:R-:W-:Y:S02]  /*63e0*/  HADD2.F32 R21, -RZ, R34.H0_H0 ;  /* 0x20000022ff157230 */ /* 0x000fe40000004100 */
[----:B------:R-:W-:Y:S02]  /*63f0*/  HADD2.F32 R24, -RZ, R36.H0_H0 ;  /* 0x20000024ff187230 */ /* 0x000fe40000004100 */
[----:B0-----:R-:W-:Y:S02]  /*6400*/  HADD2.F32 R27, -RZ, R37.H0_H0 ;  /* 0x20000025ff1b7230 */ /* 0x001fe40000004100 */
[--C-:B-1----:R-:W-:Y:S02]  /*6410*/  HADD2.F32 R13, -RZ, R4.reuse.H0_H0 ;  /* 0x20000004ff0d7230 */ /* 0x102fe40000004100 */
[----:B------:R-:W-:-:S02]  /*6420*/  HADD2.F32 R4, -RZ, R4.H1_H1 ;  /* 0x30000004ff047230 */ /* 0x000fc40000004100 */
[--C-:B------:R-:W-:Y:S02]  /*6430*/  HADD2.F32 R14, -RZ, R5.reuse.H0_H0 ;  /* 0x20000005ff0e7230 */ /* 0x100fe40000004100 */
[----:B------:R-:W-:Y:S02]  /*6440*/  HADD2.F32 R5, -RZ, R5.H1_H1 ;  /* 0x30000005ff057230 */ /* 0x000fe40000004100 */
[C---:B------:R-:W-:Y:S01]  /*6450*/  FMUL.FTZ R28, R4.reuse, R25 ;  /* 0x00000019041c7220 */ /* 0x040fe20000410000 */
[----:B------:R-:W-:Y:S01]  /*6460*/  FMUL.FTZ R4, R4, R21 ;  /* 0x0000001504047220 */ /* 0x000fe20000410000 */
[--C-:B------:R-:W-:Y:S02]  /*6470*/  HADD2.F32 R15, -RZ, R6.reuse.H0_H0 ;  /* 0x20000006ff0f7230 */ /* 0x100fe40000004100 */
[----:B------:R-:W-:Y:S02]  /*6480*/  HADD2.F32 R20, -RZ, R7.H0_H0 ;  /* 0x20000007ff147230 */ /* 0x000fe40000004100 */
[----:B------:R-:W-:Y:S01]  /*6490*/  FMUL.FTZ R29, R5, R27 ;  /* 0x0000001b051d7220 */ /* 0x000fe20000410000 */
[C---:B------:R-:W-:Y:S01]  /*64a0*/  FFMA.FTZ R28, R13.reuse, R21, -R28 ;  /* 0x000000150d1c7223 */ /* 0x040fe2000001081c */
[----:B------:R-:W-:Y:S01]  /*64b0*/  FFMA.FTZ R25, R13, R25, R4 ;  /* 0x000000190d197223 */ /* 0x000fe20000010004 */
[----:B------:R-:W-:Y:S01]  /*64c0*/  FMUL.FTZ R31, R5, R24 ;  /* 0x00000018051f7220 */ /* 0x000fe20000410000 */
[----:B------:R-:W-:-:S02]  /*64d0*/  HADD2.F32 R6, -RZ, R6.H1_H1 ;  /* 0x30000006ff067230 */ /* 0x000fc40000004100 */
[C---:B------:R-:W-:Y:S01]  /*64e0*/  FFMA.FTZ R29, R14.reuse, R24, -R29 ;  /* 0x000000180e1d7223 */ /* 0x040fe2000001081d */
[----:B------:R-:W-:Y:S02]  /*64f0*/  HADD2.F32 R7, -RZ, R7.H1_H1 ;  /* 0x30000007ff077230 */ /* 0x000fe40000004100 */
[----:B------:R-:W-:Y:S01]  /*6500*/  FFMA.FTZ R14, R14, R27, R31 ;  /* 0x0000001b0e0e7223 */ /* 0x000fe2000001001f */
[----:B------:R-:W-:Y:S02]  /*6510*/  HADD2.F32 R13, -RZ, R33.H1_H1 ;  /* 0x30000021ff0d7230 */ /* 0x000fe40000004100 */
[----:B------:R-:W-:Y:S02]  /*6520*/  HADD2.F32 R4, -RZ, R34.H1_H1 ;  /* 0x30000022ff047230 */ /* 0x000fe40000004100 */
[----:B------:R-:W-:Y:S02]  /*6530*/  HADD2.F32 R21, -RZ, R37.H1_H1 ;  /* 0x30000025ff157230 */ /* 0x000fe40000004100 */
[----:B------:R-:W-:Y:S01]  /*6540*/  FMUL.FTZ R24, R6, R13 ;  /* 0x0000000d06187220 */ /* 0x000fe20000410000 */
[----:B------:R-:W-:-:S02]  /*6550*/  HADD2.F32 R5, -RZ, R36.H1_H1 ;  /* 0x30000024ff057230 */ /* 0x000fc40000004100 */
[-C--:B------:R-:W-:Y:S01]  /*6560*/  FMUL.FTZ R30, R6, R4.reuse ;  /* 0x00000004061e7220 */ /* 0x080fe20000410000 */
[----:B------:R-:W-:Y:S01]  /*6570*/  FMUL.FTZ R27, R7, R21 ;  /* 0x00000015071b7220 */ /* 0x000fe20000410000 */
[----:B------:R-:W-:Y:S01]  /*6580*/  FFMA.FTZ R6, R15, R4, -R24 ;  /* 0x000000040f067223 */ /* 0x000fe20000010818 */
[----:B------:R-:W-:Y:S01]  /*6590*/  FMUL.FTZ R32, R7, R5 ;  /* 0x0000000507207220 */ /* 0x000fe20000410000 */
[----:B------:R-:W-:Y:S01]  /*65a0*/  FFMA.FTZ R13, R15, R13, R30 ;  /* 0x0000000d0f0d7223 */ /* 0x000fe2000001001e */
[C---:B------:R-:W-:Y:S01]  /*65b0*/  FFMA.FTZ R7, R20.reuse, R5, -R27 ;  /* 0x0000000514077223 */ /* 0x040fe2000001081b */
[----:B------:R-:W-:Y:S01]  /*65c0*/  F2FP.F16.F32.PACK_AB R4, R25, R28 ;  /* 0x0000001c1904723e */ /* 0x000fe200000000ff */
[----:B------:R-:W-:Y:S01]  /*65d0*/  FFMA.FTZ R32, R20, R21, R32 ;  /* 0x0000001514207223 */ /* 0x000fe20000010020 */
[----:B------:R-:W-:Y:S02]  /*65e0*/  F2FP.F16.F32.PACK_AB R5, R14, R29 ;  /* 0x0000001d0e05723e */ /* 0x000fe400000000ff */
[----:B------:R-:W-:-:S02]  /*65f0*/  F2FP.F16.F32.PACK_AB R6, R13, R6 ;  /* 0x000000060d06723e */ /* 0x000fc400000000ff */
[----:B------:R-:W-:-:S05]  /*6600*/  F2FP.F16.F32.PACK_AB R7, R32, R7 ;  /* 0x000000072007723e */ /* 0x000fca00000000ff */
[----:B------:R1:W-:Y:S02]  /*6610*/  STS.128 [R3+0xc400], R4 ;  /* 0x00c4000403007388 */ /* 0x0003e40000000c00 */
.L_x_395:
[----:B------:R-:W-:Y:S05]  /*6620*/  BSYNC B2 ;  /* 0x0000000000027941 */ /* 0x000fea0003800000 */
.L_x_394:
[----:B------:R-:W-:Y:S05]  /*6630*/  @P1 BRA `(.L_x_393) ;  /* 0x0000000000981947 */ /* 0x000fea0003800000 */
[----:B-1----:R-:W1:Y:S01]  /*6640*/  LDS.128 R4, [R0] ;  /* 0x0000000000047984 */ /* 0x002e620000000c00 */
[--C-:B------:R-:W-:Y:S02]  /*6650*/  HADD2.F32 R25, -RZ, R12.reuse.H0_H0 ;  /* 0x2000000cff197230 */ /* 0x100fe40000004100 */
[----:B------:R-:W-:Y:S02]  /*6660*/  HADD2.F32 R21, -RZ, R12.H1_H1 ;  /* 0x3000000cff157230 */ /* 0x000fe40000004100 */
[--C-:B------:R-:W-:Y:S02]  /*6670*/  HADD2.F32 R24, -RZ, R11.reuse.H0_H0 ;  /* 0x2000000bff187230 */ /* 0x100fe40000004100 */
[----:B0-----:R-:W-:Y:S02]  /*6680*/  HADD2.F32 R27, -RZ, R11.H1_H1 ;  /* 0x3000000bff1b7230 */ /* 0x001fe40000004100 */
        /* <DEDUP_REMOVED lines=16> */
[----:B------:R-:W-:Y:S02]  /*6790*/  HADD2.F32 R13, -RZ, R10.H0_H0 ;  /* 0x2000000aff0d7230 */ /* 0x000fe40000004100 */
[----:B------:R-:W-:Y:S02]  /*67a0*/  HADD2.F32 R4, -RZ, R8.H0_H0 ;  /* 0x20000008ff047230 */ /* 0x000fe40000004100 */
        /* <DEDUP_REMOVED lines=14> */
[----:B------:R2:W-:Y:S02]  /*6890*/  STS.128 [R0], R4 ;  /* 0x0000000400007388 */ /* 0x0005e40000000c00 */
.L_x_393:
[----:B------:R-:W-:Y:S05]  /*68a0*/  BSYNC B1 ;  /* 0x0000000000017941 */ /* 0x000fea0003800000 */
.L_x_392:
[----:B-12---:R-:W-:-:S05]  /*68b0*/  VIADD R4, R18, 0x60 ;  /* 0x0000006012047836 */ /* 0x006fca0000000000 */
[----:B------:R-:W-:-:S13]  /*68c0*/  ISETP.GE.AND P0, PT, R4, R9, PT ;  /* 0x000000090400720c */ /* 0x000fda0003f06270 */
[----:B------:R-:W-:Y:S05]  /*68d0*/  @P0 BRA `(.L_x_396) ;  /* 0x00000014000c0947 */ /* 0x000fea0003800000 */
[----:B------:R-:W1:Y:S01]  /*68e0*/  LDC R5, c[0x0][0x3d4] ;  /* 0x0000f500ff057b82 */ /* 0x000e620000000800 */
[C---:B------:R-:W-:Y:S01]  /*68f0*/  VIADD R4, R26.reuse, 0x10 ;  /* 0x000000101a047836 */ /* 0x040fe20000000000 */
[----:B------:R-:W-:Y:S01]  /*6900*/  BSSY B1, `(.L_x_397) ;  /* 0x000002a000017945 */ /* 0x000fe20003800000 */
[----:B-1----:R-:W-:-:S03]  /*6910*/  ISETP.GE.AND P0, PT, R26, R5, PT ;  /* 0x000000051a00720c */ /* 0x002fc60003f06270 */
[----:B------:R-:W-:-:S10]  /*6920*/  ISETP.GE.AND P1, PT, R4, R5, PT ;  /* 0x000000050400720c */ /* 0x000fd40003f26270 */
[----:B------:R-:W-:Y:S05]  /*6930*/  @P0 BRA `(.L_x_398) ;  /* 0x0000000000980947 */ /* 0x000fea0003800000 */
[----:B------:R-:W1:Y:S01]  /*6940*/  LDS.128 R4, [R3+0xf400] ;  /* 0x00f4000003047984 */ /* 0x000e620000000c00 */
[----:B0-----:R-:W-:Y:S02]  /*6950*/  HADD2.F32 R27, -RZ, R33.H0_H0 ;  /* 0x20000021ff1b7230 */ /* 0x001fe40000004100 */
[----:B------:R-:W-:Y:S02]  /*6960*/  HADD2.F32 R21, -RZ, R34.H0_H0 ;  /* 0x20000022ff157230 */ /* 0x000fe40000004100 */
[----:B------:R-:W-:Y:S02]  /*6970*/  HADD2.F32 R29, -RZ, R37.H0_H0 ;  /* 0x20000025ff1d7230 */ /* 0x000fe40000004100 */
[----:B------:R-:W-:Y:S02]  /*6980*/  HADD2.F32 R25, -RZ, R36.H0_H0 ;  /* 0x20000024ff197230 */ /* 0x000fe40000004100 */
[----:B------:R-:W-:Y:S02]  /*6990*/  HADD2.F32 R30, -RZ, R33.H1_H1 ;  /* 0x30000021ff1e7230 */ /* 0x000fe40000004100 */
[----:B------:R-:W-:-:S02]  /*69a0*/  HADD2.F32 R28, -RZ, R34.H1_H1 ;  /* 0x30000022ff1c7230 */ /* 0x000fc40000004100 */
[--C-:B-1----:R-:W-:Y:S02]  /*69b0*/  HADD2.F32 R9, -RZ, R4.reuse.H0_H0 ;  /* 0x20000004ff097230 */ /* 0x102fe40000004100 */
[----:B------:R-:W-:Y:S02]  /*69c0*/  HADD2.F32 R4, -RZ, R4.H1_H1 ;  /* 0x30000004ff047230 */ /* 0x000fe40000004100 */
[--C-:B------:R-:W-:Y:S02]  /*69d0*/  HADD2.F32 R13, -RZ, R5.reuse.H0_H0 ;  /* 0x20000005ff0d7230 */ /* 0x100fe40000004100 */
[----:B------:R-:W-:Y:S02]  /*69e0*/  HADD2.F32 R5, -RZ, R5.H1_H1 ;  /* 0x30000005ff057230 */ /* 0x000fe40000004100 */
[-C--:B------:R-:W-:Y:S01]  /*69f0*/  FMUL.FTZ R20, R27, R4.reuse ;  /* 0x000000041b147220 */ /* 0x080fe20000410000 */
[----:B------:R-:W-:Y:S01]  /*6a00*/  FMUL.FTZ R24, R21, R4 ;  /* 0x0000000415187220 */ /* 0x000fe20000410000 */
[----:B------:R-:W-:-:S02]  /*6a10*/  HADD2.F32 R14, -RZ, R6.H0_H0 ;  /* 0x20000006ff0e7230 */ /* 0x000fc40000004100 */
[----:B------:R-:W-:Y:S01]  /*6a20*/  FMUL.FTZ R26, R29, R5 ;  /* 0x000000051d1a7220 */ /* 0x000fe20000410000 */
[----:B------:R-:W-:Y:S01]  /*6a30*/  FFMA.FTZ R4, R21, R9, -R20 ;  /* 0x0000000915047223 */ /* 0x000fe20000010814 */
[----:B------:R-:W-:Y:S01]  /*6a40*/  FMUL.FTZ R20, R25, R5 ;  /* 0x0000000519147220 */ /* 0x000fe20000410000 */
[--C-:B------:R-:W-:Y:S02]  /*6a50*/  HADD2.F32 R15, -RZ, R7.reuse.H0_H0 ;  /* 0x20000007ff0f7230 */ /* 0x100fe40000004100 */
[----:B------:R-:W-:Y:S01]  /*6a60*/  FFMA.FTZ R9, R27, R9, R24 ;  /* 0x000000091b097223 */ /* 0x000fe20000010018 */
[-C--:B------:R-:W-:Y:S01]  /*6a70*/  FFMA.FTZ R5, R25, R13.reuse, -R26 ;  /* 0x0000000d19057223 */ /* 0x080fe2000001081a */
[----:B------:R-:W-:Y:S02]  /*6a80*/  HADD2.F32 R6, -RZ, R6.H1_H1 ;  /* 0x30000006ff067230 */ /* 0x000fe40000004100 */
[----:B------:R-:W-:Y:S01]  /*6a90*/  FFMA.FTZ R20, R29, R13, R20 ;  /* 0x0000000d1d147223 */ /* 0x000fe20000010014 */
[----:B------:R-:W-:Y:S01]  /*6aa0*/  HADD2.F32 R7, -RZ, R7.H1_H1 ;  /* 0x30000007ff077230 */ /* 0x000fe20000004100 */
[----:B------:R-:W-:Y:S01]  /*6ab0*/  F2FP.F16.F32.PACK_AB R4, R9, R4 ;  /* 0x000000040904723e */ /* 0x000fe200000000ff */
[----:B------:R-:W-:-:S02]  /*6ac0*/  HADD2.F32 R27, -RZ, R37.H1_H1 ;  /* 0x30000025ff1b7230 */ /* 0x000fc40000004100 */
[-C--:B------:R-:W-:Y:S01]  /*6ad0*/  FMUL.FTZ R13, R30, R6.reuse ;  /* 0x000000061e0d7220 */ /* 0x080fe20000410000 */
[----:B------:R-:W-:Y:S02]  /*6ae0*/  HADD2.F32 R25, -RZ, R36.H1_H1 ;  /* 0x30000024ff197230 */ /* 0x000fe40000004100 */
[----:B------:R-:W-:Y:S01]  /*6af0*/  FMUL.FTZ R21, R28, R6 ;  /* 0x000000061c157220 */ /* 0x000fe20000410000 */
[----:B------:R-:W-:Y:S01]  /*6b00*/  F2FP.F16.F32.PACK_AB R5, R20, R5 ;  /* 0x000000051405723e */ /* 0x000fe200000000ff */
[-C--:B------:R-:W-:Y:S01]  /*6b10*/  FMUL.FTZ R24, R27, R7.reuse ;  /* 0x000000071b187220 */ /* 0x080fe20000410000 */
[-C--:B------:R-:W-:Y:S01]  /*6b20*/  FFMA.FTZ R6, R28, R14.reuse, -R13 ;  /* 0x0000000e1c067223 */ /* 0x080fe2000001080d */
[C---:B------:R-:W-:Y:S01]  /*6b30*/  FMUL.FTZ R26, R25.reuse, R7 ;  /* 0x00000007191a7220 */ /* 0x040fe20000410000 */
[----:B------:R-:W-:Y:S01]  /*6b40*/  FFMA.FTZ R21, R30, R14, R21 ;  /* 0x0000000e1e157223 */ /* 0x000fe20000010015 */
[-C--:B------:R-:W-:Y:S02]  /*6b50*/  FFMA.FTZ R7, R25, R15.reuse, -R24 ;  /* 0x0000000f19077223 */ /* 0x080fe40000010818 */
[----:B------:R-:W-:-:S02]  /*6b60*/  FFMA.FTZ R26, R27, R15, R26 ;  /* 0x0000000f1b1a7223 */ /* 0x000fc4000001001a */
[----:B------:R-:W-:-:S03]  /*6b70*/  F2FP.F16.F32.PACK_AB R6, R21, R6 ;  /* 0x000000061506723e */ /* 0x000fc600000000ff */
[----:B------:R-:W-:-:S05]  /*6b80*/  F2FP.F16.F32.PACK_AB R7, R26, R7 ;  /* 0x000000071a07723e */ /* 0x000fca00000000ff */
[----:B------:R1:W-:Y:S02]  /*6b90*/  STS.128 [R3+0xf400], R4 ;  /* 0x00f4000403007388 */ /* 0x0003e40000000c00 */
.L_x_398:
[----:B------:R-:W-:Y:S05]  /*6ba0*/  BSYNC B1 ;  /* 0x0000000000017941 */ /* 0x000fea0003800000 */
.L_x_397:
[----:B------:R-:W-:Y:S05]  /*6bb0*/  @P1 BRA `(.L_x_396) ;  /* 0x0000001000541947 */ /* 0x000fea0003800000 */
[----:B-1----:R-:W1:Y:S01]  /*6bc0*/  LDS.128 R4, [R0+0x3000] ;  /* 0x0030000000047984 */ /* 0x002e620000000c00 */
[--C-:B------:R-:W-:Y:S02]  /*6bd0*/  HADD2.F32 R21, -RZ, R12.reuse.H0_H0 ;  /* 0x2000000cff157230 */ /* 0x100fe40000004100 */
[----:B------:R-:W-:Y:S02]  /*6be0*/  HADD2.F32 R13, -RZ, R12.H1_H1 ;  /* 0x3000000cff0d7230 */ /* 0x000fe40000004100 */
[--C-:B------:R-:W-:Y:S02]  /*6bf0*/  HADD2.F32 R25, -RZ, R11.reuse.H1_H1 ;  /* 0x3000000bff197230 */ /* 0x100fe40000004100 */
[----:B------:R-:W-:Y:S02]  /*6c00*/  HADD2.F32 R15, -RZ, R11.H0_H0 ;  /* 0x2000000bff0f7230 */ /* 0x000fe40000004100 */
[--C-:B-1----:R-:W-:Y:S02]  /*6c10*/  HADD2.F32 R3, -RZ, R4.reuse.H0_H0 ;  /* 0x20000004ff037230 */ /* 0x102fe40000004100 */
[----:B------:R-:W-:-:S02]  /*6c20*/  HADD2.F32 R4, -RZ, R4.H1_H1 ;  /* 0x30000004ff047230 */ /* 0x000fc40000004100 */
[--C-:B------:R-:W-:Y:S02]  /*6c30*/  HADD2.F32 R9, -RZ, R5.reuse.H0_H0 ;  /* 0x20000005ff097230 */ /* 0x100fe40000004100 */
[----:B------:R-:W-:Y:S02]  /*6c40*/  HADD2.F32 R5, -RZ, R5.H1_H1 ;  /* 0x30000005ff057230 */ /* 0x000fe40000004100 */
[-C--:B------:R-:W-:Y:S01]  /*6c50*/  FMUL.FTZ R14, R21, R4.reuse ;  /* 0x00000004150e7220 */ /* 0x080fe20000410000 */
[----:B------:R-:W-:Y:S01]  /*6c60*/  FMUL.FTZ R20, R13, R4 ;  /* 0x000000040d147220 */ /* 0x000fe20000410000 */
[----:B------:R-:W-:Y:S02]  /*6c70*/  HADD2.F32 R11, -RZ, R6.H0_H0 ;  /* 0x20000006ff0b7230 */ /* 0x000fe40000004100 */
[----:B------:R-:W-:Y:S01]  /*6c80*/  FMUL.FTZ R24, R25, R5 ;  /* 0x0000000519187220 */ /* 0x000fe20000410000 */
[----:B------:R-:W-:Y:S01]  /*6c90*/  FFMA.FTZ R4, R13, R3, -R14 ;  /* 0x000000030d047223 */ /* 0x000fe2000001080e */
[----:B------:R-:W-:Y:S01]  /*6ca0*/  FMUL.FTZ R14, R15, R5 ;  /* 0x000000050f0e7220 */ /* 0x000fe20000410000 */
[----:B------:R-:W-:-:S02]  /*6cb0*/  HADD2.F32 R12, -RZ, R7.H0_H0 ;  /* 0x20000007ff0c7230 */ /* 0x000fc40000004100 */
[----:B------:R-:W-:Y:S01]  /*6cc0*/  FFMA.FTZ R3, R21, R3, R20 ;  /* 0x0000000315037223 */ /* 0x000fe20000010014 */
[-C--:B------:R-:W-:Y:S01]  /*6cd0*/  FFMA.FTZ R5, R15, R9.reuse, -R24 ;  /* 0x000000090f057223 */ /* 0x080fe20000010818 */
[----:B------:R-:W-:Y:S02]  /*6ce0*/  HADD2.F32 R6, -RZ, R6.H1_H1 ;  /* 0x30000006ff067230 */ /* 0x000fe40000004100 */
[----:B------:R-:W-:Y:S01]  /*6cf0*/  FFMA.FTZ R14, R25, R9, R14 ;  /* 0x00000009190e7223 */ /* 0x000fe2000001000e */
[----:B------:R-:W-:Y:S01]  /*6d00*/  HADD2.F32 R7, -RZ, R7.H1_H1 ;  /* 0x30000007ff077230 */ /* 0x000fe20000004100 */
[----:B------:R-:W-:Y:S01]  /*6d10*/  F2FP.F16.F32.PACK_AB R4, R3, R4 ;  /* 0x000000040304723e */ /* 0x000fe200000000ff */
[--C-:B------:R-:W-:Y:S02]  /*6d20*/  HADD2.F32 R21, -RZ, R10.reuse.H0_H0 ;  /* 0x2000000aff157230 */ /* 0x100fe40000004100 */
[----:B------:R-:W-:Y:S01]  /*6d30*/  HADD2.F32 R24, -RZ, R10.H1_H1 ;  /* 0x3000000aff187230 */ /* 0x000fe20000004100 */
[----:B------:R-:W-:Y:S01]  /*6d40*/  F2FP.F16.F32.PACK_AB R5, R14, R5 ;  /* 0x000000050e05723e */ /* 0x000fe200000000ff */
[----:B------:R-:W-:-:S02]  /*6d50*/  HADD2.F32 R15, -RZ, R8.H0_H0 ;  /* 0x20000008ff0f7230 */ /* 0x000fc40000004100 */
[----:B------:R-:W-:Y:S02]  /*6d60*/  HADD2.F32 R20, -RZ, R8.H1_H1 ;  /* 0x30000008ff147230 */ /* 0x000fe40000004100 */
[-C--:B------:R-:W-:Y:S01]  /*6d70*/  FMUL.FTZ R8, R21, R6.reuse ;  /* 0x0000000615087220 */ /* 0x080fe20000410000 */
[-C--:B------:R-:W-:Y:S01]  /*6d80*/  FMUL.FTZ R9, R24, R7.reuse ;  /* 0x0000000718097220 */ /* 0x080fe20000410000 */
[C---:B------:R-:W-:Y:S01]  /*6d90*/  FMUL.FTZ R10, R15.reuse, R6 ;  /* 0x000000060f0a7220 */ /* 0x040fe20000410000 */
[C---:B------:R-:W-:Y:S01]  /*6da0*/  FMUL.FTZ R13, R20.reuse, R7 ;  /* 0x00000007140d7220 */ /* 0x040fe20000410000 */
[-C--:B------:R-:W-:Y:S01]  /*6db0*/  FFMA.FTZ R6, R15, R11.reuse, -R8 ;  /* 0x0000000b0f067223 */ /* 0x080fe20000010808 */
[-C--:B------:R-:W-:Y:S01]  /*6dc0*/  FFMA.FTZ R7, R20, R12.reuse, -R9 ;  /* 0x0000000c14077223 */ /* 0x080fe20000010809 */
[----:B------:R-:W-:Y:S01]  /*6dd0*/  FFMA.FTZ R11, R21, R11, R10 ;  /* 0x0000000b150b7223 */ /* 0x000fe2000001000a */
[----:B------:R-:W-:-:S04]  /*6de0*/  FFMA.FTZ R12, R24, R12, R13 ;  /* 0x0000000c180c7223 */ /* 0x000fc8000001000d */
[----:B------:R-:W-:Y:S02]  /*6df0*/  F2FP.F16.F32.PACK_AB R6, R11, R6 ;  /* 0x000000060b06723e */ /* 0x000fe400000000ff */
[----:B------:R-:W-:-:S05]  /*6e00*/  F2FP.F16.F32.PACK_AB R7, R12, R7 ;  /* 0x000000070c07723e */ /* 0x000fca00000000ff */
[----:B------:R2:W-:Y:S01]  /*6e10*/  STS.128 [R0+0x3000], R4 ;  /* 0x0030000400007388 */ /* 0x0005e20000000c00 */
[----:B------:R-:W-:Y:S05]  /*6e20*/  BRA `(.L_x_396) ;  /* 0x0000000c00b87947 */ /* 0x000fea0003800000 */
.L_x_383:
[----:B------:R-:W0:Y:S01]  /*6e30*/  LDC R21, c[0x0][0x3d4] ;  /* 0x0000f500ff157b82 */ /* 0x000e220000000800 */
[----:B------:R-:W-:Y:S01]  /*6e40*/  IMAD R25, R33, -0xc0, R25 ;  /* 0xffffff4021197824 */ /* 0x000fe200078e0219 */
[----:B------:R-:W2:Y:S01]  /*6e50*/  LDL R8, [R1+0x50] ;  /* 0x0000500001087983 */ /* 0x000ea20000100800 */
[----:B------:R-:W-:Y:S02]  /*6e60*/  CS2R R4, SRZ ;  /* 0x0000000000047805 */ /* 0x000fe4000001ff00 */
[----:B------:R-:W-:Y:S02]  /*6e70*/  CS2R R6, SRZ ;  /* 0x0000000000067805 */ /* 0x000fe4000001ff00 */
[----:B------:R-:W-:Y:S02]  /*6e80*/  CS2R R26, SRZ ;  /* 0x00000000001a7805 */ /* 0x000fe4000001ff00 */
[----:B------:R-:W-:Y:S02]  /*6e90*/  VIMNMX R3, R25, 0xc0, PT ;  /* 0x000000c019037848 */ /* 0x000fe40003fe0100 */
[----:B------:R-:W-:-:S02]  /*6ea0*/  CS2R R24, SRZ ;  /* 0x0000000000187805 */ /* 0x000fc4000001ff00 */
[----:B0-----:R-:W-:-:S04]  /*6eb0*/  ISETP.GE.AND P0, PT, R16, R21, PT ;  /* 0x000000151000720c */ /* 0x001fc80003f06270 */
[----:B------:R-:W-:-:S13]  /*6ec0*/  ISETP.GE.OR P1, PT, R18, R3, P0 ;  /* 0x000000031200720c */ /* 0x000fda0000726670 */
[----:B------:R0:W5:Y:S04]  /*6ed0*/  @!P1 LDG.E.128 R4, desc[UR56][R42.64] ;  /* 0x000000382a049981 */ /* 0x000168000c1e1d00 */
[----:B------:R0:W5:Y:S01]  /*6ee0*/  @!P1 LDG.E.128 R24, desc[UR56][R40.64] ;  /* 0x0000003828189981 */ /* 0x000162000c1e1d00 */
[----:B------:R-:W-:Y:S01]  /*6ef0*/  UMOV UR4, 0xffffffff ;  /* 0xffffffff00047882 */ /* 0x000fe20000000000 */
[----:B--2---:R-:W-:Y:S02]  /*6f00*/  LEA.HI R0, R8, R8, RZ, 0x1 ;  /* 0x0000000808007211 */ /* 0x004fe400078f08ff */
[----:B0-----:R-:W-:Y:S05]  /*6f10*/  BRA.DIV UR4, `(.L_x_399) ;  /* 0x000000e204dc7947 */ /* 0x001fea000b800000 */
.L_x_569:
[----:B------:R-:W-:Y:S01]  /*6f20*/  UMOV UR4, 0xffffffff ;  /* 0xffffffff00047882 */ /* 0x000fe20000000000 */
[----:B------:R-:W-:Y:S02]  /*6f30*/  LOP3.LUT R0, R0, 0xfffffffe, RZ, 0xc0, !PT ;  /* 0xfffffffe00007812 */ /* 0x000fe400078ec0ff */
[----:B------:R-:W-:Y:S05]  /*6f40*/  BRA.DIV UR4, `(.L_x_400) ;  /* 0x000000e204f87947 */ /* 0x000fea000b800000 */
.L_x_572:
[----:B------:R-:W-:Y:S01]  /*6f50*/  UMOV UR4, 0xffffffff ;  /* 0xffffffff00047882 */ /* 0x000fe20000000000 */
[----:B------:R-:W-:Y:S02]  /*6f60*/  IMAD.IADD R0, R8, 0x1, -R0 ;  /* 0x0000000108007824 */ /* 0x000fe400078e0a00 */
[----:B------:R-:W-:Y:S05]  /*6f70*/  BRA.DIV UR4, `(.L_x_401) ;  /* 0x000000e604147947 */ /* 0x000fea000b800000 */
.L_x_575:
[----:B------:R-:W-:Y:S01]  /*6f80*/  UMOV UR4, 0xffffffff ;  /* 0xffffffff00047882 */ /* 0x000fe20000000000 */
[----:B------:R-:W-:Y:S02]  /*6f90*/  SHF.L.U32 R9, R0, 0x1f, RZ ;  /* 0x0000001f00097819 */ /* 0x000fe400000006ff */
[----:B------:R-:W-:Y:S05]  /*6fa0*/  BRA.DIV UR4, `(.L_x_402) ;  /* 0x000000e604307947 */ /* 0x000fea000b800000 */
.L_x_578:
[----:B------:R-:W0:Y:S01]  /*6fb0*/  SYNCS.PHASECHK.TRANS64.TRYWAIT P1, [R2+URZ+0x30800], R9 ;  /* 0x03080009020075a7 */ /* 0x000e22000802017f */
[C---:B------:R-:W-:Y:S01]  /*6fc0*/  VIADD R0, R18.reuse, 0x60 ;  /* 0x0000006012007836 */ /* 0x040fe20000000000 */
[-C--:B------:R-:W-:Y:S01]  /*6fd0*/  ISETP.GE.OR P2, PT, R18, R3.reuse, P0 ;  /* 0x000000031200720c */ /* 0x080fe20000746670 */
[----:B-----5:R-:W-:Y:S01]  /*6fe0*/  IMAD.MOV.U32 R15, RZ, RZ, R5 ;  /* 0x000000ffff0f7224 */ /* 0x020fe200078e0005 */
[----:B------:R-:W-:Y:S01]  /*6ff0*/  MOV R20, R4 ;  /* 0x0000000400147202 */ /* 0x000fe20000000f00 */
[----:B------:R-:W-:Y:S01]  /*7000*/  IMAD.MOV.U32 R12, RZ, RZ, R6 ;  /* 0x000000ffff0c7224 */ /* 0x000fe200078e0006 */
[----:B------:R-:W-:Y:S01]  /*7010*/  ISETP.GE.OR P0, PT, R0, R3, P0 ;  /* 0x000000030000720c */ /* 0x000fe20000706670 */
[----:B------:R-:W-:Y:S01]  /*7020*/  IMAD.MOV.U32 R0, RZ, RZ, R7 ;  /* 0x000000ffff007224 */ /* 0x000fe200078e0007 */
[--C-:B------:R-:W-:Y:S01]  /*7030*/  SHF.R.U64 R3, R4, 0x10, R5.reuse ;  /* 0x0000001004037819 */ /* 0x100fe20000001205 */
[----:B------:R-:W-:Y:S01]  /*7040*/  IMAD.MOV.U32 R45, RZ, RZ, R24 ;  /* 0x000000ffff2d7224 */ /* 0x000fe200078e0018 */
[----:B------:R-:W-:Y:S01]  /*7050*/  SHF.R.U32.HI R13, RZ, 0x10, R5 ;  /* 0x00000010ff0d7819 */ /* 0x000fe20000011605 */
[----:B------:R-:W-:Y:S01]  /*7060*/  BSSY B1, `(.L_x_403) ;  /* 0x0000017000017945 */ /* 0x000fe20003800000 */
[----:B------:R-:W-:-:S02]  /*7070*/  SHF.R.U64 R4, R6, 0x10, R7 ;  /* 0x0000001006047819 */ /* 0x000fc40000001207 */
[----:B------:R-:W-:Y:S02]  /*7080*/  SHF.R.U32.HI R5, RZ, 0x10, R7 ;  /* 0x00000010ff057819 */ /* 0x000fe40000011607 */
[--C-:B------:R-:W-:Y:S02]  /*7090*/  PRMT R15, R15, 0x5410, R3.reuse ;  /* 0x000054100f0f7816 */ /* 0x100fe40000000003 */
[----:B------:R-:W-:Y:S01]  /*70a0*/  PRMT R3, R4, 0x7610, R3 ;  /* 0x0000761004037816 */ /* 0x000fe20000000003 */
[----:B------:R-:W-:Y:S01]  /*70b0*/  IMAD.MOV.U32 R4, RZ, RZ, R25 ;  /* 0x000000ffff047224 */ /* 0x000fe200078e0019 */
[----:B------:R-:W-:Y:S01]  /*70c0*/  PRMT R0, R5, 0x5410, R0 ;  /* 0x0000541005007816 */ /* 0x000fe20000000000 */
[----:B------:R-:W-:Y:S01]  /*70d0*/  IMAD.MOV.U32 R5, RZ, RZ, R27 ;  /* 0x000000ffff057224 */ /* 0x000fe200078e001b */
[----:B------:R-:W-:Y:S02]  /*70e0*/  PRMT R20, R20, 0x5410, R20 ;  /* 0x0000541014147816 */ /* 0x000fe40000000014 */
[----:B------:R-:W-:-:S02]  /*70f0*/  PRMT R12, R12, 0x5410, R12 ;  /* 0x000054100c0c7816 */ /* 0x000fc4000000000c */
[--C-:B------:R-:W-:Y:S02]  /*7100*/  SHF.R.U64 R6, R24, 0x10, R25.reuse ;  /* 0x0000001018067819 */ /* 0x100fe40000001219 */
[----:B------:R-:W-:Y:S02]  /*7110*/  SHF.R.U32.HI R7, RZ, 0x10, R25 ;  /* 0x00000010ff077819 */ /* 0x000fe40000011619 */
[----:B------:R-:W-:Y:S02]  /*7120*/  MOV R14, R26 ;  /* 0x0000001a000e7202 */ /* 0x000fe40000000f00 */
[--C-:B------:R-:W-:Y:S02]  /*7130*/  SHF.R.U64 R8, R26, 0x10, R27.reuse ;  /* 0x000000101a087819 */ /* 0x100fe4000000121b */
[----:B------:R-:W-:Y:S02]  /*7140*/  SHF.R.U32.HI R10, RZ, 0x10, R27 ;  /* 0x00000010ff0a7819 */ /* 0x000fe4000001161b */
[----:B------:R-:W-:Y:S01]  /*7150*/  PRMT R20, R4, 0x7610, R20 ;  /* 0x0000761004147816 */ /* 0x000fe20000000014 */
[----:B------:R-:W-:Y:S01]  /*7160*/  IMAD.IADD R4, R16, 0x1, R21 ;  /* 0x0000000110047824 */ /* 0x000fe200078e0215 */
[----:B------:R-:W-:-:S02]  /*7170*/  PRMT R45, R45, 0x5410, R6 ;  /* 0x000054102d2d7816 */ /* 0x000fc40000000006 */
[----:B------:R-:W-:Y:S02]  /*7180*/  PRMT R14, R14, 0x5410, R7 ;  /* 0x000054100e0e7816 */ /* 0x000fe40000000007 */
[----:B------:R-:W-:Y:S02]  /*7190*/  PRMT R3, R3, 0x5410, R5 ;  /* 0x0000541003037816 */ /* 0x000fe40000000005 */
[----:B------:R-:W-:Y:S02]  /*71a0*/  PRMT R13, R13, 0x5410, R8 ;  /* 0x000054100d0d7816 */ /* 0x000fe40000000008 */
[----:B------:R-:W-:Y:S01]  /*71b0*/  PRMT R12, R10, 0x7610, R12 ;  /* 0x000076100a0c7816 */ /* 0x000fe2000000000c */
[----:B0-----:R-:W-:Y:S06]  /*71c0*/  @!P1 BRA `(.L_x_404) ;  /* 0x000000e000d09947 */ /* 0x001fec0003800000 */
.L_x_579:
[----:B------:R-:W-:Y:S05]  /*71d0*/  BSYNC B1 ;  /* 0x0000000000017941 */ /* 0x000fea0003800000 */
.L_x_403:
[----:B------:R-:W-:Y:S01]  /*71e0*/  BSSY B1, `(.L_x_405) ;  /* 0x000005f000017945 */ /* 0x000fe20003800000 */
[----:B------:R-:W-:-:S03]  /*71f0*/  LOP3.LUT R24, R4, 0x38, RZ, 0xc0, !PT ;  /* 0x0000003804187812 */ /* 0x000fc600078ec0ff */
[----:B------:R-:W-:Y:S05]  /*7200*/  @P2 BRA `(.L_x_406) ;  /* 0x0000000400702947 */ /* 0x000fea0003800000 */
[----:B------:R-:W2:Y:S01]  /*7210*/  LDL R6, [R1+0x28] ;  /* 0x0000280001067983 */ /* 0x000ea20000100800 */
[----:B------:R-:W1:Y:S02]  /*7220*/  S2R R5, SR_TID.X ;  /* 0x0000000000057919 */ /* 0x000e640000002100 */
[----:B-1----:R-:W-:-:S05]  /*7230*/  VIADD R5, R5, 0xffffff80 ;  /* 0xffffff8005057836 */ /* 0x002fca0000000000 */
[----:B------:R-:W-:-:S04]  /*7240*/  SHF.R.S32.HI R10, RZ, 0x1f, R5 ;  /* 0x0000001fff0a7819 */ /* 0x000fc80000011405 */
[----:B------:R-:W-:-:S04]  /*7250*/  LEA.HI R10, R10, R5, RZ, 0x5 ;  /* 0x000000050a0a7211 */ /* 0x000fc800078f28ff */
[----:B------:R-:W-:Y:S01]  /*7260*/  SHF.R.S32.HI R10, RZ, 0x5, R10 ;  /* 0x00000005ff0a7819 */ /* 0x000fe2000001140a */
[--C-:B------:R-:W-:Y:S02]  /*7270*/  HADD2.F32 R34, -RZ, R45.reuse.H0_H0 ;  /* 0x2000002dff227230 */ /* 0x100fe40000004100 */
[----:B------:R-:W-:Y:S02]  /*7280*/  HADD2.F32 R32, -RZ, R20.H1_H1 ;  /* 0x30000014ff207230 */ /* 0x000fe40000004100 */
[----:B------:R-:W-:Y:S02]  /*7290*/  HADD2.F32 R37, -RZ, R45.H1_H1 ;  /* 0x3000002dff257230 */ /* 0x000fe40000004100 */
[----:B------:R-:W-:Y:S02]  /*72a0*/  HADD2.F32 R33, -RZ, R15.H1_H1 ;  /* 0x3000000fff217230 */ /* 0x000fe40000004100 */
[----:B--2---:R-:W-:-:S05]  /*72b0*/  IMAD.SHL.U32 R4, R6, 0x40, RZ ;  /* 0x0000004006047824 */ /* 0x004fca00078e00ff */
[----:B------:R-:W-:-:S04]  /*72c0*/  LOP3.LUT R7, R4, 0x1c0, RZ, 0xc0, !PT ;  /* 0x000001c004077812 */ /* 0x000fc800078ec0ff */
[--C-:B0-----:R-:W-:Y:S02]  /*72d0*/  SHF.R.U32.HI R9, RZ, 0x3, R7.reuse ;  /* 0x00000003ff097819 */ /* 0x101fe40000011607 */
[----:B------:R-:W-:Y:S02]  /*72e0*/  LOP3.LUT R4, R7, 0x38, R16, 0xf8, !PT ;  /* 0x0000003807047812 */ /* 0x000fe400078ef810 */
[----:B------:R-:W-:Y:S02]  /*72f0*/  LOP3.LUT R8, R9, R24, R7, 0x1e, !PT ;  /* 0x0000001809087212 */ /* 0x000fe400078e1e07 */
[----:B------:R-:W-:-:S03]  /*7300*/  LOP3.LUT R4, R4, R9, RZ, 0x3c, !PT ;  /* 0x0000000904047212 */ /* 0x000fc600078e3cff */
[C---:B------:R-:W-:Y:S02]  /*7310*/  IMAD R9, R10.reuse, 0x200, R8 ;  /* 0x000002000a097824 */ /* 0x040fe400078e0208 */
[----:B------:R-:W-:Y:S02]  /*7320*/  IMAD R5, R10, 0x200, R4 ;  /* 0x000002000a057824 */ /* 0x000fe400078e0204 */
[----:B------:R-:W-:-:S03]  /*7330*/  IMAD R44, R9, 0x2, R2 ;  /* 0x00000002092c7824 */ /* 0x000fc600078e0202 */
[----:B------:R-:W-:Y:S02]  /*7340*/  LEA R42, R5, R2, 0x1 ;  /* 0x00000002052a7211 */ /* 0x000fe400078e08ff */
[----:B------:R-:W0:Y:S04]  /*7350*/  LDS.128 R8, [R44+0xc400] ;  /* 0x00c400002c087984 */ /* 0x000e280000000c00 */
[----:B------:R-:W1:Y:S01]  /*7360*/  LDS.128 R4, [R42+0xc400] ;  /* 0x00c400002a047984 */ /* 0x000e620000000c00 */
[----:B0-----:R-:W-:Y:S02]  /*7370*/  HADD2.F32 R28, -RZ, R8.H0_H0 ;  /* 0x20000008ff1c7230 */ /* 0x001fe40000004100 */
[----:B-1----:R-:W-:-:S03]  /*7380*/  HADD2.F32 R21, -RZ, R4.H0_H0 ;  /* 0x20000004ff157230 */ /* 0x002fc60000004100 */
[C---:B------:R-:W-:Y:S01]  /*7390*/  FMUL.FTZ R36, R28.reuse, R34 ;  /* 0x000000221c247220 */ /* 0x040fe20000410000 */
[-C--:B------:R-:W-:Y:S01]  /*73a0*/  FMUL.FTZ R28, R28, R32.reuse ;  /* 0x000000201c1c7220 */ /* 0x080fe20000410000 */
[----:B------:R-:W-:Y:S02]  /*73b0*/  HADD2.F32 R8, -RZ, R8.H1_H1 ;  /* 0x30000008ff087230 */ /* 0x000fe40000004100 */
[C---:B------:R-:W-:Y:S01]  /*73c0*/  FFMA.FTZ R36, R21.reuse, R32, -R36 ;  /* 0x0000002015247223 */ /* 0x040fe20000010824 */
[----:B------:R-:W-:Y:S02]  /*73d0*/  HADD2.F32 R29, -RZ, R9.H0_H0 ;  /* 0x20000009ff1d7230 */ /* 0x000fe40000004100 */
[----:B------:R-:W-:Y:S01]  /*73e0*/  FFMA.FTZ R34, R21, R34, R28 ;  /* 0x0000002215227223 */ /* 0x000fe2000001001c */
[----:B------:R-:W-:Y:S02]  /*73f0*/  HADD2.F32 R32, -RZ, R20.H0_H0 ;  /* 0x20000014ff207230 */ /* 0x000fe40000004100 */
[----:B------:R-:W-:-:S02]  /*7400*/  HADD2.F32 R28, -RZ, R15.H0_H0 ;  /* 0x2000000fff1c7230 */ /* 0x000fc40000004100 */
[C---:B------:R-:W-:Y:S01]  /*7410*/  FMUL.FTZ R39, R8.reuse, R37 ;  /* 0x0000002508277220 */ /* 0x040fe20000410000 */
[----:B------:R-:W-:Y:S02]  /*7420*/  HADD2.F32 R4, -RZ, R4.H1_H1 ;  /* 0x30000004ff047230 */ /* 0x000fe40000004100 */
[-C--:B------:R-:W-:Y:S01]  /*7430*/  FMUL.FTZ R21, R8, R33.reuse ;  /* 0x0000002108157220 */ /* 0x080fe20000410000 */
[----:B------:R-:W-:Y:S02]  /*7440*/  HADD2.F32 R25, -RZ, R5.H0_H0 ;  /* 0x20000005ff197230 */ /* 0x000fe40000004100 */
[C---:B------:R-:W-:Y:S01]  /*7450*/  FMUL.FTZ R38, R29.reuse, R32 ;  /* 0x000000201d267220 */ /* 0x040fe20000410000 */
[----:B------:R-:W-:Y:S01]  /*7460*/  FMUL.FTZ R29, R29, R28 ;  /* 0x0000001c1d1d7220 */ /* 0x000fe20000410000 */
[C---:B------:R-:W-:Y:S01]  /*7470*/  FFMA.FTZ R39, R4.reuse, R33, -R39 ;  /* 0x0000002104277223 */ /* 0x040fe20000010827 */
[----:B------:R-:W-:Y:S01]  /*7480*/  FFMA.FTZ R37, R4, R37, R21 ;  /* 0x0000002504257223 */ /* 0x000fe20000010015 */
[----:B------:R-:W-:-:S02]  /*7490*/  HADD2.F32 R9, -RZ, R9.H1_H1 ;  /* 0x30000009ff097230 */ /* 0x000fc40000004100 */
[C---:B------:R-:W-:Y:S01]  /*74a0*/  FFMA.FTZ R38, R25.reuse, R28, -R38 ;  /* 0x0000001c19267223 */ /* 0x040fe20000010826 */
[----:B------:R-:W-:Y:S02]  /*74b0*/  HADD2.F32 R8, -RZ, R14.H1_H1 ;  /* 0x3000000eff087230 */ /* 0x000fe40000004100 */
[----:B------:R-:W-:Y:S01]  /*74c0*/  FFMA.FTZ R32, R25, R32, R29 ;  /* 0x0000002019207223 */ /* 0x000fe2000001001d */
[----:B------:R-:W-:Y:S02]  /*74d0*/  HADD2.F32 R4, -RZ, R13.H0_H0 ;  /* 0x2000000dff047230 */ /* 0x000fe40000004100 */
[----:B------:R-:W-:Y:S02]  /*74e0*/  HADD2.F32 R30, -RZ, R10.H0_H0 ;  /* 0x2000000aff1e7230 */ /* 0x000fe40000004100 */
[----:B------:R-:W-:Y:S02]  /*74f0*/  HADD2.F32 R25, -RZ, R14.H0_H0 ;  /* 0x2000000eff197230 */ /* 0x000fe40000004100 */
[----:B------:R-:W-:-:S02]  /*7500*/  HADD2.F32 R21, -RZ, R12.H1_H1 ;  /* 0x3000000cff157230 */ /* 0x000fc40000004100 */
[C---:B------:R-:W-:Y:S01]  /*7510*/  FMUL.FTZ R28, R9.reuse, R8 ;  /* 0x00000008091c7220 */ /* 0x040fe20000410000 */
[----:B------:R-:W-:Y:S02]  /*7520*/  HADD2.F32 R5, -RZ, R5.H1_H1 ;  /* 0x30000005ff057230 */ /* 0x000fe40000004100 */
[----:B------:R-:W-:Y:S01]  /*7530*/  FMUL.FTZ R40, R9, R4 ;  /* 0x0000000409287220 */ /* 0x000fe20000410000 */
[----:B------:R-:W-:Y:S02]  /*7540*/  HADD2.F32 R26, -RZ, R6.H0_H0 ;  /* 0x20000006ff1a7230 */ /* 0x000fe40000004100 */
[C---:B------:R-:W-:Y:S01]  /*7550*/  FMUL.FTZ R43, R30.reuse, R25 ;  /* 0x000000191e2b7220 */ /* 0x040fe20000410000 */
[----:B------:R-:W-:Y:S02]  /*7560*/  HADD2.F32 R10, -RZ, R10.H1_H1 ;  /* 0x3000000aff0a7230 */ /* 0x000fe40000004100 */
[----:B------:R-:W-:Y:S01]  /*7570*/  FMUL.FTZ R30, R30, R21 ;  /* 0x000000151e1e7220 */ /* 0x000fe20000410000 */
[----:B------:R-:W-:-:S02]  /*7580*/  HADD2.F32 R29, -RZ, R13.H1_H1 ;  /* 0x3000000dff1d7230 */ /* 0x000fc40000004100 */
[----:B------:R-:W-:Y:S02]  /*7590*/  HADD2.F32 R9, -RZ, R3.H0_H0 ;  /* 0x20000003ff097230 */ /* 0x000fe40000004100 */
[C---:B------:R-:W-:Y:S01]  /*75a0*/  FFMA.FTZ R33, R5.reuse, R4, -R28 ;  /* 0x0000000405217223 */ /* 0x040fe2000001081c */
[----:B------:R-:W-:Y:S01]  /*75b0*/  FFMA.FTZ R41, R5, R8, R40 ;  /* 0x0000000805297223 */ /* 0x000fe20000010028 */
[----:B------:R-:W-:Y:S01]  /*75c0*/  FFMA.FTZ R43, R26, R21, -R43 ;  /* 0x000000151a2b7223 */ /* 0x000fe2000001082b */
[----:B------:R-:W-:Y:S02]  /*75d0*/  HADD2.F32 R6, -RZ, R6.H1_H1 ;  /* 0x30000006ff067230 */ /* 0x000fe40000004100 */
[----:B------:R-:W-:Y:S01]  /*75e0*/  FMUL.FTZ R5, R10, R29 ;  /* 0x0000001d0a057220 */ /* 0x000fe20000410000 */
[--C-:B------:R-:W-:Y:S02]  /*75f0*/  HADD2.F32 R31, -RZ, R11.reuse.H0_H0 ;  /* 0x2000000bff1f7230 */ /* 0x100fe40000004100 */
[----:B------:R-:W-:Y:S01]  /*7600*/  FFMA.FTZ R30, R26, R25, R30 ;  /* 0x000000191a1e7223 */ /* 0x000fe2000001001e */
[----:B------:R-:W-:Y:S01]  /*7610*/  FMUL.FTZ R21, R10, R9 ;  /* 0x000000090a157220 */ /* 0x000fe20000410000 */
[----:B------:R-:W-:-:S02]  /*7620*/  HADD2.F32 R11, -RZ, R11.H1_H1 ;  /* 0x3000000bff0b7230 */ /* 0x000fc40000004100 */
[----:B------:R-:W-:Y:S02]  /*7630*/  HADD2.F32 R10, -RZ, R3.H1_H1 ;  /* 0x30000003ff0a7230 */ /* 0x000fe40000004100 */
[----:B------:R-:W-:Y:S02]  /*7640*/  HADD2.F32 R26, -RZ, R12.H0_H0 ;  /* 0x2000000cff1a7230 */ /* 0x000fe40000004100 */
[--C-:B------:R-:W-:Y:S02]  /*7650*/  HADD2.F32 R4, -RZ, R0.reuse.H1_H1 ;  /* 0x30000000ff047230 */ /* 0x100fe40000004100 */
[----:B------:R-:W-:Y:S02]  /*7660*/  HADD2.F32 R8, -RZ, R0.H0_H0 ;  /* 0x20000000ff087230 */ /* 0x000fe40000004100 */
[C---:B------:R-:W-:Y:S01]  /*7670*/  FFMA.FTZ R28, R6.reuse, R9, -R5 ;  /* 0x00000009061c7223 */ /* 0x040fe20000010805 */
[--C-:B------:R-:W-:Y:S02]  /*7680*/  HADD2.F32 R27, -RZ, R7.reuse.H0_H0 ;  /* 0x20000007ff1b7230 */ /* 0x100fe40000004100 */
[----:B------:R-:W-:Y:S01]  /*7690*/  FFMA.FTZ R21, R6, R29, R21 ;  /* 0x0000001d06157223 */ /* 0x000fe20000010015 */
[----:B------:R-:W-:-:S02]  /*76a0*/  HADD2.F32 R7, -RZ, R7.H1_H1 ;  /* 0x30000007ff077230 */ /* 0x000fc40000004100 */
[----:B------:R-:W-:Y:S01]  /*76b0*/  FMUL.FTZ R6, R31, R10 ;  /* 0x0000000a1f067220 */ /* 0x000fe20000410000 */
[----:B------:R-:W-:Y:S01]  /*76c0*/  FMUL.FTZ R40, R11, R26 ;  /* 0x0000001a0b287220 */ /* 0x000fe20000410000 */
[----:B------:R-:W-:Y:S01]  /*76d0*/  FMUL.FTZ R31, R31, R4 ;  /* 0x000000041f1f7220 */ /* 0x000fe20000410000 */
[----:B------:R-:W-:Y:S01]  /*76e0*/  FMUL.FTZ R5, R11, R8 ;  /* 0x000000080b057220 */ /* 0x000fe20000410000 */
[----:B------:R-:W-:Y:S01]  /*76f0*/  FFMA.FTZ R11, R27, R4, -R6 ;  /* 0x000000041b0b7223 */ /* 0x000fe20000010806 */
[----:B------:R-:W-:Y:S01]  /*7700*/  FFMA.FTZ R40, R7, R8, -R40 ;  /* 0x0000000807287223 */ /* 0x000fe20000010828 */
[----:B------:R-:W-:Y:S01]  /*7710*/  FFMA.FTZ R31, R27, R10, R31 ;  /* 0x0000000a1b1f7223 */ /* 0x000fe2000001001f */
[----:B------:R-:W-:Y:S01]  /*7720*/  FFMA.FTZ R26, R7, R26, R5 ;  /* 0x0000001a071a7223 */ /* 0x000fe20000010005 */
[----:B------:R-:W-:Y:S02]  /*7730*/  F2FP.F16.F32.PACK_AB R4, R39, R36 ;  /* 0x000000242704723e */ /* 0x000fe400000000ff */
[----:B------:R-:W-:-:S02]  /*7740*/  F2FP.F16.F32.PACK_AB R5, R33, R38 ;  /* 0x000000262105723e */ /* 0x000fc400000000ff */
[----:B------:R-:W-:Y:S02]  /*7750*/  F2FP.F16.F32.PACK_AB R6, R28, R43 ;  /* 0x0000002b1c06723e */ /* 0x000fe400000000ff */
[----:B------:R-:W-:Y:S02]  /*7760*/  F2FP.F16.F32.PACK_AB R7, R40, R11 ;  /* 0x0000000b2807723e */ /* 0x000fe400000000ff */
[----:B------:R-:W-:Y:S02]  /*7770*/  F2FP.F16.F32.PACK_AB R8, R37, R34 ;  /* 0x000000222508723e */ /* 0x000fe400000000ff */
[----:B------:R-:W-:Y:S02]  /*7780*/  F2FP.F16.F32.PACK_AB R9, R41, R32 ;  /* 0x000000202909723e */ /* 0x000fe400000000ff */
[----:B------:R-:W-:Y:S02]  /*7790*/  F2FP.F16.F32.PACK_AB R10, R21, R30 ;  /* 0x0000001e150a723e */ /* 0x000fe400000000ff */
[----:B------:R-:W-:Y:S01]  /*77a0*/  F2FP.F16.F32.PACK_AB R11, R26, R31 ;  /* 0x0000001f1a0b723e */ /* 0x000fe200000000ff */
[----:B------:R1:W-:Y:S04]  /*77b0*/  STS.128 [R42+0xc400], R4 ;  /* 0x00c400042a007388 */ /* 0x0003e80000000c00 */
[----:B------:R1:W-:Y:S02]  /*77c0*/  STS.128 [R44+0xc400], R8 ;  /* 0x00c400082c007388 */ /* 0x0003e40000000c00 */
.L_x_406:
[----:B------:R-:W-:Y:S05]  /*77d0*/  BSYNC B1 ;  /* 0x0000000000017941 */ /* 0x000fea0003800000 */
.L_x_405:
[----:B------:R-:W-:Y:S05]  /*77e0*/  @P0 BRA `(.L_x_396) ;  /* 0x0000000400480947 */ /* 0x000fea0003800000 */
[----:B-1----:R-:W0:Y:S01]  /*77f0*/  LDL R8, [R1+0x38] ;  /* 0x0000380001087983 */ /* 0x002e220000100800 */
[----:B------:R-:W-:-:S03]  /*7800*/  SHF.R.U32.HI R4, RZ, 0x3, R157 ;  /* 0x00000003ff047819 */ /* 0x000fc6000001169d */
[----:B------:R-:W2:Y:S01]  /*7810*/  LDL R38, [R1+0x5c] ;  /* 0x00005c0001267983 */ /* 0x000ea20000100800 */
[----:B------:R-:W-:Y:S01]  /*7820*/  LOP3.LUT R24, R4, R24, R157, 0x1e, !PT ;  /* 0x0000001804187212 */ /* 0x000fe200078e1e9d */
[--C-:B------:R-:W-:Y:S02]  /*7830*/  HADD2.F32 R32, -RZ, R20.reuse.H1_H1 ;  /* 0x30000014ff207230 */ /* 0x100fe40000004100 */
[--C-:B------:R-:W-:Y:S02]  /*7840*/  HADD2.F32 R34, -RZ, R45.reuse.H0_H0 ;  /* 0x2000002dff227230 */ /* 0x100fe40000004100 */
[----:B------:R-:W-:Y:S02]  /*7850*/  HADD2.F32 R36, -RZ, R45.H1_H1 ;  /* 0x3000002dff247230 */ /* 0x000fe40000004100 */
[----:B------:R-:W-:Y:S02]  /*7860*/  HADD2.F32 R41, -RZ, R15.H0_H0 ;  /* 0x2000000fff297230 */ /* 0x000fe40000004100 */
[----:B------:R-:W-:-:S02]  /*7870*/  HADD2.F32 R43, -RZ, R20.H0_H0 ;  /* 0x20000014ff2b7230 */ /* 0x000fc40000004100 */
[----:B0-----:R-:W-:-:S04]  /*7880*/  IMAD.IADD R9, R8, 0x1, R24 ;  /* 0x0000000108097824 */ /* 0x001fc800078e0218 */
[----:B------:R-:W-:Y:S01]  /*7890*/  IMAD R21, R9, 0x2, R2 ;  /* 0x0000000209157824 */ /* 0x000fe200078e0202 */
[----:B--2---:R-:W-:Y:S04]  /*78a0*/  LDS.128 R4, [R38+0xc400] ;  /* 0x00c4000026047984 */ /* 0x004fe80000000c00 */
[----:B------:R-:W0:Y:S02]  /*78b0*/  LDS.128 R8, [R21+0xc400] ;  /* 0x00c4000015087984 */ /* 0x000e240000000c00 */
[--C-:B0-----:R-:W-:Y:S02]  /*78c0*/  HADD2.F32 R28, -RZ, R8.reuse.H0_H0 ;  /* 0x20000008ff1c7230 */ /* 0x101fe40000004100 */
[----:B------:R-:W-:-:S03]  /*78d0*/  HADD2.F32 R8, -RZ, R8.H1_H1 ;  /* 0x30000008ff087230 */ /* 0x000fc60000004100 */
[-C--:B------:R-:W-:Y:S01]  /*78e0*/  FMUL.FTZ R33, R34, R28.reuse ;  /* 0x0000001c22217220 */ /* 0x080fe20000410000 */
[----:B------:R-:W-:Y:S01]  /*78f0*/  FMUL.FTZ R37, R32, R28 ;  /* 0x0000001c20257220 */ /* 0x000fe20000410000 */
[----:B------:R-:W-:Y:S02]  /*7900*/  HADD2.F32 R28, -RZ, R15.H1_H1 ;  /* 0x3000000fff1c7230 */ /* 0x000fe40000004100 */
[--C-:B------:R-:W-:Y:S02]  /*7910*/  HADD2.F32 R24, -RZ, R4.reuse.H0_H0 ;  /* 0x20000004ff187230 */ /* 0x100fe40000004100 */
[-C--:B------:R-:W-:Y:S01]  /*7920*/  FMUL.FTZ R39, R36, R8.reuse ;  /* 0x0000000824277220 */ /* 0x080fe20000410000 */
[----:B------:R-:W-:Y:S02]  /*7930*/  HADD2.F32 R4, -RZ, R4.H1_H1 ;  /* 0x30000004ff047230 */ /* 0x000fe40000004100 */
[----:B------:R-:W-:Y:S01]  /*7940*/  FMUL.FTZ R15, R28, R8 ;  /* 0x000000081c0f7220 */ /* 0x000fe20000410000 */
[----:B------:R-:W-:-:S02]  /*7950*/  HADD2.F32 R29, -RZ, R9.H0_H0 ;  /* 0x20000009ff1d7230 */ /* 0x000fc40000004100 */
[----:B------:R-:W-:Y:S02]  /*7960*/  HADD2.F32 R9, -RZ, R9.H1_H1 ;  /* 0x30000009ff097230 */ /* 0x000fe40000004100 */
[-C--:B------:R-:W-:Y:S01]  /*7970*/  FFMA.FTZ R8, R28, R4.reuse, -R39 ;  /* 0x000000041c087223 */ /* 0x080fe20000010827 */
[----:B------:R-:W-:Y:S02]  /*7980*/  HADD2.F32 R39, -RZ, R14.H1_H1 ;  /* 0x3000000eff277230 */ /* 0x000fe40000004100 */
[----:B------:R-:W-:Y:S01]  /*7990*/  FFMA.FTZ R20, R36, R4, R15 ;  /* 0x0000000424147223 */ /* 0x000fe2000001000f */
[----:B------:R-:W-:Y:S02]  /*79a0*/  HADD2.F32 R15, -RZ, R13.H0_H0 ;  /* 0x2000000dff0f7230 */ /* 0x000fe40000004100 */
[--C-:B------:R-:W-:Y:S02]  /*79b0*/  HADD2.F32 R25, -RZ, R5.reuse.H0_H0 ;  /* 0x20000005ff197230 */ /* 0x100fe40000004100 */
[----:B------:R-:W-:Y:S01]  /*79c0*/  FFMA.FTZ R37, R34, R24, R37 ;  /* 0x0000001822257223 */ /* 0x000fe20000010025 */
[----:B------:R-:W-:-:S02]  /*79d0*/  HADD2.F32 R5, -RZ, R5.H1_H1 ;  /* 0x30000005ff057230 */ /* 0x000fc40000004100 */
[-C--:B------:R-:W-:Y:S01]  /*79e0*/  FMUL.FTZ R4, R39, R9.reuse ;  /* 0x0000000927047220 */ /* 0x080fe20000410000 */
[----:B------:R-:W-:Y:S02]  /*79f0*/  HADD2.F32 R30, -RZ, R10.H0_H0 ;  /* 0x2000000aff1e7230 */ /* 0x000fe40000004100 */
[----:B------:R-:W-:Y:S02]  /*7a00*/  HADD2.F32 R34, -RZ, R14.H0_H0 ;  /* 0x2000000eff227230 */ /* 0x000fe40000004100 */
[C---:B------:R-:W-:Y:S01]  /*7a10*/  FMUL.FTZ R14, R15.reuse, R9 ;  /* 0x000000090f0e7220 */ /* 0x040fe20000410000 */
[----:B------:R-:W-:Y:S02]  /*7a20*/  HADD2.F32 R10, -RZ, R10.H1_H1 ;  /* 0x3000000aff0a7230 */ /* 0x000fe40000004100 */
[----:B------:R-:W-:Y:S02]  /*7a30*/  HADD2.F32 R36, -RZ, R13.H1_H1 ;  /* 0x3000000dff247230 */ /* 0x000fe40000004100 */
[----:B------:R-:W-:Y:S01]  /*7a40*/  FFMA.FTZ R9, R15, R5, -R4 ;  /* 0x000000050f097223 */ /* 0x000fe20000010804 */
[----:B------:R-:W-:-:S02]  /*7a50*/  HADD2.F32 R26, -RZ, R6.H0_H0 ;  /* 0x20000006ff1a7230 */ /* 0x000fc40000004100 */
[----:B------:R-:W-:Y:S01]  /*7a60*/  FFMA.FTZ R33, R32, R24, -R33 ;  /* 0x0000001820217223 */ /* 0x000fe20000010821 */
[----:B------:R-:W-:Y:S02]  /*7a70*/  HADD2.F32 R4, -RZ, R3.H0_H0 ;  /* 0x20000003ff047230 */ /* 0x000fe40000004100 */
[----:B------:R-:W-:Y:S01]  /*7a80*/  FMUL.FTZ R24, R43, R29 ;  /* 0x0000001d2b187220 */ /* 0x000fe20000410000 */
[----:B------:R-:W-:Y:S02]  /*7a90*/  HADD2.F32 R6, -RZ, R6.H1_H1 ;  /* 0x30000006ff067230 */ /* 0x000fe40000004100 */
[----:B------:R-:W-:Y:S01]  /*7aa0*/  FFMA.FTZ R13, R39, R5, R14 ;  /* 0x00000005270d7223 */ /* 0x000fe2000001000e */
[-C--:B------:R-:W-:Y:S01]  /*7ab0*/  FMUL.FTZ R5, R36, R10.reuse ;  /* 0x0000000a24057220 */ /* 0x080fe20000410000 */
[C---:B------:R-:W-:Y:S01]  /*7ac0*/  FMUL.FTZ R28, R41.reuse, R29 ;  /* 0x0000001d291c7220 */ /* 0x040fe20000410000 */
[--C-:B------:R-:W-:Y:S02]  /*7ad0*/  HADD2.F32 R31, -RZ, R11.reuse.H0_H0 ;  /* 0x2000000bff1f7230 */ /* 0x100fe40000004100 */
[----:B------:R-:W-:Y:S01]  /*7ae0*/  FFMA.FTZ R24, R41, R25, -R24 ;  /* 0x0000001929187223 */ /* 0x000fe20000010818 */
[----:B------:R-:W-:Y:S01]  /*7af0*/  FMUL.FTZ R29, R4, R10 ;  /* 0x0000000a041d7220 */ /* 0x000fe20000410000 */
[----:B------:R-:W-:-:S02]  /*7b00*/  HADD2.F32 R11, -RZ, R11.H1_H1 ;  /* 0x3000000bff0b7230 */ /* 0x000fc40000004100 */
[----:B------:R-:W-:Y:S01]  /*7b10*/  FFMA.FTZ R10, R4, R6, -R5 ;  /* 0x00000006040a7223 */ /* 0x000fe20000010805 */
[----:B------:R-:W-:Y:S02]  /*7b20*/  HADD2.F32 R39, -RZ, R3.H1_H1 ;  /* 0x30000003ff277230 */ /* 0x000fe40000004100 */
[--C-:B------:R-:W-:Y:S02]  /*7b30*/  HADD2.F32 R41, -RZ, R12.reuse.H0_H0 ;  /* 0x2000000cff297230 */ /* 0x100fe40000004100 */
[----:B------:R-:W-:Y:S02]  /*7b40*/  HADD2.F32 R32, -RZ, R12.H1_H1 ;  /* 0x3000000cff207230 */ /* 0x000fe40000004100 */
[--C-:B------:R-:W-:Y:S02]  /*7b50*/  HADD2.F32 R3, -RZ, R0.reuse.H1_H1 ;  /* 0x30000000ff037230 */ /* 0x100fe40000004100 */
[----:B------:R-:W-:Y:S02]  /*7b60*/  HADD2.F32 R5, -RZ, R0.H0_H0 ;  /* 0x20000000ff057230 */ /* 0x000fe40000004100 */
[----:B------:R-:W-:-:S02]  /*7b70*/  HADD2.F32 R27, -RZ, R7.H0_H0 ;  /* 0x20000007ff1b7230 */ /* 0x000fc40000004100 */
[----:B------:R-:W-:Y:S01]  /*7b80*/  FFMA.FTZ R28, R43, R25, R28 ;  /* 0x000000192b1c7223 */ /* 0x000fe2000001001c */
[----:B------:R-:W-:Y:S02]  /*7b90*/  HADD2.F32 R7, -RZ, R7.H1_H1 ;  /* 0x30000007ff077230 */ /* 0x000fe40000004100 */
[----:B------:R-:W-:Y:S01]  /*7ba0*/  FMUL.FTZ R15, R34, R30 ;  /* 0x0000001e220f7220 */ /* 0x000fe20000410000 */
[----:B------:R-:W-:Y:S01]  /*7bb0*/  FFMA.FTZ R0, R36, R6, R29 ;  /* 0x0000000624007223 */ /* 0x000fe2000001001d */
[----:B------:R-:W-:Y:S01]  /*7bc0*/  FMUL.FTZ R4, R39, R31 ;  /* 0x0000001f27047220 */ /* 0x000fe20000410000 */
[----:B------:R-:W-:Y:S01]  /*7bd0*/  FMUL.FTZ R12, R41, R11 ;  /* 0x0000000b290c7220 */ /* 0x000fe20000410000 */
[C---:B------:R-:W-:Y:S01]  /*7be0*/  FMUL.FTZ R25, R32.reuse, R30 ;  /* 0x0000001e20197220 */ /* 0x040fe20000410000 */
[----:B------:R-:W-:Y:S01]  /*7bf0*/  FMUL.FTZ R6, R3, R31 ;  /* 0x0000001f03067220 */ /* 0x000fe20000410000 */
[----:B------:R-:W-:Y:S01]  /*7c00*/  FMUL.FTZ R14, R5, R11 ;  /* 0x0000000b050e7220 */ /* 0x000fe20000410000 */
[-C--:B------:R-:W-:Y:S01]  /*7c10*/  FFMA.FTZ R15, R32, R26.reuse, -R15 ;  /* 0x0000001a200f7223 */ /* 0x080fe2000001080f */
[----:B------:R-:W-:Y:S01]  /*7c20*/  FFMA.FTZ R3, R3, R27, -R4 ;  /* 0x0000001b03037223 */ /* 0x000fe20000010804 */
[----:B------:R-:W-:Y:S01]  /*7c30*/  FFMA.FTZ R12, R5, R7, -R12 ;  /* 0x00000007050c7223 */ /* 0x000fe2000001080c */
[----:B------:R-:W-:Y:S01]  /*7c40*/  FFMA.FTZ R25, R34, R26, R25 ;  /* 0x0000001a22197223 */ /* 0x000fe20000010019 */
[----:B------:R-:W-:Y:S01]  /*7c50*/  FFMA.FTZ R11, R39, R27, R6 ;  /* 0x0000001b270b7223 */ /* 0x000fe20000010006 */
[----:B------:R-:W-:Y:S01]  /*7c60*/  FFMA.FTZ R14, R41, R7, R14 ;  /* 0x00000007290e7223 */ /* 0x000fe2000001000e */
[----:B------:R-:W-:-:S02]  /*7c70*/  F2FP.F16.F32.PACK_AB R4, R8, R33 ;  /* 0x000000210804723e */ /* 0x000fc400000000ff */
[----:B------:R-:W-:Y:S02]  /*7c80*/  F2FP.F16.F32.PACK_AB R5, R9, R24 ;  /* 0x000000180905723e */ /* 0x000fe400000000ff */
[----:B------:R-:W-:Y:S02]  /*7c90*/  F2FP.F16.F32.PACK_AB R6, R10, R15 ;  /* 0x0000000f0a06723e */ /* 0x000fe400000000ff */
[----:B------:R-:W-:Y:S02]  /*7ca0*/  F2FP.F16.F32.PACK_AB R7, R12, R3 ;  /* 0x000000030c07723e */ /* 0x000fe400000000ff */
[----:B------:R-:W-:Y:S02]  /*7cb0*/  F2FP.F16.F32.PACK_AB R8, R20, R37 ;  /* 0x000000251408723e */ /* 0x000fe400000000ff */
[----:B------:R-:W-:Y:S02]  /*7cc0*/  F2FP.F16.F32.PACK_AB R9, R13, R28 ;  /* 0x0000001c0d09723e */ /* 0x000fe400000000ff */
[----:B------:R-:W-:-:S02]  /*7cd0*/  F2FP.F16.F32.PACK_AB R10, R0, R25 ;  /* 0x00000019000a723e */ /* 0x000fc400000000ff */
[----:B------:R-:W-:Y:S01]  /*7ce0*/  F2FP.F16.F32.PACK_AB R11, R14, R11 ;  /* 0x0000000b0e0b723e */ /* 0x000fe200000000ff */
[----:B------:R3:W-:Y:S04]  /*7cf0*/  STS.128 [R38+0xc400], R4 ;  /* 0x00c4000426007388 */ /* 0x0007e80000000c00 */
[----:B------:R3:W-:Y:S02]  /*7d00*/  STS.128 [R21+0xc400], R8 ;  /* 0x00c4000815007388 */ /* 0x0007e40000000c00 */
.L_x_396:
[----:B------:R-:W-:Y:S05]  /*7d10*/  BSYNC B0 ;  /* 0x0000000000007941 */ /* 0x000fea0003800000 */
.L_x_382:
[----:B------:R-:W-:Y:S01]  /*7d20*/  @!PT LDS RZ, [RZ] ;  /* 0x00000000fffff984 */ /* 0x000fe20000000800 */
[----:B------:R-:W-:Y:S01]  /*7d30*/  @!PT LDS RZ, [RZ] ;  /* 0x00000000fffff984 */ /* 0x000fe20000000800 */
[----:B------:R-:W-:Y:S01]  /*7d40*/  @!PT LDS RZ, [RZ] ;  /* 0x00000000fffff984 */ /* 0x000fe20000000800 */
[----:B------:R-:W-:Y:S01]  /*7d50*/  @!PT LDS RZ, [RZ] ;  /* 0x00000000fffff984 */ /* 0x000fe20000000800 */
[----:B------:R4:W-:Y:S06]  /*7d60*/  MEMBAR.ALL.CTA ;  /* 0x0000000000007992 */ /* 0x0009ec0000008000 */
[----:B----4-:R-:W4:Y:S01]  /*7d70*/  FENCE.VIEW.ASYNC.S ;  /* 0x00000000000073c6 */ /* 0x010f220000000000 */
[----:B------:R-:W-:Y:S05]  /*7d80*/  WARPSYNC.ALL ;  /* 0x0000000000007948 */ /* 0x000fea0003800000 */
[----:B----4-:R-:W-:Y:S06]  /*7d90*/  BAR.SYNC.DEFER_BLOCKING 0xd, 0x180 ;  /* 0x0346000000007b1d */ /* 0x010fec0000010000 */
.L_x_379:
[----:B------:R-:W-:-:S13]  /*7da0*/  ISETP.NE.AND P0, PT, R152, 0x3, PT ;  /* 0x000000039800780c */ /* 0x000fda0003f05270 */
[----:B------:R-:W-:Y:S05]  /*7db0*/  @!P0 BRA `(.L_x_407) ;  /* 0x0000000000048947 */ /* 0x000fea0003800000 */
[----:B------:R-:W-:Y:S01]  /*7dc0*/  BPT.TRAP 0x1 ;  /* 0x000000040000795c */ /* 0x000fe20000300000 */
.L_x_407:
[----:B-123--:R-:W-:Y:S01]  /*7dd0*/  IMAD R4, R22, 0x8, R2 ;  /* 0x0000000816047824 */ /* 0x00efe200078e0202 */
[----:B------:R-:W-:-:S04]  /*7de0*/  SHF.L.U32 R5, R153, 0x1f, RZ ;  /* 0x0000001f99057819 */ /* 0x000fc800000006ff */
[----:B------:R1:W2:Y:S01]  /*7df0*/  SYNCS.PHASECHK.TRANS64.TRYWAIT P1, [R4+URZ+0x30830], R5 ;  /* 0x03083005040075a7 */ /* 0x0002a2000802017f */
[----:B------:R-:W-:Y:S05]  /*7e00*/  @!P0 BRA `(.L_x_408) ;  /* 0x0000000000048947 */ /* 0x000fea0003800000 */
[----:B------:R-:W-:Y:S01]  /*7e10*/  BPT.TRAP 0x1 ;  /* 0x000000040000795c */ /* 0x000fe20000300000 */
.L_x_408:
[----:B------:R-:W-:Y:S01]  /*7e20*/  IADD3 R0, R2, 0x12400, RZ ;  /* 0x0001240002007810 */ /* 0x000fe20007ffe0ff */
[----:B------:R-:W-:-:S03]  /*7e30*/  IMAD R3, R35, 0x2000, R2 ;  /* 0x0000200023037824 */ /* 0x000fc600078e0202 */
[----:B------:R-:W-:Y:S02]  /*7e40*/  SHF.R.U32.HI R0, RZ, 0x4, R0 ;  /* 0x00000004ff007819 */ /* 0x000fe40000011600 */
[----:B------:R3:W-:Y:S02]  /*7e50*/  STL [R1+0x2c], R3 ;  /* 0x00002c0301007387 */ /* 0x0007e40000100800 */
[----:B------:R-:W-:-:S04]  /*7e60*/  LOP3.LUT R0, R0, 0x3fff, RZ, 0xc0, !PT ;  /* 0x00003fff00007812 */ /* 0x000fc800078ec0ff */
[----:B------:R-:W-:Y:S01]  /*7e70*/  LOP3.LUT R0, R0, 0x10000, RZ, 0xfc, !PT ;  /* 0x0001000000007812 */ /* 0x000fe200078efcff */
[----:B---3--:R-:W-:-:S04]  /*7e80*/  VIADD R3, R3, 0xc400 ;  /* 0x0000c40003037836 */ /* 0x008fc80000000000 */
[----:B------:R3:W-:Y:S01]  /*7e90*/  STL [R1+0x34], R0 ;  /* 0x0000340001007387 */ /* 0x0007e20000100800 */
[----:B------:R-:W-:-:S04]  /*7ea0*/  SHF.R.U32.HI R3, RZ, 0x4, R3 ;  /* 0x00000004ff037819 */ /* 0x000fc80000011603 */
[----:B------:R-:W-:Y:S01]  /*7eb0*/  LOP3.LUT R3, R3, 0x3fff, RZ, 0xc0, !PT ;  /* 0x00003fff03037812 */ /* 0x000fe200078ec0ff */
[----:B--2---:R-:W-:Y:S06]  /*7ec0*/  @P1 BRA `(.L_x_409) ;  /* 0x0000000000081947 */ /* 0x004fec0003800000 */
[----:B------:R-:W2:Y:S02]  /*7ed0*/  SYNCS.PHASECHK.TRANS64.TRYWAIT P1, [R4+URZ+0x30830], R5 ;  /* 0x03083005040075a7 */ /* 0x000ea4000802017f */
[----:B--2---:R-:W-:Y:S05]  /*7ee0*/  @!P1 BRA `(.L_x_410) ;  /* 0x000000d4009c9947 */ /* 0x004fea0003800000 */
.L_x_409:
[----:B---3--:R-:W3:Y:S01]  /*7ef0*/  LDL R0, [R1+0x34] ;  /* 0x0000340001007983 */ /* 0x008ee20000100800 */
[----:B------:R-:W-:Y:S01]  /*7f00*/  IMAD.MOV.U32 R7, RZ, RZ, 0x40000040 ;  /* 0x40000040ff077424 */ /* 0x000fe200078e00ff */
[----:B------:R-:W-:Y:S01]  /*7f10*/  LOP3.LUT R12, R3, 0x10000, RZ, 0xfc, !PT ;  /* 0x00010000030c7812 */ /* 0x000fe200078efcff */
[----:B------:R-:W-:Y:S01]  /*7f20*/  IMAD.MOV.U32 R13, RZ, RZ, 0x40000040 ;  /* 0x40000040ff0d7424 */ /* 0x000fe200078e00ff */
[----:B------:R-:W-:Y:S05]  /*7f30*/  WARPSYNC.ALL ;  /* 0x0000000000007948 */ /* 0x000fea0003800000 */
[----:B------:R-:W-:Y:S01]  /*7f40*/  R2UR UR7, R7 ;  /* 0x00000000070772ca */ /* 0x000fe200000e0000 */
[----:B------:R-:W4:Y:S01]  /*7f50*/  LDL R11, [R1+0x54] ;  /* 0x00005400010b7983 */ /* 0x000f220000100800 */
[----:B------:R-:W-:-:S02]  /*7f60*/  R2UR UR4, R12 ;  /* 0x000000000c0472ca */ /* 0x000fc400000e0000 */
[----:B------:R-:W-:Y:S01]  /*7f70*/  R2UR UR5, R13 ;  /* 0x000000000d0572ca */ /* 0x000fe200000e0000 */
[----:B0----5:R-:W-:Y:S01]  /*7f80*/  WARPGROUP.ARRIVE ;  /* 0x00000000000079c5 */ /* 0x021fe20000000000 */
[----:B------:R-:W-:Y:S01]  /*7f90*/  IMAD.MOV.U32 R9, RZ, RZ, 0x40000040 ;  /* 0x40000040ff097424 */ /* 0x000fe200078e00ff */
[----:B------:R-:W-:Y:S01]  /*7fa0*/  IADD3 R20, R12, 0x2, RZ ;  /* 0x000000020c147810 */ /* 0x000fe20007ffe0ff */
[----:B------:R-:W-:Y:S01]  /*7fb0*/  IMAD.MOV.U32 R21, RZ, RZ, 0x40000040 ;  /* 0x40000040ff157424 */ /* 0x000fe200078e00ff */
[----:B------:R-:W-:Y:S01]  /*7fc0*/  P2R R10, PR, RZ, 0x1 ;  /* 0x00000001ff0a7803 */ /* 0x000fe20000000000 */
[----:B---3--:R-:W-:-:S05]  /*7fd0*/  IMAD R6, R22, 0x600, R0 ;  /* 0x0000060016067824 */ /* 0x008fca00078e0200 */
[----:B------:R-:W-:-:S13]  /*7fe0*/  R2UR UR6, R6 ;  /* 0x00000000060672ca */ /* 0x000fda00000e0000 */
[----:B------:R-:W-:Y:S01]  /*7ff0*/  HGMMA.64x192x16.F32 R24, gdesc[UR4], RZ, !UPT, gsb0 ;  /* 0x02e00000041879f0 */ /* 0x000fe2000c0008ff */
[----:B------:R-:W-:Y:S01]  /*8000*/  VIADD R8, R6, 0x2 ;  /* 0x0000000206087836 */ /* 0x000fe20000000000 */
[----:B------:R-:W-:Y:S02]  /*8010*/  R2UR UR7, R9 ;  /* 0x00000000090772ca */ /* 0x000fe400000e0000 */
[----:B------:R-:W-:Y:S02]  /*8020*/  R2UR UR4, R20 ;  /* 0x00000000140472ca */ /* 0x000fe400000e0000 */
[----:B------:R-:W-:Y:S02]  /*8030*/  R2UR UR6, R8 ;  /* 0x00000000080672ca */ /* 0x000fe400000e0000 */
[----:B------:R-:W-:Y:S01]  /*8040*/  R2UR UR5, R21 ;  /* 0x00000000150572ca */ /* 0x000fe200000e0000 */
[----:B------:R-:W-:Y:S01]  /*8050*/  VIADD R8, R6, 0x4 ;  /* 0x0000000406087836 */ /* 0x000fe20000000000 */
[----:B------:R-:W-:Y:S01]  /*8060*/  MOV R15, 0x40000040 ;  /* 0x40000040000f7802 */ /* 0x000fe20000000f00 */
[----:B------:R-:W-:-:S02]  /*8070*/  VIADD R14, R12, 0x4 ;  /* 0x000000040c0e7836 */ /* 0x000fc40000000000 */
[----:B------:R-:W-:Y:S01]  /*8080*/  IMAD.MOV.U32 R9, RZ, RZ, 0x40000040 ;  /* 0x40000040ff097424 */ /* 0x000fe200078e00ff */
[----:B------:R-:W-:Y:S02]  /*8090*/  WARPGROUP.DEPBAR.LE gsb0, 0x0 ;  /* 0x00008000000079c5 */ /* 0x000fe40000010000 */
[----:B------:R-:W-:-:S06]  /*80a0*/  WARPGROUP.ARRIVE ;  /* 0x00000000000079c5 */ /* 0x000fcc0000000000 */
[----:B------:R-:W-:Y:S01]  /*80b0*/  HGMMA.64x192x16.F32 R24, gdesc[UR4], R24, gsb0 ;  /* 0x02e00000041879f0 */ /* 0x000fe20008000818 */
        /* <DEDUP_REMOVED lines=15> */
[----:B------:R-:W0:Y:S01]  /*81b0*/  S2R R0, SR_TID.X ;  /* 0x0000000000007919 */ /* 0x000e220000002100 */
[----:B------:R3:W-:Y:S01]  /*81c0*/  STL.64 [R1+0x8], R12 ;  /* 0x0000080c01007387 */ /* 0x0007e20000100a00 */
[----:B0-----:R-:W-:-:S05]  /*81d0*/  VIADD R0, R0, 0xffffff80 ;  /* 0xffffff8000007836 */ /* 0x001fca0000000000 */
[----:B---3--:R-:W-:-:S04]  /*81e0*/  SHF.R.S32.HI R12, RZ, 0x1f, R0 ;  /* 0x0000001fff0c7819 */ /* 0x008fc80000011400 */
[----:B------:R-:W-:-:S04]  /*81f0*/  LEA.HI R12, R12, R0, RZ, 0x7 ;  /* 0x000000000c0c7211 */ /* 0x000fc800078f38ff */
[----:B------:R-:W-:-:S05]  /*8200*/  LOP3.LUT R12, R12, 0xffffff80, RZ, 0xc0, !PT ;  /* 0xffffff800c0c7812 */ /* 0x000fca00078ec0ff */
[----:B------:R-:W-:-:S05]  /*8210*/  IMAD.IADD R12, R0, 0x1, -R12 ;  /* 0x00000001000c7824 */ /* 0x000fca00078e0a0c */
[----:B------:R-:W-:-:S04]  /*8220*/  SHF.R.S32.HI R0, RZ, 0x1f, R12 ;  /* 0x0000001fff007819 */ /* 0x000fc8000001140c */
[----:B------:R-:W-:-:S04]  /*8230*/  LEA.HI R0, R0, R12, RZ, 0x2 ;  /* 0x0000000c00007211 */ /* 0x000fc800078f10ff */
[----:B------:R-:W-:Y:S01]  /*8240*/  LOP3.LUT R0, R0, 0x7ffffffc, RZ, 0xc0, !PT ;  /* 0x7ffffffc00007812 */ /* 0x000fe200078ec0ff */
[----:B------:R-:W-:Y:S02]  /*8250*/  WARPGROUP.DEPBAR.LE gsb0, 0x0 ;  /* 0x00008000000079c5 */ /* 0x000fe40000010000 */
[----:B------:R-:W-:-:S06]  /*8260*/  WARPGROUP.ARRIVE ;  /* 0x00000000000079c5 */ /* 0x000fcc0000000000 */
[----:B------:R-:W-:Y:S01]  /*8270*/  HGMMA.64x192x16.F32 R24, gdesc[UR4], R24, gsb0 ;  /* 0x02e00000041879f0 */ /* 0x000fe20008000818 */
[----:B------:R-:W-:Y:S01]  /*8280*/  IMAD.IADD R0, R12, 0x1, -R0 ;  /* 0x000000010c007824 */ /* 0x000fe200078e0a00 */
[----:B------:R-:W-:Y:S01]  /*8290*/  ULDC UR4, c[0x0][0x988] ;  /* 0x0002620000047ab9 */ /* 0x000fe20000000800 */
[----:B------:R-:W-:-:S04]  /*82a0*/  IMAD.MOV.U32 R3, RZ, RZ, -0x2 ;  /* 0xfffffffeff037424 */ /* 0x000fc800078e00ff */
[----:B------:R-:W-:-:S04]  /*82b0*/  IMAD R3, R0, R3, 0xc0 ;  /* 0x000000c000037424 */ /* 0x000fc800078e0203 */
[----:B-12---:R-:W-:-:S04]  /*82c0*/  IMAD.IADD R5, R3, 0x1, R126 ;  /* 0x0000000103057824 */ /* 0x006fc800078e027e */
[----:B----4-:R-:W-:-:S05]  /*82d0*/  IMAD R5, R11, -0xc0, R5 ;  /* 0xffffff400b057824 */ /* 0x010fca00078e0205 */
        /* <DEDUP_REMOVED lines=8> */
[----:B------:R-:W-:Y:S02]  /*8360*/  FSEL R24, R24, -INF , P4 ;  /* 0xff80000018187808 */ /* 0x000fe40002000000 */
[----:B------:R-:W-:Y:S02]  /*8370*/  FSEL R25, R25, -INF , P3 ;  /* 0xff80000019197808 */ /* 0x000fe40001800000 */
[----:B------:R-:W-:Y:S02]  /*8380*/  FSEL R28, R28, -INF , P1 ;  /* 0xff8000001c1c7808 */ /* 0x000fe40000800000 */
[----:B------:R-:W-:Y:S02]  /*8390*/  FMNMX.FTZ R3, R24, R25, !PT ;  /* 0x0000001918037209 */ /* 0x000fe40007810000 */
[----:B------:R-:W-:-:S02]  /*83a0*/  FSEL R29, R29, -INF , P2 ;  /* 0xff8000001d1d7808 */ /* 0x000fc40001000000 */
[----:B------:R-:W-:Y:S02]  /*83b0*/  FMNMX.FTZ R0, R28, R3, !PT ;  /* 0x000000031c007209 */ /* 0x000fe40007810000 */
[----:B------:R-:W-:Y:S02]  /*83c0*/  FSEL R125, R26, -INF , P4 ;  /* 0xff8000001a7d7808 */ /* 0x000fe40002000000 */
[----:B------:R-:W-:Y:S02]  /*83d0*/  ISETP.GT.AND P4, PT, R5, 0x11, PT ;  /* 0x000000110500780c */ /* 0x000fe40003f84270 */
[----:B------:R-:W-:Y:S02]  /*83e0*/  FSEL R32, R32, -INF , P5 ;  /* 0xff80000020207808 */ /* 0x000fe40002800000 */
[----:B------:R-:W-:Y:S02]  /*83f0*/  FMNMX.FTZ R3, R29, R0, !PT ;  /* 0x000000001d037209 */ /* 0x000fe40007810000 */
[----:B------:R-:W-:-:S02]  /*8400*/  FSEL R124, R27, -INF , P3 ;  /* 0xff8000001b7c7808 */ /* 0x000fc40001800000 */
[----:B------:R-:W-:Y:S02]  /*8410*/  ISETP.GT.AND P3, PT, R5, 0x18, PT ;  /* 0x000000180500780c */ /* 0x000fe40003f64270 */
[----:B------:R-:W-:Y:S02]  /*8420*/  FSEL R33, R33, -INF , P4 ;  /* 0xff80000021217808 */ /* 0x000fe40002000000 */
[----:B------:R-:W-:Y:S02]  /*8430*/  FMNMX.FTZ R0, R32, R3, !PT ;  /* 0x0000000320007209 */ /* 0x000fe40007810000 */
[----:B------:R-:W-:Y:S02]  /*8440*/  FSEL R123, R30, -INF , P1 ;  /* 0xff8000001e7b7808 */ /* 0x000fe40000800000 */
[----:B------:R-:W-:Y:S02]  /*8450*/  ISETP.GT.AND P1, PT, R5, 0x19, PT ;  /* 0x000000190500780c */ /* 0x000fe40003f24270 */
        /* <DEDUP_REMOVED lines=127> */
[----:B------:R-:W-:Y:S02]  /*8c50*/  FMNMX.FTZ R3, R97, R0, !PT ;  /* 0x0000000061037209 */ /* 0x000fe40007810000 */
[----:B------:R-:W-:Y:S02]  /*8c60*/  FSEL R101, R101, -INF , P0 ;  /* 0xff80000065657808 */ /* 0x000fe40000000000 */
[----:B------:R-:W-:Y:S02]  /*8c70*/  FMNMX.FTZ R0, R100, R3, !PT ;  /* 0x0000000364007209 */ /* 0x000fe40007810000 */
        /* <DEDUP_REMOVED lines=23> */
[----:B------:R-:W-:Y:S02]  /*8df0*/  FMNMX.FTZ R3, R113, R0, !PT ;  /* 0x0000000071037209 */ /* 0x000fe40007810000 */
[----:B------:R-:W-:Y:S02]  /*8e00*/  FSEL R116, R116, -INF , P5 ;  /* 0xff80000074747808 */ /* 0x000fe40002800000 */
[----:B------:R-:W-:Y:S02]  /*8e10*/  ISETP.GT.AND P6, PT, R5, 0xb9, PT ;  /* 0x000000b90500780c */ /* 0x000fe40003fc4270 */
[----:B------:R-:W-:-:S02]  /*8e20*/  FMNMX.FTZ R0, R116, R3, !PT ;  /* 0x0000000374007209 */ /* 0x000fc40007810000 */
[----:B------:R-:W-:-:S04]  /*8e30*/  FSEL R117, R117, -INF , P6 ;  /* 0xff80000075757808 */ /* 0x000fc80003000000 */
[----:B------:R-:W-:-:S05]  /*8e40*/  FMNMX.FTZ R11, R117, R0, !PT ;  /* 0x00000000750b7209 */ /* 0x000fca0007810000 */
[----:B------:R-:W0:Y:S02]  /*8e50*/  SHFL.BFLY PT, R0, R11, 0x2, 0x1f ;  /* 0x0c401f000b007f89 */ /* 0x000e2400000e0000 */
[----:B0-----:R-:W-:-:S05]  /*8e60*/  FMNMX.FTZ R12, R11, R0, !PT ;  /* 0x000000000b0c7209 */ /* 0x001fca0007810000 */
[----:B------:R-:W0:Y:S01]  /*8e70*/  SHFL.BFLY PT, R3, R12, 0x1, 0x1f ;  /* 0x0c201f000c037f89 */ /* 0x000e2200000e0000 */
[----:B------:R-:W-:Y:S02]  /*8e80*/  P2R R7, PR, RZ, 0x1 ;  /* 0x00000001ff077803 */ /* 0x000fe40000000000 */
[----:B------:R-:W-:Y:S01]  /*8e90*/  ISETP.GT.AND P0, PT, R5, 0xa0, PT ;  /* 0x000000a00500780c */ /* 0x000fe20003f04270 */
[----:B------:R-:W-:Y:S04]  /*8ea0*/  STL.64 [R1+0x20], R20 ;  /* 0x0000201401007387 */ /* 0x000fe80000100a00 */
[----:B------:R-:W-:Y:S01]  /*8eb0*/  STL.64 [R1+0x18], R14 ;  /* 0x0000180e01007387 */ /* 0x000fe20000100a00 */
[----:B------:R-:W-:-:S03]  /*8ec0*/  FSEL R106, R106, -INF , P0 ;  /* 0xff8000006a6a7808 */ /* 0x000fc60000000000 */
[----:B------:R1:W-:Y:S01]  /*8ed0*/  STL.64 [R1+0x10], R8 ;  /* 0x0000100801007387 */ /* 0x0003e20000100a00 */
[----:B------:R-:W-:Y:S02]  /*8ee0*/  ISETP.NE.AND P0, PT, R7, RZ, PT ;  /* 0x000000ff0700720c */ /* 0x000fe40003f05270 */
[----:B0-----:R-:W-:Y:S01]  /*8ef0*/  FMNMX.FTZ R0, R12, R3, !PT ;  /* 0x000000030c007209 */ /* 0x001fe20007810000 */
[----:B------:R-:W-:Y:S01]  /*8f00*/  IMAD.U32 R3, RZ, RZ, UR4 ;  /* 0x00000004ff037e24 */ /* 0x000fe2000f8e00ff */
[----:B-1----:R-:W-:Y:S02]  /*8f10*/  P2R R9, PR, RZ, 0x4 ;  /* 0x00000004ff097803 */ /* 0x002fe40000000000 */
[C---:B------:R-:W-:Y:S01]  /*8f20*/  FSETP.NEU.FTZ.AND P2, PT, R0.reuse, -INF , PT ;  /* 0xff8000000000780b */ /* 0x040fe20003f5d000 */
[----:B------:R-:W-:Y:S01]  /*8f30*/  FMUL.FTZ R6, R0, R3 ;  /* 0x0000000300067220 */ /* 0x000fe20000410000 */
[----:B------:R-:W-:Y:S02]  /*8f40*/  FSEL R107, R107, -INF , P0 ;  /* 0xff8000006b6b7808 */ /* 0x000fe40000000000 */
[----:B------:R-:W-:-:S02]  /*8f50*/  ISETP.NE.AND P0, PT, R10, RZ, PT ;  /* 0x000000ff0a00720c */ /* 0x000fc40003f05270 */
[----:B------:R-:W-:Y:S02]  /*8f60*/  FSEL R6, R6, RZ, P2 ;  /* 0x000000ff06067208 */ /* 0x000fe40001000000 */
[----:B------:R-:W-:-:S03]  /*8f70*/  FMNMX.FTZ R10, R125, R124, !PT ;  /* 0x0000007c7d0a7209 */ /* 0x000fc60007810000 */
[----:B------:R-:W-:Y:S01]  /*8f80*/  FFMA.FTZ R7, R25, R3, -R6 ;  /* 0x0000000319077223 */ /* 0x000fe20000010806 */
        /* <DEDUP_REMOVED lines=8> */
[----:B------:R-:W-:-:S03]  /*9010*/  FFMA.FTZ R12, R33, R3, -R6 ;  /* 0x00000003210c7223 */ /* 0x000fc60000010806 */
[----:B------:R-:W-:-:S04]  /*9020*/  FMNMX.FTZ R10, R46, R27, !PT ;  /* 0x0000001b2e0a7209 */ /* 0x000fc80007810000 */
[----:B------:R-:W-:-:S04]  /*9030*/  FMNMX.FTZ R33, R47, R10, !PT ;  /* 0x0000000a2f217209 */ /* 0x000fc80007810000 */
[----:B------:R-:W-:-:S04]  /*9040*/  FMNMX.FTZ R10, R50, R33, !PT ;  /* 0x00000021320a7209 */ /* 0x000fc80007810000 */
[----:B------:R-:W-:-:S04]  /*9050*/  FMNMX.FTZ R33, R51, R10, !PT ;  /* 0x0000000a33217209 */ /* 0x000fc80007810000 */
[----:B------:R-:W-:-:S04]  /*9060*/  FMNMX.FTZ R10, R54, R33, !PT ;  /* 0x00000021360a7209 */ /* 0x000fc80007810000 */
[----:B------:R-:W-:Y:S02]  /*9070*/  FMNMX.FTZ R35, R55, R10, !PT ;  /* 0x0000000a37237209 */ /* 0x000fe40007810000 */
[----:B------:R-:W-:Y:S02]  /*9080*/  ISETP.NE.AND P2, PT, R9, RZ, PT ;  /* 0x000000ff0900720c */ /* 0x000fe40003f45270 */
[----:B------:R-:W-:Y:S01]  /*9090*/  FMNMX.FTZ R10, R58, R35, !PT ;  /* 0x000000233a0a7209 */ /* 0x000fe20007810000 */
[-CC-:B------:R-:W-:Y:S01]  /*90a0*/  FFMA.FTZ R9, R29, R3.reuse, -R6.reuse ;  /* 0x000000031d097223 */ /* 0x180fe20000010806 */
[-CC-:B------:R-:W-:Y:S01]  /*90b0*/  FFMA.FTZ R29, R45, R3.reuse, -R6.reuse ;  /* 0x000000032d1d7223 */ /* 0x180fe20000010806 */
[-CC-:B------:R-:W-:Y:S01]  /*90c0*/  FFMA.FTZ R45, R68, R3.reuse, -R6.reuse ;  /* 0x00000003442d7223 */ /* 0x180fe20000010806 */
[----:B------:R-:W-:Y:S01]  /*90d0*/  FMNMX.FTZ R35, R59, R10, !PT ;  /* 0x0000000a3b237209 */ /* 0x000fe20007810000 */
[-CC-:B------:R-:W-:Y:S01]  /*90e0*/  FFMA.FTZ R68, R104, R3.reuse, -R6.reuse ;  /* 0x0000000368447223 */ /* 0x180fe20000010806 */
[----:B------:R-:W-:-:S02]  /*90f0*/  FFMA.FTZ R104, R105, R3, -R6 ;  /* 0x0000000369687223 */ /* 0x000fc40000010806 */
[----:B------:R-:W2:Y:S01]  /*9100*/  LDL R105, [R1+0x3c] ;  /* 0x00003c0001697983 */ /* 0x000ea20000100800 */
        /* <DEDUP_REMOVED lines=8> */
[----:B------:R-:W-:Y:S02]  /*9190*/  P2R R8, PR, RZ, 0x2 ;  /* 0x00000002ff087803 */ /* 0x000fe40000000000 */
[----:B------:R-:W-:Y:S02]  /*91a0*/  ISETP.GT.AND P1, PT, R5, 0x99, PT ;  /* 0x000000990500780c */ /* 0x000fe40003f24270 */
[----:B------:R-:W-:Y:S02]  /*91b0*/  FMNMX.FTZ R37, R75, R10, !PT ;  /* 0x0000000a4b257209 */ /* 0x000fe40007810000 */
[----:B------:R-:W-:Y:S02]  /*91c0*/  FSEL R103, R103, -INF , P1 ;  /* 0xff80000067677808 */ /* 0x000fe40000800000 */
[----:B------:R-:W-:-:S02]  /*91d0*/  FMNMX.FTZ R10, R78, R37, !PT ;  /* 0x000000254e0a7209 */ /* 0x000fc40007810000 */
[----:B------:R-:W-:Y:S01]  /*91e0*/  ISETP.NE.AND P1, PT, R8, RZ, PT ;  /* 0x000000ff0800720c */ /* 0x000fe20003f25270 */
[-CC-:B------:R-:W-:Y:S01]  /*91f0*/  FFMA.FTZ R8, R28, R3.reuse, -R6.reuse ;  /* 0x000000031c087223 */ /* 0x180fe20000010806 */
[----:B------:R-:W-:Y:S01]  /*9200*/  FFMA.FTZ R28, R41, R3, -R6 ;  /* 0x00000003291c7223 */ /* 0x000fe20000010806 */
        /* <DEDUP_REMOVED lines=14> */
[----:B------:R-:W-:Y:S01]  /*92f0*/  FMNMX.FTZ R53, R103, R10, !PT ;  /* 0x0000000a67357209 */ /* 0x000fe20007810000 */
[----:B------:R0:W-:Y:S03]  /*9300*/  MUFU.EX2 R27, R57 ;  /* 0x00000039001b7308 */ /* 0x0001e60000000800 */
[----:B------:R-:W-:Y:S02]  /*9310*/  FMNMX.FTZ R10, R106, R53, !PT ;  /* 0x000000356a0a7209 */ /* 0x000fe40007810000 */
[----:B------:R-:W-:Y:S02]  /*9320*/  FSEL R110, R110, -INF , P1 ;  /* 0xff8000006e6e7808 */ /* 0x000fe40000800000 */
[----:B0-----:R-:W-:Y:S02]  /*9330*/  FMNMX.FTZ R57, R107, R10, !PT ;  /* 0x0000000a6b397209 */ /* 0x001fe40007810000 */
[----:B------:R-:W-:-:S02]  /*9340*/  FSEL R111, R111, -INF , P2 ;  /* 0xff8000006f6f7808 */ /* 0x000fc40001000000 */
[----:B------:R-:W-:Y:S02]  /*9350*/  FMNMX.FTZ R10, R110, R57, !PT ;  /* 0x000000396e0a7209 */ /* 0x000fe40007810000 */
[----:B------:R-:W-:Y:S02]  /*9360*/  FSEL R114, R114, -INF , P3 ;  /* 0xff80000072727808 */ /* 0x000fe40001800000 */
[----:B------:R-:W-:Y:S01]  /*9370*/  FMNMX.FTZ R57, R111, R10, !PT ;  /* 0x0000000a6f397209 */ /* 0x000fe20007810000 */
[----:B------:R-:W-:Y:S01]  /*9380*/  FFMA.FTZ R61, R61, R3, -R6 ;  /* 0x000000033d3d7223 */ /* 0x000fe20000010806 */
[----:B------:R-:W-:Y:S02]  /*9390*/  FSEL R115, R115, -INF , P4 ;  /* 0xff80000073737808 */ /* 0x000fe40002000000 */
[----:B------:R-:W-:Y:S01]  /*93a0*/  FMNMX.FTZ R10, R114, R57, !PT ;  /* 0x00000039720a7209 */ /* 0x000fe20007810000 */
[----:B------:R0:W-:Y:S01]  /*93b0*/  MUFU.EX2 R33, R61 ;  /* 0x0000003d00217308 */ /* 0x0001e20000000800 */
[----:B------:R-:W-:-:S02]  /*93c0*/  FSEL R118, R118, -INF , P5 ;  /* 0xff80000076767808 */ /* 0x000fc40002800000 */
[----:B------:R-:W-:Y:S02]  /*93d0*/  FSEL R119, R119, -INF , P6 ;  /* 0xff80000077777808 */ /* 0x000fe40003000000 */
[----:B0-----:R-:W-:-:S04]  /*93e0*/  FMNMX.FTZ R61, R115, R10, !PT ;  /* 0x0000000a733d7209 */ /* 0x001fc80007810000 */
[----:B------:R-:W-:Y:S01]  /*93f0*/  FMNMX.FTZ R10, R118, R61, !PT ;  /* 0x0000003d760a7209 */ /* 0x000fe20007810000 */
[----:B------:R-:W-:-:S03]  /*9400*/  FFMA.FTZ R21, R49, R3, -R6 ;  /* 0x0000000331157223 */ /* 0x000fc60000010806 */
[----:B------:R-:W-:Y:S01]  /*9410*/  FMNMX.FTZ R10, R119, R10, !PT ;  /* 0x0000000a770a7209 */ /* 0x000fe20007810000 */
[----:B------:R-:W-:-:S04]  /*9420*/  FFMA.FTZ R49, R69, R3, -R6 ;  /* 0x0000000345317223 */ /* 0x000fc80000010806 */
[----:B------:R-:W0:Y:S01]  /*9430*/  SHFL.BFLY PT, R69, R10, 0x2, 0x1f ;  /* 0x0c401f000a457f89 */ /* 0x000e2200000e0000 */
[-CC-:B------:R-:W-:Y:S01]  /*9440*/  FFMA.FTZ R15, R40, R3.reuse, -R6.reuse ;  /* 0x00000003280f7223 */ /* 0x180fe20000010806 */
[----:B------:R-:W-:Y:S01]  /*9450*/  FFMA.FTZ R40, R77, R3, -R6 ;  /* 0x000000034d287223 */ /* 0x000fe20000010806 */
[----:B------:R-:W1:Y:S01]  /*9460*/  S2R R128, SR_TID.X ;  /* 0x0000000000807919 */ /* 0x000e620000002100 */
[----:B0-----:R-:W-:-:S05]  /*9470*/  FMNMX.FTZ R77, R10, R69, !PT ;  /* 0x000000450a4d7209 */ /* 0x001fca0007810000 */
[----:B------:R-:W0:Y:S01]  /*9480*/  SHFL.BFLY PT, R10, R77, 0x1, 0x1f ;  /* 0x0c201f004d0a7f89 */ /* 0x000e2200000e0000 */
        /* <DEDUP_REMOVED lines=12> */
[----:B------:R3:W-:Y:S01]  /*9550*/  MUFU.EX2 R35, R65 ;  /* 0x0000004100237308 */ /* 0x0007e20000000800 */
        /* <DEDUP_REMOVED lines=8> */
[----:B0-----:R-:W-:Y:S01]  /*95e0*/  FMNMX.FTZ R10, R77, R10, !PT ;  /* 0x0000000a4d0a7209 */ /* 0x001fe20007810000 */
[-CC-:B------:R-:W-:Y:S01]  /*95f0*/  FFMA.FTZ R92, R92, R3.reuse, -R6.reuse ;  /* 0x000000035c5c7223 */ /* 0x180fe20000010806 */
[-CC-:B------:R-:W-:Y:S01]  /*9600*/  FFMA.FTZ R60, R93, R3.reuse, -R6.reuse ;  /* 0x000000035d3c7223 */ /* 0x180fe20000010806 */
[-CC-:B------:R-:W-:Y:S01]  /*9610*/  FFMA.FTZ R61, R96, R3.reuse, -R6.reuse ;  /* 0x00000003603d7223 */ /* 0x180fe20000010806 */
[----:B------:R-:W-:-:S03]  /*9620*/  FFMA.FTZ R64, R97, R3, -R6 ;  /* 0x0000000361407223 */ /* 0x000fc60000010806 */
[----:B------:R0:W-:Y:S01]  /*9630*/  MUFU.EX2 R41, R80 ;  /* 0x0000005000297308 */ /* 0x0001e20000000800 */
[-CC-:B---3--:R-:W-:Y:S01]  /*9640*/  FFMA.FTZ R65, R100, R3.reuse, -R6.reuse ;  /* 0x0000000364417223 */ /* 0x188fe20000010806 */
[-CC-:B------:R-:W-:Y:S01]  /*9650*/  FFMA.FTZ R127, R101, R3.reuse, -R6.reuse ;  /* 0x00000003657f7223 */ /* 0x180fe20000010806 */
[-CC-:B------:R-:W-:Y:S01]  /*9660*/  FFMA.FTZ R69, R108, R3.reuse, -R6.reuse ;  /* 0x000000036c457223 */ /* 0x180fe20000010806 */
[-CC-:B------:R-:W-:Y:S01]  /*9670*/  FFMA.FTZ R72, R109, R3.reuse, -R6.reuse ;  /* 0x000000036d487223 */ /* 0x180fe20000010806 */
[-CC-:B----4-:R-:W-:Y:S01]  /*9680*/  FFMA.FTZ R73, R112, R3.reuse, -R6.reuse ;  /* 0x0000000370497223 */ /* 0x190fe20000010806 */
[-CC-:B------:R-:W-:Y:S01]  /*9690*/  FFMA.FTZ R76, R113, R3.reuse, -R6.reuse ;  /* 0x00000003714c7223 */ /* 0x180fe20000010806 */
[-CC-:B------:R-:W-:Y:S01]  /*96a0*/  FFMA.FTZ R77, R117, R3.reuse, -R6.reuse ;  /* 0x00000003754d7223 */ /* 0x180fe20000010806 */
[-C--:B0-----:R-:W-:Y:S01]  /*96b0*/  FFMA.FTZ R80, R116, R3.reuse, -R6 ;  /* 0x0000000374507223 */ /* 0x081fe20000010806 */
[C---:B------:R-:W-:Y:S01]  /*96c0*/  FMUL.FTZ R6, R10.reuse, R3 ;  /* 0x000000030a067220 */ /* 0x040fe20000410000 */
[----:B------:R-:W-:-:S04]  /*96d0*/  FSETP.NEU.FTZ.AND P1, PT, R10, -INF , PT ;  /* 0xff8000000a00780b */ /* 0x000fc80003f3d000 */
[----:B------:R-:W-:Y:S02]  /*96e0*/  FSEL R6, R6, RZ, P1 ;  /* 0x000000ff06067208 */ /* 0x000fe40000800000 */
[----:B-1----:R-:W-:-:S03]  /*96f0*/  LOP3.LUT R128, R128, 0x7f, RZ, 0xc0, !PT ;  /* 0x0000007f80807812 */ /* 0x002fc600078ec0ff */
[-CC-:B------:R-:W-:Y:S01]  /*9700*/  FFMA.FTZ R81, R125, R3.reuse, -R6.reuse ;  /* 0x000000037d517223 */ /* 0x180fe20000010806 */
[-CC-:B------:R-:W-:Y:S01]  /*9710*/  FFMA.FTZ R84, R124, R3.reuse, -R6.reuse ;  /* 0x000000037c547223 */ /* 0x180fe20000010806 */
[----:B------:R-:W-:Y:S01]  /*9720*/  MUFU.EX2 R5, R5 ;  /* 0x0000000500057308 */ /* 0x000fe20000000800 */
[----:B------:R-:W-:Y:S01]  /*9730*/  ISETP.NE.AND P1, PT, R128, RZ, PT ;  /* 0x000000ff8000720c */ /* 0x000fe20003f25270 */
[----:B------:R-:W-:-:S06]  /*9740*/  FFMA.FTZ R85, R123, R3, -R6 ;  /* 0x000000037b557223 */ /* 0x000fcc0000010806 */
[----:B------:R-:W0:Y:S01]  /*9750*/  MUFU.EX2 R7, R7 ;  /* 0x0000000700077308 */ /* 0x000e220000000800 */
[----:B------:R-:W-:-:S07]  /*9760*/  FFMA.FTZ R89, R121, R3, -R6 ;  /* 0x0000000379597223 */ /* 0x000fce0000010806 */
[----:B------:R-:W-:Y:S08]  /*9770*/  MUFU.EX2 R81, R81 ;  /* 0x0000005100517308 */ /* 0x000ff00000000800 */
[----:B------:R-:W1:Y:S08]  /*9780*/  MUFU.EX2 R84, R84 ;  /* 0x0000005400547308 */ /* 0x000e700000000800 */
[----:B------:R-:W3:Y:S08]  /*9790*/  MUFU.EX2 R8, R8 ;  /* 0x0000000800087308 */ /* 0x000ef00000000800 */
[----:B------:R4:W-:Y:S01]  /*97a0*/  MUFU.EX2 R53, R88 ;  /* 0x0000005800357308 */ /* 0x0009e20000000800 */
[-CC-:B------:R-:W-:Y:S01]  /*97b0*/  FFMA.FTZ R101, R47, R3.reuse, -R6.reuse ;  /* 0x000000032f657223 */ /* 0x180fe20000010806 */
[----:B----4-:R-:W-:-:S06]  /*97c0*/  FFMA.FTZ R88, R122, R3, -R6 ;  /* 0x000000037a587223 */ /* 0x010fcc0000010806 */
[----:B------:R-:W-:Y:S01]  /*97d0*/  MUFU.EX2 R85, R85 ;  /* 0x0000005500557308 */ /* 0x000fe20000000800 */
[----:B------:R-:W-:Y:S01]  /*97e0*/  FFMA.FTZ R47, R58, R3, -R6 ;  /* 0x000000033a2f7223 */ /* 0x000fe20000010806 */
[----:B------:R-:W-:-:S06]  /*97f0*/  @!P1 VIADD R4, R4, 0x30840 ;  /* 0x0003084004049836 */ /* 0x000fcc0000000000 */
[----:B------:R-:W4:Y:S01]  /*9800*/  MUFU.EX2 R9, R9 ;  /* 0x0000000900097308 */ /* 0x000f220000000800 */
[-CC-:B------:R-:W-:Y:S01]  /*9810*/  FFMA.FTZ R58, R67, R3.reuse, -R6.reuse ;  /* 0x00000003433a7223 */ /* 0x180fe20000010806 */
[-CC-:B------:R-:W-:Y:S01]  /*9820*/  FFMA.FTZ R93, R39, R3.reuse, -R6.reuse ;  /* 0x00000003275d7223 */ /* 0x180fe20000010806 */
[-CC-:B------:R-:W-:Y:S01]  /*9830*/  FFMA.FTZ R96, R42, R3.reuse, -R6.reuse ;  /* 0x000000032a607223 */ /* 0x180fe20000010806 */
[----:B------:R-:W-:-:S04]  /*9840*/  FFMA.FTZ R97, R43, R3, -R6 ;  /* 0x000000032b617223 */ /* 0x000fc80000010806 */
[----:B------:R-:W2:Y:S01]  /*9850*/  MUFU.EX2 R88, R88 ;  /* 0x0000005800587308 */ /* 0x000ea20000000800 */
[-CC-:B------:R-:W-:Y:S01]  /*9860*/  FFMA.FTZ R100, R46, R3.reuse, -R6.reuse ;  /* 0x000000032e647223 */ /* 0x180fe20000010806 */
[-CC-:B------:R-:W-:Y:S01]  /*9870*/  FFMA.FTZ R67, R78, R3.reuse, -R6.reuse ;  /* 0x000000034e437223 */ /* 0x180fe20000010806 */
[-CC-:B------:R-:W-:Y:S01]  /*9880*/  FFMA.FTZ R39, R50, R3.reuse, -R6.reuse ;  /* 0x0000000332277223 */ /* 0x180fe20000010806 */
[----:B------:R-:W-:-:S04]  /*9890*/  FFMA.FTZ R42, R51, R3, -R6 ;  /* 0x00000003332a7223 */ /* 0x000fc80000010806 */
[----:B------:R-:W2:Y:S01]  /*98a0*/  MUFU.EX2 R11, R11 ;  /* 0x0000000b000b7308 */ /* 0x000ea20000000800 */
[-CC-:B------:R-:W-:Y:S01]  /*98b0*/  FFMA.FTZ R43, R54, R3.reuse, -R6.reuse ;  /* 0x00000003362b7223 */ /* 0x180fe20000010806 */
[-CC-:B------:R-:W-:Y:S01]  /*98c0*/  FFMA.FTZ R46, R55, R3.reuse, -R6.reuse ;  /* 0x00000003372e7223 */ /* 0x180fe20000010806 */
[----:B------:R-:W-:-:S05]  /*98d0*/  FFMA.FTZ R78, R79, R3, -R6 ;  /* 0x000000034f4e7223 */ /* 0x000fca0000010806 */
[----:B------:R0:W-:Y:S01]  /*98e0*/  MUFU.EX2 R57, R92 ;  /* 0x0000005c00397308 */ /* 0x0001e20000000800 */
[-CC-:B------:R-:W-:Y:S01]  /*98f0*/  FFMA.FTZ R31, R31, R3.reuse, -R6.reuse ;  /* 0x000000031f1f7223 */ /* 0x180fe20000010806 */
[-CC-:B------:R-:W-:Y:S01]  /*9900*/  FFMA.FTZ R50, R59, R3.reuse, -R6.reuse ;  /* 0x000000033b327223 */ /* 0x180fe20000010806 */
[-CC-:B------:R-:W-:Y:S01]  /*9910*/  FFMA.FTZ R51, R62, R3.reuse, -R6.reuse ;  /* 0x000000033e337223 */ /* 0x180fe20000010806 */
[-CC-:B------:R-:W-:Y:S01]  /*9920*/  FFMA.FTZ R54, R63, R3.reuse, -R6.reuse ;  /* 0x000000033f367223 */ /* 0x180fe20000010806 */
[-CC-:B------:R-:W-:Y:S01]  /*9930*/  FFMA.FTZ R55, R66, R3.reuse, -R6.reuse ;  /* 0x0000000342377223 */ /* 0x180fe20000010806 */
[-CC-:B0-----:R-:W-:Y:S02]  /*9940*/  FFMA.FTZ R92, R120, R3.reuse, -R6.reuse ;  /* 0x00000003785c7223 */ /* 0x181fe40000010806 */
[----:B------:R-:W0:Y:S01]  /*9950*/  MUFU.EX2 R89, R89 ;  /* 0x0000005900597308 */ /* 0x000e220000000800 */
[----:B------:R-:W-:Y:S01]  /*9960*/  FADD.FTZ R79, R5, R7 ;  /* 0x00000007054f7221 */ /* 0x000fe20000010000 */
[-C--:B------:R-:W-:Y:S01]  /*9970*/  FFMA.FTZ R59, R70, R3.reuse, -R6 ;  /* 0x00000003463b7223 */ /* 0x080fe20000010806 */
[----:B------:R-:W-:Y:S01]  /*9980*/  @!P1 PRMT R4, RZ, 0x654, R4 ;  /* 0x00000654ff049816 */ /* 0x000fe20000000004 */
[-CC-:B------:R-:W-:Y:S01]  /*9990*/  FFMA.FTZ R62, R71, R3.reuse, -R6.reuse ;  /* 0x00000003473e7223 */ /* 0x180fe20000010806 */
[-CC-:B------:R-:W-:Y:S01]  /*99a0*/  FFMA.FTZ R63, R74, R3.reuse, -R6.reuse ;  /* 0x000000034a3f7223 */ /* 0x180fe20000010806 */
[----:B------:R-:W-:-:S02]  /*99b0*/  FFMA.FTZ R66, R75, R3, -R6 ;  /* 0x000000034b427223 */ /* 0x000fc40000010806 */
[----:B------:R-:W0:Y:S01]  /*99c0*/  MUFU.EX2 R12, R12 ;  /* 0x0000000c000c7308 */ /* 0x000e220000000800 */
[-CC-:B------:R-:W-:Y:S01]  /*99d0*/  FFMA.FTZ R74, R82, R3.reuse, -R6.reuse ;  /* 0x00000003524a7223 */ /* 0x180fe20000010806 */
[-CC-:B------:R-:W-:Y:S01]  /*99e0*/  FFMA.FTZ R75, R83, R3.reuse, -R6.reuse ;  /* 0x00000003534b7223 */ /* 0x180fe20000010806 */
[-CC-:B------:R-:W-:Y:S01]  /*99f0*/  FFMA.FTZ R70, R86, R3.reuse, -R6.reuse ;  /* 0x0000000356467223 */ /* 0x180fe20000010806 */
[-CC-:B------:R-:W-:Y:S01]  /*9a00*/  FFMA.FTZ R71, R87, R3.reuse, -R6.reuse ;  /* 0x0000000357477223 */ /* 0x180fe20000010806 */
[-CC-:B------:R-:W-:Y:S01]  /*9a10*/  FFMA.FTZ R90, R90, R3.reuse, -R6.reuse ;  /* 0x000000035a5a7223 */ /* 0x180fe20000010806 */
[-CC-:B------:R-:W-:Y:S01]  /*9a20*/  FFMA.FTZ R91, R91, R3.reuse, -R6.reuse ;  /* 0x000000035b5b7223 */ /* 0x180fe20000010806 */
[-CC-:B------:R-:W-:Y:S01]  /*9a30*/  FFMA.FTZ R94, R94, R3.reuse, -R6.reuse ;  /* 0x000000035e5e7223 */ /* 0x180fe20000010806 */
        /* <DEDUP_REMOVED lines=14> */
[----:B------:R-:W0:Y:S01]  /*9b20*/  MUFU.EX2 R13, R13 ;  /* 0x0000000d000d7308 */ /* 0x000e220000000800 */
[----:B-1----:R-:W-:Y:S01]  /*9b30*/  FADD.FTZ R6, R81, R84 ;  /* 0x0000005451067221 */ /* 0x002fe20000010000 */
[----:B---3--:R-:W-:Y:S01]  /*9b40*/  FADD.FTZ R82, R8, R79 ;  /* 0x0000004f08527221 */ /* 0x008fe20000010000 */
[----:B------:R1:W-:Y:S03]  /*9b50*/  @!P1 SYNCS.ARRIVE.TRANS64.RED.A1T0 RZ, [R4+URZ], RZ ;  /* 0x000000ff04ff99a7 */ /* 0x0003e6000810043f */
[----:B----4-:R-:W-:-:S02]  /*9b60*/  FADD.FTZ R82, R9, R82 ;  /* 0x0000005209527221 */ /* 0x010fc40000010000 */
[----:B------:R-:W3:Y:S01]  /*9b70*/  MUFU.EX2 R31, R31 ;  /* 0x0000001f001f7308 */ /* 0x000ee20000000800 */
[----:B-1----:R-:W-:Y:S01]  /*9b80*/  F2FP.F16.F32.PACK_AB R4, R7, R5 ;  /* 0x000000050704723e */ /* 0x002fe200000000ff */
[----:B------:R-:W-:-:S06]  /*9b90*/  FADD.FTZ R5, R85, R6 ;  /* 0x0000000655057221 */ /* 0x000fcc0000010000 */
[----:B------:R-:W1:Y:S01]  /*9ba0*/  MUFU.EX2 R14, R14 ;  /* 0x0000000e000e7308 */ /* 0x000e620000000800 */
[----:B--2---:R-:W-:Y:S01]  /*9bb0*/  FADD.FTZ R6, R88, R5 ;  /* 0x0000000558067221 */ /* 0x004fe20000010000 */
[----:B------:R-:W-:-:S06]  /*9bc0*/  FADD.FTZ R5, R11, R82 ;  /* 0x000000520b057221 */ /* 0x000fcc0000010000 */
[----:B------:R-:W2:Y:S01]  /*9bd0*/  MUFU.EX2 R93, R93 ;  /* 0x0000005d005d7308 */ /* 0x000ea20000000800 */
[----:B0-----:R-:W-:Y:S01]  /*9be0*/  FADD.FTZ R7, R89, R6 ;  /* 0x0000000659077221 */ /* 0x001fe20000010000 */
[----:B------:R-:W-:-:S06]  /*9bf0*/  FADD.FTZ R6, R12, R5 ;  /* 0x000000050c067221 */ /* 0x000fcc0000010000 */
[----:B------:R-:W0:Y:S01]  /*9c00*/  MUFU.EX2 R15, R15 ;  /* 0x0000000f000f7308 */ /* 0x000e220000000800 */
[----:B------:R-:W-:Y:S01]  /*9c10*/  FADD.FTZ R82, R92, R7 ;  /* 0x000000075c527221 */ /* 0x000fe20000010000 */
[----:B------:R-:W-:-:S06]  /*9c20*/  FADD.FTZ R5, R13, R6 ;  /* 0x000000060d057221 */ /* 0x000fcc0000010000 */
[----:B------:R-:W4:Y:S08]  /*9c30*/  MUFU.EX2 R96, R96 ;  /* 0x0000006000607308 */ /* 0x000f300000000800 */
[----:B------:R-:W4:Y:S01]  /*9c40*/  MUFU.EX2 R28, R28 ;  /* 0x0000001c001c7308 */ /* 0x000f220000000800 */
[----:B---3--:R-:W-:Y:S01]  /*9c50*/  FADD.FTZ R82, R31, R82 ;  /* 0x000000521f527221 */ /* 0x008fe20000010000 */
[----:B-1----:R-:W-:-:S06]  /*9c60*/  FADD.FTZ R6, R14, R5 ;  /* 0x000000050e067221 */ /* 0x002fcc0000010000 */
[----:B------:R-:W1:Y:S08]  /*9c70*/  MUFU.EX2 R97, R97 ;  /* 0x0000006100617308 */ /* 0x000e700000000800 */
[----:B------:R-:W3:Y:S01]  /*9c80*/  MUFU.EX2 R30, R30 ;  /* 0x0000001e001e7308 */ /* 0x000ee20000000800 */
[----:B--2---:R-:W-:Y:S01]  /*9c90*/  FADD.FTZ R5, R93, R82 ;  /* 0x000000525d057221 */ /* 0x004fe20000010000 */
[----:B0-----:R-:W-:-:S06]  /*9ca0*/  FADD.FTZ R7, R15, R6 ;  /* 0x000000060f077221 */ /* 0x001fcc0000010000 */
[----:B------:R-:W0:Y:S08]  /*9cb0*/  MUFU.EX2 R100, R100 ;  /* 0x0000006400647308 */ /* 0x000e300000000800 */
[----:B------:R-:W2:Y:S01]  /*9cc0*/  MUFU.EX2 R29, R29 ;  /* 0x0000001d001d7308 */ /* 0x000ea20000000800 */
[----:B----4-:R-:W-:Y:S01]  /*9cd0*/  FADD.FTZ R6, R96, R5 ;  /* 0x0000000560067221 */ /* 0x010fe20000010000 */
[----:B------:R-:W-:-:S06]  /*9ce0*/  FADD.FTZ R7, R28, R7 ;  /* 0x000000071c077221 */ /* 0x000fcc0000010000 */
[----:B------:R-:W4:Y:S08]  /*9cf0*/  MUFU.EX2 R101, R101 ;  /* 0x0000006500657308 */ /* 0x000f300000000800 */
[----:B------:R-:W4:Y:S01]  /*9d00*/  MUFU.EX2 R20, R20 ;  /* 0x0000001400147308 */ /* 0x000f220000000800 */
[----:B-1----:R-:W-:Y:S01]  /*9d10*/  FADD.FTZ R5, R97, R6 ;  /* 0x0000000661057221 */ /* 0x002fe20000010000 */
[----:B---3--:R-:W-:-:S06]  /*9d20*/  FADD.FTZ R6, R30, R7 ;  /* 0x000000071e067221 */ /* 0x008fcc0000010000 */
[----:B------:R-:W1:Y:S08]  /*9d30*/  MUFU.EX2 R39, R39 ;  /* 0x0000002700277308 */ /* 0x000e700000000800 */
[----:B------:R-:W3:Y:S01]  /*9d40*/  MUFU.EX2 R21, R21 ;  /* 0x0000001500157308 */ /* 0x000ee20000000800 */
[----:B0-----:R-:W-:Y:S01]  /*9d50*/  FADD.FTZ R82, R100, R5 ;  /* 0x0000000564527221 */ /* 0x001fe20000010000 */
[----:B--2---:R-:W-:-:S06]  /*9d60*/  FADD.FTZ R5, R29, R6 ;  /* 0x000000061d057221 */ /* 0x004fcc0000010000 */
        /* <DEDUP_REMOVED lines=12> */
[----:B------:R-:W0:Y:S01]  /*9e30*/  MUFU.EX2 R47, R47 ;  /* 0x0000002f002f7308 */ /* 0x000e220000000800 */
[----:B------:R-:W-:Y:S01]  /*9e40*/  F2FP.F16.F32.PACK_AB R12, R12, R11 ;  /* 0x0000000b0c0c723e */ /* 0x000fe200000000ff */
[----:B----4-:R-:W-:Y:S01]  /*9e50*/  FADD.FTZ R11, R43, R82 ;  /* 0x000000522b0b7221 */ /* 0x010fe20000010000 */
[----:B------:R-:W-:-:S05]  /*9e60*/  F2FP.F16.F32.PACK_AB R14, R14, R13 ;  /* 0x0000000d0e0e723e */ /* 0x000fca00000000ff */
[----:B------:R-:W2:Y:S01]  /*9e70*/  MUFU.EX2 R50, R50 ;  /* 0x0000003200327308 */ /* 0x000ea20000000800 */
[----:B------:R-:W-:-:S07]  /*9e80*/  FADD.FTZ R13, R25, R86 ;  /* 0x00000056190d7221 */ /* 0x000fce0000010000 */
[----:B------:R-:W4:Y:S01]  /*9e90*/  MUFU.EX2 R32, R32 ;  /* 0x0000002000207308 */ /* 0x000f220000000800 */
[----:B------:R-:W-:Y:S01]  /*9ea0*/  F2FP.F16.F32.PACK_AB R5, R84, R81 ;  /* 0x000000515405723e */ /* 0x000fe200000000ff */
[----:B-1----:R-:W-:-:S06]  /*9eb0*/  FADD.FTZ R82, R46, R11 ;  /* 0x0000000b2e527221 */ /* 0x002fcc0000010000 */
[----:B------:R-:W1:Y:S01]  /*9ec0*/  MUFU.EX2 R51, R51 ;  /* 0x0000003300337308 */ /* 0x000e620000000800 */
[----:B---3--:R-:W-:Y:S01]  /*9ed0*/  FADD.FTZ R84, R26, R13 ;  /* 0x0000000d1a547221 */ /* 0x008fe20000010000 */
[----:B0-----:R-:W-:-:S06]  /*9ee0*/  FADD.FTZ R11, R47, R82 ;  /* 0x000000522f0b7221 */ /* 0x001fcc0000010000 */
[----:B------:R-:W0:Y:S01]  /*9ef0*/  MUFU.EX2 R54, R54 ;  /* 0x0000003600367308 */ /* 0x000e220000000800 */
[----:B------:R-:W-:-:S07]  /*9f00*/  FADD.FTZ R79, R27, R84 ;  /* 0x000000541b4f7221 */ /* 0x000fce0000010000 */
[----:B------:R-:W3:Y:S01]  /*9f10*/  MUFU.EX2 R34, R34 ;  /* 0x0000002200227308 */ /* 0x000ee20000000800 */
[----:B--2---:R-:W-:Y:S01]  /*9f20*/  FADD.FTZ R82, R50, R11 ;  /* 0x0000000b32527221 */ /* 0x004fe20000010000 */
[----:B----4-:R-:W-:-:S06]  /*9f30*/  FADD.FTZ R84, R32, R79 ;  /* 0x0000004f20547221 */ /* 0x010fcc0000010000 */
[----:B------:R-:W2:Y:S01]  /*9f40*/  MUFU.EX2 R55, R55 ;  /* 0x0000003700377308 */ /* 0x000ea20000000800 */
[----:B-1----:R-:W-:Y:S01]  /*9f50*/  FADD.FTZ R11, R51, R82 ;  /* 0x00000052330b7221 */ /* 0x002fe20000010000 */
[----:B------:R-:W-:-:S06]  /*9f60*/  FADD.FTZ R79, R33, R84 ;  /* 0x00000054214f7221 */ /* 0x000fcc0000010000 */
[----:B------:R-:W-:Y:S08]  /*9f70*/  MUFU.EX2 R58, R58 ;  /* 0x0000003a003a7308 */ /* 0x000ff00000000800 */
[----:B------:R-:W1:Y:S01]  /*9f80*/  MUFU.EX2 R45, R45 ;  /* 0x0000002d002d7308 */ /* 0x000e620000000800 */
[----:B0-----:R-:W-:Y:S01]  /*9f90*/  FADD.FTZ R82, R54, R11 ;  /* 0x0000000b36527221 */ /* 0x001fe20000010000 */
[----:B------:R-:W-:-:S06]  /*9fa0*/  F2FP.F16.F32.PACK_AB R6, R9, R8 ;  /* 0x000000080906723e */ /* 0x000fcc00000000ff */
[----:B------:R-:W0:Y:S01]  /*9fb0*/  MUFU.EX2 R59, R59 ;  /* 0x0000003b003b7308 */ /* 0x000e220000000800 */
[----:B------:R-:W-:Y:S01]  /*9fc0*/  F2FP.F16.F32.PACK_AB R7, R88, R85 ;  /* 0x000000555807723e */ /* 0x000fe200000000ff */
[----:B---3--:R-:W-:-:S06]  /*9fd0*/  FADD.FTZ R84, R34, R79 ;  /* 0x0000004f22547221 */ /* 0x008fcc0000010000 */
[----:B------:R-:W3:Y:S01]  /*9fe0*/  MUFU.EX2 R49, R49 ;  /* 0x0000003100317308 */ /* 0x000ee20000000800 */
[----:B--2---:R-:W-:Y:S01]  /*9ff0*/  FADD.FTZ R11, R55, R82 ;  /* 0x00000052370b7221 */ /* 0x004fe20000010000 */
[----:B------:R-:W-:-:S06]  /*a000*/  FADD.FTZ R84, R35, R84 ;  /* 0x0000005423547221 */ /* 0x000fcc0000010000 */
[----:B------:R-:W2:Y:S01]  /*a010*/  MUFU.EX2 R62, R62 ;  /* 0x0000003e003e7308 */ /* 0x000ea20000000800 */
[----:B------:R4:W-:Y:S07]  /*a020*/  STSM.16.M88.4 [R154+0x1e800], R4 ;  /* 0x01e800049a007844 */ /* 0x0009ee0000000200 */
[----:B------:R-:W-:Y:S01]  /*a030*/  MUFU.EX2 R36, R36 ;  /* 0x0000002400247308 */ /* 0x000fe20000000800 */
[----:B------:R-:W-:Y:S01]  /*a040*/  F2FP.F16.F32.PACK_AB R28, R28, R15 ;  /* 0x0000000f1c1c723e */ /* 0x000fe200000000ff */
[----:B-1----:R-:W-:-:S06]  /*a050*/  FADD.FTZ R84, R45, R84 ;  /* 0x000000542d547221 */ /* 0x002fcc0000010000 */
[----:B------:R-:W1:Y:S01]  /*a060*/  MUFU.EX2 R63, R63 ;  /* 0x0000003f003f7308 */ /* 0x000e620000000800 */
[----:B----4-:R-:W-:Y:S01]  /*a070*/  F2FP.F16.F32.PACK_AB R4, R21, R20 ;  /* 0x000000141504723e */ /* 0x010fe200000000ff */
[----:B------:R-:W-:Y:S01]  /*a080*/  FADD.FTZ R20, R58, R11 ;  /* 0x0000000b3a147221 */ /* 0x000fe20000010000 */
[----:B------:R-:W-:Y:S01]  /*a090*/  F2FP.F16.F32.PACK_AB R30, R29, R30 ;  /* 0x0000001e1d1e723e */ /* 0x000fe200000000ff */
[----:B------:R-:W4:Y:S01]  /*a0a0*/  LDL R81, [R1+0x44] ;  /* 0x0000440001517983 */ /* 0x000f220000100800 */
[----:B------:R-:W-:-:S03]  /*a0b0*/  F2FP.F16.F32.PACK_AB R13, R92, R89 ;  /* 0x000000595c0d723e */ /* 0x000fc600000000ff */
[----:B------:R-:W1:Y:S01]  /*a0c0*/  MUFU.EX2 R66, R66 ;  /* 0x0000004200427308 */ /* 0x000e620000000800 */
[----:B------:R-:W-:Y:S01]  /*a0d0*/  F2FP.F16.F32.PACK_AB R15, R93, R31 ;  /* 0x0000001f5d0f723e */ /* 0x000fe200000000ff */
[----:B0-----:R-:W-:Y:S01]  /*a0e0*/  FADD.FTZ R5, R59, R20 ;  /* 0x000000143b057221 */ /* 0x001fe20000010000 */
[----:B------:R-:W-:Y:S02]  /*a0f0*/  F2FP.F16.F32.PACK_AB R29, R97, R96 ;  /* 0x00000060611d723e */ /* 0x000fe400000000ff */
[----:B------:R-:W-:-:S03]  /*a100*/  F2FP.F16.F32.PACK_AB R31, R101, R100 ;  /* 0x00000064651f723e */ /* 0x000fc600000000ff */
[----:B------:R-:W0:Y:S01]  /*a110*/  MUFU.EX2 R38, R38 ;  /* 0x0000002600267308 */ /* 0x000e220000000800 */
[----:B---3--:R-:W-:Y:S01]  /*a120*/  FADD.FTZ R7, R49, R84 ;  /* 0x0000005431077221 */ /* 0x008fe20000010000 */
[----:B------:R-:W-:Y:S01]  /*a130*/  STSM.16.M88.4 [R105], R12 ;  /* 0x0000000c69007844 */ /* 0x000fe20000000200 */
[----:B--2---:R-:W-:-:S03]  /*a140*/  FADD.FTZ R20, R62, R5 ;  /* 0x000000053e147221 */ /* 0x004fc60000010000 */
[----:B------:R2:W-:Y:S01]  /*a150*/  STSM.16.M88.4 [R156], R28 ;  /* 0x0000001c9c007844 */ /* 0x0005e20000000200 */
[----:B-1----:R-:W-:Y:S01]  /*a160*/  FADD.FTZ R11, R63, R20 ;  /* 0x000000143f0b7221 */ /* 0x002fe20000010000 */
[----:B------:R-:W-:Y:S02]  /*a170*/  F2FP.F16.F32.PACK_AB R6, R25, R24 ;  /* 0x000000181906723e */ /* 0x000fe400000000ff */
[----:B------:R-:W-:Y:S01]  /*a180*/  F2FP.F16.F32.PACK_AB R5, R42, R39 ;  /* 0x000000272a05723e */ /* 0x000fe200000000ff */
[----:B------:R-:W-:Y:S01]  /*a190*/  FADD.FTZ R20, R66, R11 ;  /* 0x0000000b42147221 */ /* 0x000fe20000010000 */
[----:B--2---:R-:W-:-:S04]  /*a1a0*/  FADD.FTZ R28, R36, R7 ;  /* 0x00000007241c7221 */ /* 0x004fc80000010000 */
[----:B------:R-:W-:Y:S01]  /*a1b0*/  FADD.FTZ R13, R37, R28 ;  /* 0x0000001c250d7221 */ /* 0x000fe20000010000 */
[----:B------:R-:W-:Y:S02]  /*a1c0*/  F2FP.F16.F32.PACK_AB R7, R46, R43 ;  /* 0x0000002b2e07723e */ /* 0x000fe400000000ff */
[----:B------:R-:W-:Y:S01]  /*a1d0*/  F2FP.F16.F32.PACK_AB R12, R27, R26 ;  /* 0x0000001a1b0c723e */ /* 0x000fe200000000ff */
[----:B0-----:R-:W-:Y:S01]  /*a1e0*/  FADD.FTZ R11, R38, R13 ;  /* 0x0000000d260b7221 */ /* 0x001fe20000010000 */
[----:B------:R-:W-:Y:S02]  /*a1f0*/  F2FP.F16.F32.PACK_AB R14, R33, R32 ;  /* 0x00000020210e723e */ /* 0x000fe400000000ff */
[----:B------:R-:W-:Y:S02]  /*a200*/  F2FP.F16.F32.PACK_AB R13, R50, R47 ;  /* 0x0000002f320d723e */ /* 0x000fe400000000ff */
[----:B------:R-:W-:Y:S01]  /*a210*/  F2FP.F16.F32.PACK_AB R15, R54, R51 ;  /* 0x00000033360f723e */ /* 0x000fe200000000ff */
[----:B------:R-:W-:Y:S04]  /*a220*/  STSM.16.M88.4 [R155], R4 ;  /* 0x000000049b007844 */ /* 0x000fe80000000200 */
[----:B------:R0:W-:Y:S04]  /*a230*/  STSM.16.M88.4 [R154+0x24800], R12 ;  /* 0x0248000c9a007844 */ /* 0x0001e80000000200 */
[----:B0-----:R-:W2:Y:S01]  /*a240*/  LDL R13, [R1+0x40] ;  /* 0x00004000010d7983 */ /* 0x001ea20000100800 */
[----:B------:R-:W0:Y:S08]  /*a250*/  MUFU.EX2 R67, R67 ;  /* 0x0000004300437308 */ /* 0x000e300000000800 */
[----:B------:R-:W1:Y:S08]  /*a260*/  MUFU.EX2 R40, R40 ;  /* 0x0000002800287308 */ /* 0x000e700000000800 */
[----:B------:R-:W3:Y:S08]  /*a270*/  MUFU.EX2 R78, R78 ;  /* 0x0000004e004e7308 */ /* 0x000ef00000000800 */
[----:B------:R-:W3:Y:S01]  /*a280*/  MUFU.EX2 R74, R74 ;  /* 0x0000004a004a7308 */ /* 0x000ee20000000800 */
[----:B0-----:R-:W-:-:S07]  /*a290*/  FADD.FTZ R21, R67, R20 ;  /* 0x0000001443157221 */ /* 0x001fce0000010000 */
[----:B------:R-:W0:Y:S08]  /*a2a0*/  MUFU.EX2 R44, R44 ;  /* 0x0000002c002c7308 */ /* 0x000e300000000800 */
[----:B------:R-:W0:Y:S01]  /*a2b0*/  MUFU.EX2 R75, R75 ;  /* 0x0000004b004b7308 */ /* 0x000e220000000800 */
[----:B-1----:R-:W-:Y:S01]  /*a2c0*/  FADD.FTZ R20, R40, R11 ;  /* 0x0000000b28147221 */ /* 0x002fe20000010000 */
[----:B---3--:R-:W-:-:S06]  /*a2d0*/  FADD.FTZ R21, R78, R21 ;  /* 0x000000154e157221 */ /* 0x008fcc0000010000 */
[----:B------:R-:W1:Y:S08]  /*a2e0*/  MUFU.EX2 R48, R48 ;  /* 0x0000003000307308 */ /* 0x000e700000000800 */
[----:B------:R-:W3:Y:S01]  /*a2f0*/  MUFU.EX2 R70, R70 ;  /* 0x0000004600467308 */ /* 0x000ee20000000800 */
[----:B------:R-:W-:Y:S01]  /*a300*/  FADD.FTZ R11, R41, R20 ;  /* 0x00000014290b7221 */ /* 0x000fe20000010000 */
[----:B------:R-:W-:-:S06]  /*a310*/  FADD.FTZ R20, R74, R21 ;  /* 0x000000154a147221 */ /* 0x000fcc0000010000 */
[----:B------:R-:W3:Y:S08]  /*a320*/  MUFU.EX2 R52, R52 ;  /* 0x0000003400347308 */ /* 0x000ef00000000800 */
[----:B------:R-:W3:Y:S01]  /*a330*/  MUFU.EX2 R71, R71 ;  /* 0x0000004700477308 */ /* 0x000ee20000000800 */
[----:B0-----:R-:W-:Y:S01]  /*a340*/  FADD.FTZ R11, R44, R11 ;  /* 0x0000000b2c0b7221 */ /* 0x001fe20000010000 */
[----:B------:R-:W-:-:S06]  /*a350*/  FADD.FTZ R21, R75, R20 ;  /* 0x000000144b157221 */ /* 0x000fcc0000010000 */
[----:B------:R-:W0:Y:S01]  /*a360*/  MUFU.EX2 R8, R90 ;  /* 0x0000005a00087308 */ /* 0x000e220000000800 */
[----:B-1----:R-:W-:Y:S01]  /*a370*/  FADD.FTZ R11, R48, R11 ;  /* 0x0000000b300b7221 */ /* 0x002fe20000010000 */
[----:B---3--:R-:W-:-:S06]  /*a380*/  FADD.FTZ R20, R70, R21 ;  /* 0x0000001546147221 */ /* 0x008fcc0000010000 */
[----:B------:R-:W1:Y:S08]  /*a390*/  MUFU.EX2 R56, R56 ;  /* 0x0000003800387308 */ /* 0x000e700000000800 */
[----:B------:R-:W3:Y:S01]  /*a3a0*/  MUFU.EX2 R9, R91 ;  /* 0x0000005b00097308 */ /* 0x000ee20000000800 */
[----:B------:R-:W-:Y:S01]  /*a3b0*/  FADD.FTZ R28, R52, R11 ;  /* 0x0000000b341c7221 */ /* 0x000fe20000010000 */
[----:B------:R-:W-:-:S06]  /*a3c0*/  FADD.FTZ R11, R71, R20 ;  /* 0x00000014470b7221 */ /* 0x000fcc0000010000 */
[----:B------:R-:W3:Y:S01]  /*a3d0*/  MUFU.EX2 R94, R94 ;  /* 0x0000005e005e7308 */ /* 0x000ee20000000800 */
[----:B------:R-:W-:Y:S01]  /*a3e0*/  FADD.FTZ R5, R53, R28 ;  /* 0x0000001c35057221 */ /* 0x000fe20000010000 */
[----:B0-----:R-:W-:-:S06]  /*a3f0*/  FADD.FTZ R4, R8, R11 ;  /* 0x0000000b08047221 */ /* 0x001fcc0000010000 */
        /* <DEDUP_REMOVED lines=21> */
[----:B------:R-:W4:Y:S01]  /*a550*/  MUFU.EX2 R106, R106 ;  /* 0x0000006a006a7308 */ /* 0x000f220000000800 */
        /* <DEDUP_REMOVED lines=9> */
[----:B------:R-:W-:Y:S01]  /*a5f0*/  F2FP.F16.F32.PACK_AB R25, R58, R55 ;  /* 0x000000373a19723e */ /* 0x000fe200000000ff */
[----:B----4-:R-:W-:-:S05]  /*a600*/  FADD.FTZ R4, R106, R11 ;  /* 0x0000000b6a047221 */ /* 0x010fca0000010000 */
[----:B------:R-:W4:Y:S01]  /*a610*/  MUFU.EX2 R72, R72 ;  /* 0x0000004800487308 */ /* 0x000f220000000800 */
[----:B------:R-:W-:-:S07]  /*a620*/  F2FP.F16.F32.PACK_AB R58, R60, R57 ;  /* 0x000000393c3a723e */ /* 0x000fce00000000ff */
[----:B------:R-:W4:Y:S01]  /*a630*/  MUFU.EX2 R111, R111 ;  /* 0x0000006f006f7308 */ /* 0x000f220000000800 */
[----:B------:R-:W-:Y:S01]  /*a640*/  F2FP.F16.F32.PACK_AB R57, R9, R8 ;  /* 0x000000080939723e */ /* 0x000fe200000000ff */
[----:B0-----:R-:W-:Y:S01]  /*a650*/  FADD.FTZ R8, R104, R7 ;  /* 0x0000000768087221 */ /* 0x001fe20000010000 */
[----:B------:R-:W-:-:S05]  /*a660*/  FADD.FTZ R7, R107, R4 ;  /* 0x000000046b077221 */ /* 0x000fca0000010000 */
[----:B------:R-:W0:Y:S08]  /*a670*/  MUFU.EX2 R73, R73 ;  /* 0x0000004900497308 */ /* 0x000e300000000800 */
[----:B------:R-:W0:Y:S01]  /*a680*/  MUFU.EX2 R5, R114 ;  /* 0x0000007200057308 */ /* 0x000e220000000800 */
[----:B-1----:R-:W-:Y:S01]  /*a690*/  FADD.FTZ R9, R69, R8 ;  /* 0x0000000845097221 */ /* 0x002fe20000010000 */
[----:B---3--:R-:W-:-:S06]  /*a6a0*/  FADD.FTZ R4, R110, R7 ;  /* 0x000000076e047221 */ /* 0x008fcc0000010000 */
[----:B------:R-:W1:Y:S08]  /*a6b0*/  MUFU.EX2 R76, R76 ;  /* 0x0000004c004c7308 */ /* 0x000e700000000800 */
[----:B------:R-:W3:Y:S08]  /*a6c0*/  MUFU.EX2 R6, R115 ;  /* 0x0000007300067308 */ /* 0x000ef00000000800 */
[----:B------:R-:W-:Y:S08]  /*a6d0*/  MUFU.EX2 R80, R80 ;  /* 0x0000005000507308 */ /* 0x000ff00000000800 */
[----:B------:R-:W2:Y:S08]  /*a6e0*/  MUFU.EX2 R77, R77 ;  /* 0x0000004d004d7308 */ /* 0x000eb00000000800 */
[----:B------:R-:W-:Y:S08]  /*a6f0*/  MUFU.EX2 R118, R118 ;  /* 0x0000007600767308 */ /* 0x000ff00000000800 */
[----:B------:R-:W2:Y:S01]  /*a700*/  MUFU.EX2 R119, R119 ;  /* 0x0000007700777308 */ /* 0x000ea20000000800 */
[----:B----4-:R-:W-:Y:S01]  /*a710*/  FADD.FTZ R8, R72, R9 ;  /* 0x0000000948087221 */ /* 0x010fe20000010000 */
[----:B------:R-:W-:Y:S01]  /*a720*/  FADD.FTZ R4, R111, R4 ;  /* 0x000000046f047221 */ /* 0x000fe20000010000 */
[----:B------:R-:W-:-:S02]  /*a730*/  F2FP.F16.F32.PACK_AB R24, R35, R34 ;  /* 0x000000222318723e */ /* 0x000fc400000000ff */
[----:B------:R-:W-:Y:S01]  /*a740*/  F2FP.F16.F32.PACK_AB R26, R49, R45 ;  /* 0x0000002d311a723e */ /* 0x000fe200000000ff */
[----:B0-----:R-:W-:Y:S01]  /*a750*/  FADD.FTZ R7, R73, R8 ;  /* 0x0000000849077221 */ /* 0x001fe20000010000 */
[----:B------:R-:W-:Y:S01]  /*a760*/  F2FP.F16.F32.PACK_AB R27, R62, R59 ;  /* 0x0000003b3e1b723e */ /* 0x000fe200000000ff */
[----:B------:R-:W-:Y:S01]  /*a770*/  FADD.FTZ R9, R5, R4 ;  /* 0x0000000405097221 */ /* 0x000fe20000010000 */
[----:B------:R-:W-:Y:S02]  /*a780*/  F2FP.F16.F32.PACK_AB R36, R37, R36 ;  /* 0x000000242524723e */ /* 0x000fe400000000ff */
[----:B------:R-:W-:Y:S02]  /*a790*/  F2FP.F16.F32.PACK_AB R38, R40, R38 ;  /* 0x000000262826723e */ /* 0x000fe400000000ff */
[----:B------:R-:W-:Y:S02]  /*a7a0*/  F2FP.F16.F32.PACK_AB R37, R66, R63 ;  /* 0x0000003f4225723e */ /* 0x000fe400000000ff */
        /* <DEDUP_REMOVED lines=8> */
[----:B------:R-:W-:Y:S01]  /*a830*/  STSM.16.M88.4 [R81], R24 ;  /* 0x0000001851007844 */ /* 0x000fe20000000200 */
[----:B------:R-:W-:Y:S01]  /*a840*/  F2FP.F16.F32.PACK_AB R64, R64, R61 ;  /* 0x0000003d4040723e */ /* 0x000fe200000000ff */
[----:B-1----:R-:W-:Y:S01]  /*a850*/  FADD.FTZ R11, R76, R7 ;  /* 0x000000074c0b7221 */ /* 0x002fe20000010000 */
[----:B------:R-:W-:Y:S01]  /*a860*/  F2FP.F16.F32.PACK_AB R65, R99, R98 ;  /* 0x000000626341723e */ /* 0x000fe200000000ff */
[----:B---3--:R-:W-:Y:S01]  /*a870*/  FADD.FTZ R9, R6, R9 ;  /* 0x0000000906097221 */ /* 0x008fe20000010000 */
[----:B------:R-:W-:Y:S02]  /*a880*/  F2FP.F16.F32.PACK_AB R67, R103, R102 ;  /* 0x000000666743723e */ /* 0x000fe400000000ff */
[----:B------:R-:W-:Y:S01]  /*a890*/  F2FP.F16.F32.PACK_AB R70, R72, R69 ;  /* 0x000000454846723e */ /* 0x000fe200000000ff */
[----:B------:R-:W-:Y:S01]  /*a8a0*/  STSM.16.M88.4 [R156+0x6000], R36 ;  /* 0x006000249c007844 */ /* 0x000fe20000000200 */
[----:B------:R-:W-:-:S02]  /*a8b0*/  F2FP.F16.F32.PACK_AB R68, R104, R68 ;  /* 0x000000446844723e */ /* 0x000fc400000000ff */
[----:B------:R-:W-:Y:S02]  /*a8c0*/  F2FP.F16.F32.PACK_AB R69, R107, R106 ;  /* 0x0000006a6b45723e */ /* 0x000fe400000000ff */
[----:B------:R-:W-:Y:S02]  /*a8d0*/  F2FP.F16.F32.PACK_AB R71, R111, R110 ;  /* 0x0000006e6f47723e */ /* 0x000fe400000000ff */
[----:B------:R-:W-:Y:S01]  /*a8e0*/  F2FP.F16.F32.PACK_AB R5, R6, R5 ;  /* 0x000000050605723e */ /* 0x000fe200000000ff */
[----:B------:R-:W-:Y:S01]  /*a8f0*/  STSM.16.M88.4 [R155+0x6000], R44 ;  /* 0x0060002c9b007844 */ /* 0x000fe20000000200 */
[----:B------:R-:W-:Y:S02]  /*a900*/  F2FP.F16.F32.PACK_AB R4, R76, R73 ;  /* 0x000000494c04723e */ /* 0x000fe400000000ff */
[----:B--2---:R-:W-:Y:S02]  /*a910*/  F2FP.F16.F32.PACK_AB R6, R77, R80 ;  /* 0x000000504d06723e */ /* 0x004fe400000000ff */
[----:B------:R-:W-:Y:S01]  /*a920*/  F2FP.F16.F32.PACK_AB R7, R119, R118 ;  /* 0x000000767707723e */ /* 0x000fe200000000ff */
[----:B------:R-:W-:Y:S04]  /*a930*/  STSM.16.M88.4 [R154+0x2a800], R56 ;  /* 0x02a800389a007844 */ /* 0x000fe80000000200 */
[----:B------:R-:W-:Y:S04]  /*a940*/  STSM.16.M88.4 [R13], R64 ;  /* 0x000000400d007844 */ /* 0x000fe80000000200 */
[----:B------:R-:W-:Y:S04]  /*a950*/  STSM.16.M88.4 [R156+0xc000], R68 ;  /* 0x00c000449c007844 */ /* 0x000fe80000000200 */
[----:B------:R0:W-:Y:S01]  /*a960*/  STSM.16.M88.4 [R155+0xc000], R4 ;  /* 0x00c000049b007844 */ /* 0x0001e20000000200 */
[----:B------:R1:W-:Y:S06]  /*a970*/  MEMBAR.ALL.CTA ;  /* 0x0000000000007992 */ /* 0x0003ec0000008000 */
[----:B-1----:R-:W1:Y:S01]  /*a980*/  FENCE.VIEW.ASYNC.S ;  /* 0x00000000000073c6 */ /* 0x002e620000000000 */
[----:B------:R-:W-:Y:S01]  /*a990*/  ISETP.GE.AND P2, PT, R126, 0xc1, PT ;  /* 0x000000c17e00780c */ /* 0x000fe20003f46270 */
[----:B------:R-:W-:Y:S01]  /*a9a0*/  FADD.FTZ R80, R80, R11 ;  /* 0x0000000b50507221 */ /* 0x000fe20000010000 */
[----:B------:R-:W-:Y:S01]  /*a9b0*/  MOV R151, RZ ;  /* 0x000000ff00977202 */ /* 0x000fe20000000f00 */
[----:B------:R-:W-:-:S03]  /*a9c0*/  FADD.FTZ R118, R118, R9 ;  /* 0x0000000976767221 */ /* 0x000fc60000010000 */
[-C--:B------:R-:W-:Y:S01]  /*a9d0*/  MOV R145, R151.reuse ;  /* 0x0000009700917202 */ /* 0x080fe20000000f00 */
[----:B------:R-:W-:Y:S01]  /*a9e0*/  FADD.FTZ R11, R119, R118 ;  /* 0x00000076770b7221 */ /* 0x000fe20000010000 */
[--C-:B------:R-:W-:Y:S01]  /*a9f0*/  IMAD.MOV.U32 R150, RZ, RZ, R151.reuse ;  /* 0x000000ffff967224 */ /* 0x100fe200078e0097 */
[-C--:B------:R-:W-:Y:S01]  /*aa00*/  MOV R139, R151.reuse ;  /* 0x00000097008b7202 */ /* 0x080fe20000000f00 */
[--C-:B------:R-:W-:Y:S02]  /*aa10*/  IMAD.MOV.U32 R149, RZ, RZ, R151.reuse ;  /* 0x000000ffff957224 */ /* 0x100fe400078e0097 */
[----:B0-----:R-:W-:Y:S01]  /*aa20*/  FADD.FTZ R4, R77, R80 ;  /* 0x000000504d047221 */ /* 0x001fe20000010000 */
[--C-:B------:R-:W-:Y:S01]  /*aa30*/  IMAD.MOV.U32 R148, RZ, RZ, R151.reuse ;  /* 0x000000ffff947224 */ /* 0x100fe200078e0097 */
[-C--:B------:R-:W-:Y:S01]  /*aa40*/  MOV R133, R151.reuse ;  /* 0x0000009700857202 */ /* 0x080fe20000000f00 */
[--C-:B------:R-:W-:Y:S01]  /*aa50*/  IMAD.MOV.U32 R147, RZ, RZ, R151.reuse ;  /* 0x000000ffff937224 */ /* 0x100fe200078e0097 */
[-C--:B------:R-:W-:Y:S01]  /*aa60*/  MOV R127, R151.reuse ;  /* 0x00000097007f7202 */ /* 0x080fe20000000f00 */
[--C-:B------:R-:W-:Y:S01]  /*aa70*/  IMAD.MOV.U32 R146, RZ, RZ, R151.reuse ;  /* 0x000000ffff927224 */ /* 0x100fe200078e0097 */
[----:B------:R-:W-:Y:S01]  /*aa80*/  MOV R121, R151 ;  /* 0x0000009700797202 */ /* 0x000fe20000000f00 */
        /* <DEDUP_REMOVED lines=20> */
[----:B------:R-:W-:Y:S01]  /*abd0*/  IMAD.MOV.U32 R120, RZ, RZ, R151 ;  /* 0x000000ffff787224 */ /* 0x000fe200078e0097 */
[----:B-1----:R-:W-:Y:S01]  /*abe0*/  NOP ;  /* 0x0000000000007918 */ /* 0x002fe20000000000 */
[----:B------:R-:W-:Y:S05]  /*abf0*/  @!P2 BRA `(.L_x_411) ;  /* 0x0000002c00cca947 */ /* 0x000fea0003800000 */
[----:B------:R-:W2:Y:S01]  /*ac00*/  LDL.LU R105, [R1+0x54] ;  /* 0x0000540001697983 */ /* 0x000ea20000300800 */
[----:B------:R-:W-:Y:S01]  /*ac10*/  IMAD.MOV.U32 R5, RZ, RZ, R10 ;  /* 0x000000ffff057224 */ /* 0x000fe200078e000a */
[----:B------:R-:W-:Y:S01]  /*ac20*/  MOV R7, R22 ;  /* 0x0000001600077202 */ /* 0x000fe20000000f00 */
[----:B------:R-:W-:Y:S01]  /*ac30*/  IMAD.MOV.U32 R9, RZ, RZ, R0 ;  /* 0x000000ffff097224 */ /* 0x000fe200078e0000 */
[----:B------:R-:W-:Y:S01]  /*ac40*/  CS2R R150, SRZ ;  /* 0x0000000000967805 */ /* 0x000fe2000001ff00 */
[----:B------:R-:W-:Y:S01]  /*ac50*/  IMAD.MOV.U32 R6, RZ, RZ, R153 ;  /* 0x000000ffff067224 */ /* 0x000fe200078e0099 */
        /* <DEDUP_REMOVED lines=14> */
[----:B------:R-:W-:Y:S01]  /*ad40*/  CS2R R120, SRZ ;  /* 0x0000000000787805 */ /* 0x000fe2000001ff00 */
[----:B--2---:R-:W-:-:S07]  /*ad50*/  VIADD R8, R105, 0xfffffffe ;  /* 0xfffffffe69087836 */ /* 0x004fce0000000000 */
.L_x_422:
[----:B------:R-:W2:Y:S01]  /*ad60*/  LDL R0, [R1+0x30] ;  /* 0x0000300001007983 */ /* 0x000ea20000100800 */
[----:B------:R-:W-:Y:S01]  /*ad70*/  VIADD R22, R7, 0x1 ;  /* 0x0000000107167836 */ /* 0x000fe20000000000 */
[----:B------:R-:W-:Y:S05]  /*ad80*/  YIELD ;  /* 0x0000000000007946 */ /* 0x000fea0003800000 */
[----:B------:R-:W-:-:S04]  /*ad90*/  ISETP.NE.AND P3, PT, R22, 0x2, PT ;  /* 0x000000021600780c */ /* 0x000fc80003f65270 */
[----:B------:R-:W-:Y:S02]  /*ada0*/  SEL R153, RZ, 0x1, P3 ;  /* 0x00000001ff997807 */ /* 0x000fe40001800000 */
[----:B------:R-:W-:Y:S02]  /*adb0*/  SEL R22, R22, RZ, P3 ;  /* 0x000000ff16167207 */ /* 0x000fe40001800000 */
[----:B------:R-:W-:Y:S02]  /*adc0*/  LOP3.LUT R153, R6, R153, RZ, 0x3c, !PT ;  /* 0x0000009906997212 */ /* 0x000fe400078e3cff */
[----:B--2---:R-:W-:-:S13]  /*add0*/  ISETP.NE.AND P2, PT, R0, RZ, PT ;  /* 0x000000ff0000720c */ /* 0x004fda0003f45270 */
[----:B------:R-:W-:Y:S05]  /*ade0*/  @P2 BRA `(.L_x_412) ;  /* 0x0000000000302947 */ /* 0x000fea0003800000 */
[----:B------:R-:W-:Y:S05]  /*adf0*/  @!P0 BRA `(.L_x_413) ;  /* 0x0000000000048947 */ /* 0x000fea0003800000 */
[----:B------:R-:W-:Y:S01]  /*ae00*/  BPT.TRAP 0x1 ;  /* 0x000000040000795c */ /* 0x000fe20000300000 */
.L_x_413:
[----:B------:R-:W-:Y:S01]  /*ae10*/  IMAD R0, R22, 0x8, R2 ;  /* 0x0000000816007824 */ /* 0x000fe200078e0202 */
[----:B------:R-:W-:-:S04]  /*ae20*/  SHF.L.U32 R3, R153, 0x1f, RZ ;  /* 0x0000001f99037819 */ /* 0x000fc800000006ff */
[----:B------:R0:W1:Y:S01]  /*ae30*/  SYNCS.PHASECHK.TRANS64.TRYWAIT P3, [R0+URZ+0x30830], R3 ;  /* 0x03083003000075a7 */ /* 0x000062000806017f */
[----:B------:R-:W-:Y:S05]  /*ae40*/  @!P0 BRA `(.L_x_414) ;  /* 0x0000000000048947 */ /* 0x000fea0003800000 */
[----:B------:R-:W-:Y:S01]  /*ae50*/  BPT.TRAP 0x1 ;  /* 0x000000040000795c */ /* 0x000fe20000300000 */
.L_x_414:
[----:B------:R-:W-:Y:S04]  /*ae60*/  BSSY B0, `(.L_x_412) ;  /* 0x0000004000007945 */ /* 0x000fe80003800000 */
[----:B-1----:R-:W-:Y:S05]  /*ae70*/  @P3 BRA `(.L_x_415) ;  /* 0x0000000000083947 */ /* 0x002fea0003800000 */
[----:B------:R-:W1:Y:S02]  /*ae80*/  SYNCS.PHASECHK.TRANS64.TRYWAIT P3, [R0+URZ+0x30830], R3 ;  /* 0x03083003000075a7 */ /* 0x000e64000806017f */
[----:B-1----:R-:W-:Y:S05]  /*ae90*/  @!P3 BRA `(.L_x_416) ;  /* 0x000000a400c4b947 */ /* 0x002fea0003800000 */
.L_x_415:
[----:B------:R-:W-:Y:S05]  /*aea0*/  BSYNC B0 ;  /* 0x0000000000007941 */ /* 0x000fea0003800000 */
.L_x_412:
[----:B01----:R-:W2:Y:S04]  /*aeb0*/  LDL R3, [R1+0x34] ;  /* 0x0000340001037983 */ /* 0x003ea80000100800 */
[----:B------:R-:W3:Y:S01]  /*aec0*/  LDL.64 R24, [R1+0x8] ;  /* 0x0000080001187983 */ /* 0x000ee20000100a00 */
[----:B------:R-:W-:Y:S05]  /*aed0*/  WARPSYNC.ALL ;  /* 0x0000000000007948 */ /* 0x000fea0003800000 */
[----:B------:R-:W-:Y:S01]  /*aee0*/  IMAD.MOV.U32 R13, RZ, RZ, 0x40000040 ;  /* 0x40000040ff0d7424 */ /* 0x000fe200078e00ff */
[----:B------:R-:W0:Y:S04]  /*aef0*/  S2R R0, SR_TID.X ;  /* 0x0000000000007919 */ /* 0x000e280000002100 */
[----:B------:R-:W-:-:S02]  /*af00*/  R2UR UR7, R13 ;  /* 0x000000000d0772ca */ /* 0x000fc400000e0000 */
[----:B------:R-:W-:Y:S01]  /*af10*/  R2UR UR19, R13 ;  /* 0x000000000d1372ca */ /* 0x000fe200000e0000 */
[----:B------:R-:W-:-:S05]  /*af20*/  IMAD.MOV.U32 R21, RZ, RZ, 0x40000040 ;  /* 0x40000040ff157424 */ /* 0x000fca00078e00ff */
[----:B------:R-:W-:Y:S02]  /*af30*/  R2UR UR15, R21 ;  /* 0x00000000150f72ca */ /* 0x000fe400000e0000 */
[----:B0-----:R-:W-:-:S05]  /*af40*/  SHF.R.U32.HI R0, RZ, 0x7, R0 ;  /* 0x00000007ff007819 */ /* 0x001fca0000011600 */
[----:B------:R-:W-:Y:S02]  /*af50*/  VIADD R0, R0, 0x8 ;  /* 0x0000000800007836 */ /* 0x000fe40000000000 */
[----:B------:R-:W-:Y:S02]  /*af60*/  IMAD.MOV.U32 R15, RZ, RZ, 0x40000040 ;  /* 0x40000040ff0f7424 */ /* 0x000fe400078e00ff */
[----:B--2---:R-:W-:-:S04]  /*af70*/  IMAD R12, R22, 0x600, R3 ;  /* 0x00000600160c7824 */ /* 0x004fc800078e0203 */
[C---:B------:R-:W-:Y:S01]  /*af80*/  VIADD R14, R12.reuse, 0x2 ;  /* 0x000000020c0e7836 */ /* 0x040fe20000000000 */
[C---:B------:R-:W-:Y:S02]  /*af90*/  R2UR UR6, R12.reuse ;  /* 0x000000000c0672ca */ /* 0x040fe400000e0000 */
[C---:B------:R-:W-:Y:S01]  /*afa0*/  IADD3 R20, R12.reuse, 0x4, RZ ;  /* 0x000000040c147810 */ /* 0x040fe20007ffe0ff */
[----:B------:R-:W-:-:S05]  /*afb0*/  VIADD R12, R12, 0x6 ;  /* 0x000000060c0c7836 */ /* 0x000fca0000000000 */
[----:B------:R-:W-:Y:S02]  /*afc0*/  R2UR UR18, R12 ;  /* 0x000000000c1272ca */ /* 0x000fe400000e0000 */
[----:B------:R-:W2:Y:S01]  /*afd0*/  LDL.64 R12, [R1+0x20] ;  /* 0x00002000010c7983 */ /* 0x000ea20000100a00 */
[----:B------:R-:W-:-:S03]  /*afe0*/  R2UR UR14, R20 ;  /* 0x00000000140e72ca */ /* 0x000fc600000e0000 */
[----:B------:R-:W4:Y:S01]  /*aff0*/  LDL.64 R20, [R1+0x18] ;  /* 0x0000180001147983 */ /* 0x000f220000100a00 */
[----:B---3--:R-:W-:Y:S02]  /*b000*/  R2UR UR4, R24 ;  /* 0x00000000180472ca */ /* 0x008fe400000e0000 */
[----:B------:R-:W-:Y:S01]  /*b010*/  R2UR UR5, R25 ;  /* 0x00000000190572ca */ /* 0x000fe200000e0000 */
[----:B------:R0:W-:Y:S06]  /*b020*/  BAR.SYNC.DEFER_BLOCKING R0, 0x100 ;  /* 0x000400000000751d */ /* 0x0001ec0000010000 */
[----:B------:R-:W-:-:S06]  /*b030*/  WARPGROUP.ARRIVE ;  /* 0x00000000000079c5 */ /* 0x000fcc0000000000 */
[----:B------:R-:W-:Y:S01]  /*b040*/  HGMMA.64x192x16.F32 R24, gdesc[UR4], RZ, !UPT, gsb0 ;  /* 0x02e00000041879f0 */ /* 0x000fe2000c0008ff */
[----:B------:R-:W-:Y:S02]  /*b050*/  R2UR UR10, R14 ;  /* 0x000000000e0a72ca */ /* 0x000fe400000e0000 */
[----:B------:R-:W-:Y:S02]  /*b060*/  R2UR UR11, R15 ;  /* 0x000000000f0b72ca */ /* 0x000fe400000e0000 */
[----:B------:R-:W3:Y:S01]  /*b070*/  LDL.64 R14, [R1+0x10] ;  /* 0x00001000010e7983 */ /* 0x000ee20000100a00 */
[----:B------:R-:W-:Y:S02]  /*b080*/  WARPGROUP.DEPBAR.LE gsb0, 0x0 ;  /* 0x00008000000079c5 */ /* 0x000fe40000010000 */
[----:B------:R-:W-:Y:S01]  /*b090*/  WARPGROUP.ARRIVE ;  /* 0x00000000000079c5 */ /* 0x000fe20000000000 */
[----:B--2---:R-:W-:Y:S02]  /*b0a0*/  R2UR UR8, R12 ;  /* 0x000000000c0872ca */ /* 0x004fe400000e0000 */
[----:B------:R-:W-:-:S13]  /*b0b0*/  R2UR UR9, R13 ;  /* 0x000000000d0972ca */ /* 0x000fda00000e0000 */
[----:B------:R-:W-:Y:S01]  /*b0c0*/  HGMMA.64x192x16.F32 R24, gdesc[UR8], R24, gsb0 ;  /* 0x02e00000081879f0 */ /* 0x000fe20008000818 */
[----:B----4-:R-:W-:Y:S02]  /*b0d0*/  R2UR UR12, R20 ;  /* 0x00000000140c72ca */ /* 0x010fe400000e0000 */
[----:B------:R-:W-:Y:S02]  /*b0e0*/  R2UR UR13, R21 ;  /* 0x00000000150d72ca */ /* 0x000fe400000e0000 */
[----:B---3--:R-:W-:Y:S02]  /*b0f0*/  R2UR UR16, R14 ;  /* 0x000000000e1072ca */ /* 0x008fe400000e0000 */
[----:B------:R-:W-:Y:S01]  /*b100*/  R2UR UR17, R15 ;  /* 0x000000000f1172ca */ /* 0x000fe200000e0000 */
[----:B------:R-:W-:Y:S02]  /*b110*/  WARPGROUP.DEPBAR.LE gsb0, 0x0 ;  /* 0x00008000000079c5 */ /* 0x000fe40000010000 */
[----:B------:R-:W-:-:S10]  /*b120*/  WARPGROUP.ARRIVE ;  /* 0x00000000000079c5 */ /* 0x000fd40000000000 */
[----:B------:R-:W-:Y:S03]  /*b130*/  HGMMA.64x192x16.F32 R24, gdesc[UR12], R24, gsb0 ;  /* 0x02e000000c1879f0 */ /* 0x000fe60008000818 */
[----:B------:R-:W-:Y:S02]  /*b140*/  WARPGROUP.DEPBAR.LE gsb0, 0x0 ;  /* 0x00008000000079c5 */ /* 0x000fe40000010000 */
[----:B------:R-:W-:-:S15]  /*b150*/  WARPGROUP.ARRIVE ;  /* 0x00000000000079c5 */ /* 0x000fde0000000000 */
[----:B------:R-:W-:Y:S03]  /*b160*/  HGMMA.64x192x16.F32 R24, gdesc[UR16], R24, gsb0 ;  /* 0x02e00000101879f0 */ /* 0x000fe60008000818 */
[----:B------:R-:W-:Y:S02]  /*b170*/  WARPGROUP.DEPBAR.LE gsb0, 0x0 ;  /* 0x00008000000079c5 */ /* 0x000fe40000010000 */
[----:B0-----:R-:W-:Y:S05]  /*b180*/  @P2 BRA `(.L_x_417) ;  /* 0x0000000000302947 */ /* 0x001fea0003800000 */
[----:B------:R-:W-:Y:S05]  /*b190*/  @!P0 BRA `(.L_x_418) ;  /* 0x0000000000048947 */ /* 0x000fea0003800000 */
[----:B------:R-:W-:Y:S01]  /*b1a0*/  BPT.TRAP 0x1 ;  /* 0x000000040000795c */ /* 0x000fe20000300000 */
.L_x_418:
[----:B------:R-:W-:Y:S01]  /*b1b0*/  SHF.L.U32 R0, R6, 0x1f, RZ ;  /* 0x0000001f06007819 */ /* 0x000fe200000006ff */
[----:B------:R-:W-:-:S04]  /*b1c0*/  IMAD R3, R7, 0x8, R2 ;  /* 0x0000000807037824 */ /* 0x000fc800078e0202 */
[----:B------:R0:W1:Y:S01]  /*b1d0*/  SYNCS.PHASECHK.TRANS64.TRYWAIT P2, [R3+URZ+0x30850], R0 ;  /* 0x03085000030075a7 */ /* 0x000062000804017f */
[----:B------:R-:W-:Y:S05]  /*b1e0*/  @!P0 BRA `(.L_x_419) ;  /* 0x0000000000048947 */ /* 0x000fea0003800000 */
[----:B------:R-:W-:Y:S01]  /*b1f0*/  BPT.TRAP 0x1 ;  /* 0x000000040000795c */ /* 0x000fe20000300000 */
.L_x_419:
[----:B------:R-:W-:Y:S04]  /*b200*/  BSSY B0, `(.L_x_417) ;  /* 0x0000004000007945 */ /* 0x000fe80003800000 */
[----:B-1----:R-:W-:Y:S05]  /*b210*/  @P2 BRA `(.L_x_420) ;  /* 0x0000000000082947 */ /* 0x002fea0003800000 */
[----:B------:R-:W1:Y:S02]  /*b220*/  SYNCS.PHASECHK.TRANS64.TRYWAIT P2, [R3+URZ+0x30850], R0 ;  /* 0x03085000030075a7 */ /* 0x000e64000804017f */
[----:B-1----:R-:W-:Y:S05]  /*b230*/  @!P2 BRA `(.L_x_421) ;  /* 0x000000a000f0a947 */ /* 0x002fea0003800000 */
.L_x_420:
[----:B------:R-:W-:Y:S05]  /*b240*/  BSYNC B0 ;  /* 0x0000000000007941 */ /* 0x000fea0003800000 */
.L_x_417:
[----:B01----:R-:W-:Y:S01]  /*b250*/  FMNMX.FTZ R0, R24, R9, !PT ;  /* 0x0000000918007209 */ /* 0x003fe20007810000 */
[----:B------:R-:W2:Y:S01]  /*b260*/  LDL R20, [R1+0x2c] ;  /* 0x00002c0001147983 */ /* 0x000ea20000100800 */
[----:B------:R-:W-:Y:S01]  /*b270*/  FMNMX.FTZ R10, R26, R5, !PT ;  /* 0x000000051a0a7209 */ /* 0x000fe20007810000 */
[----:B------:R-:W-:Y:S05]  /*b280*/  WARPSYNC.ALL ;  /* 0x0000000000007948 */ /* 0x000fea0003800000 */
[----:B------:R-:W-:Y:S01]  /*b290*/  FMNMX.FTZ R0, R25, R0, !PT ;  /* 0x0000000019007209 */ /* 0x000fe20007810000 */
[----:B------:R-:W-:Y:S01]  /*b2a0*/  ULDC UR4, c[0x0][0x988] ;  /* 0x0002620000047ab9 */ /* 0x000fe20000000800 */
[----:B------:R-:W-:Y:S01]  /*b2b0*/  FMNMX.FTZ R10, R27, R10, !PT ;  /* 0x0000000a1b0a7209 */ /* 0x000fe20007810000 */
[----:B------:R-:W-:Y:S01]  /*b2c0*/  IMAD.MOV.U32 R13, RZ, RZ, 0x40000040 ;  /* 0x40000040ff0d7424 */ /* 0x000fe200078e00ff */
[----:B------:R-:W-:Y:S01]  /*b2d0*/  FMNMX.FTZ R0, R28, R0, !PT ;  /* 0x000000001c007209 */ /* 0x000fe20007810000 */
[----:B------:R-:W-:Y:S01]  /*b2e0*/  WARPGROUP.ARRIVE ;  /* 0x00000000000079c5 */ /* 0x000fe20000000000 */
[----:B------:R-:W-:Y:S01]  /*b2f0*/  FMNMX.FTZ R10, R30, R10, !PT ;  /* 0x0000000a1e0a7209 */ /* 0x000fe20007810000 */
[----:B------:R-:W-:Y:S01]  /*b300*/  IMAD.MOV.U32 R15, RZ, RZ, 0x40000040 ;  /* 0x40000040ff0f7424 */ /* 0x000fe200078e00ff */
        /* <DEDUP_REMOVED lines=90> */
[C---:B------:R-:W-:Y:S01]  /*b8b0*/  R2UR UR7, R13.reuse ;  /* 0x000000000d0772ca */ /* 0x040fe200000e0000 */
[----:B------:R-:W0:Y:S01]  /*b8c0*/  SHFL.BFLY PT, R3, R0, 0x2, 0x1f ;  /* 0x0c401f0000037f89 */ /* 0x000e2200000e0000 */
[----:B------:R-:W-:-:S02]  /*b8d0*/  R2UR UR5, R13 ;  /* 0x000000000d0572ca */ /* 0x000fc400000e0000 */
[C---:B------:R-:W-:Y:S01]  /*b8e0*/  R2UR UR11, R15.reuse ;  /* 0x000000000f0b72ca */ /* 0x040fe200000e0000 */
[----:B------:R-:W1:Y:S01]  /*b8f0*/  SHFL.BFLY PT, R12, R10, 0x2, 0x1f ;  /* 0x0c401f000a0c7f89 */ /* 0x000e6200000e0000 */
[C---:B------:R-:W-:Y:S02]  /*b900*/  R2UR UR15, R15.reuse ;  /* 0x000000000f0f72ca */ /* 0x040fe400000e0000 */
[C---:B------:R-:W-:Y:S02]  /*b910*/  R2UR UR19, R15.reuse ;  /* 0x000000000f1372ca */ /* 0x040fe400000e0000 */
[C---:B------:R-:W-:Y:S02]  /*b920*/  R2UR UR23, R15.reuse ;  /* 0x000000000f1772ca */ /* 0x040fe400000e0000 */
[C---:B------:R-:W-:Y:S02]  /*b930*/  R2UR UR27, R15.reuse ;  /* 0x000000000f1b72ca */ /* 0x040fe400000e0000 */
[----:B------:R-:W-:-:S02]  /*b940*/  R2UR UR31, R15 ;  /* 0x000000000f1f72ca */ /* 0x000fc400000e0000 */
[C---:B------:R-:W-:Y:S02]  /*b950*/  R2UR UR35, R15.reuse ;  /* 0x000000000f2372ca */ /* 0x040fe400000e0000 */
[C---:B------:R-:W-:Y:S02]  /*b960*/  R2UR UR43, R15.reuse ;  /* 0x000000000f2b72ca */ /* 0x040fe400000e0000 */
[C---:B------:R-:W-:Y:S02]  /*b970*/  R2UR UR47, R15.reuse ;  /* 0x000000000f2f72ca */ /* 0x040fe400000e0000 */
[----:B------:R-:W-:Y:S01]  /*b980*/  R2UR UR51, R15 ;  /* 0x000000000f3372ca */ /* 0x000fe200000e0000 */
[----:B------:R-:W-:Y:S01]  /*b990*/  IMAD.MOV.U32 R15, RZ, RZ, 0x40000040 ;  /* 0x40000040ff0f7424 */ /* 0x000fe200078e00ff */
[----:B------:R-:W-:Y:S02]  /*b9a0*/  R2UR UR55, R13 ;  /* 0x000000000d3772ca */ /* 0x000fe400000e0000 */
[----:B0-----:R-:W-:-:S02]  /*b9b0*/  FMNMX.FTZ R0, R0, R3, !PT ;  /* 0x0000000300007209 */ /* 0x001fc40007810000 */
[----:B------:R-:W-:Y:S02]  /*b9c0*/  R2UR UR9, R15 ;  /* 0x000000000f0972ca */ /* 0x000fe400000e0000 */
[----:B-1----:R-:W-:Y:S01]  /*b9d0*/  FMNMX.FTZ R10, R10, R12, !PT ;  /* 0x0000000c0a0a7209 */ /* 0x002fe20007810000 */
[----:B------:R-:W0:Y:S01]  /*b9e0*/  SHFL.BFLY PT, R3, R0, 0x1, 0x1f ;  /* 0x0c201f0000037f89 */ /* 0x000e2200000e0000 */
[----:B------:R-:W-:Y:S02]  /*b9f0*/  MOV R15, 0x40000040 ;  /* 0x40000040000f7802 */ /* 0x000fe40000000f00 */
[----:B------:R-:W-:Y:S01]  /*ba00*/  MOV R13, 0x40000040 ;  /* 0x40000040000d7802 */ /* 0x000fe20000000f00 */
[----:B------:R-:W1:Y:S01]  /*ba10*/  SHFL.BFLY PT, R12, R10, 0x1, 0x1f ;  /* 0x0c201f000a0c7f89 */ /* 0x000e6200000e0000 */
[----:B------:R-:W-:Y:S01]  /*ba20*/  R2UR UR13, R15 ;  /* 0x000000000f0d72ca */ /* 0x000fe200000e0000 */
[----:B------:R-:W-:Y:S01]  /*ba30*/  IMAD.MOV.U32 R15, RZ, RZ, 0x40000040 ;  /* 0x40000040ff0f7424 */ /* 0x000fe200078e00ff */
[----:B------:R-:W-:Y:S01]  /*ba40*/  R2UR UR53, R13 ;  /* 0x000000000d3572ca */ /* 0x000fe200000e0000 */
[----:B------:R-:W-:-:S03]  /*ba50*/  @!P1 IMAD R13, R22, 0x8, R2 ;  /* 0x00000008160d9824 */ /* 0x000fc600078e0202 */
[----:B------:R-:W-:Y:S01]  /*ba60*/  R2UR UR17, R15 ;  /* 0x000000000f1172ca */ /* 0x000fe200000e0000 */
[----:B------:R-:W-:Y:S02]  /*ba70*/  IMAD.MOV.U32 R15, RZ, RZ, 0x40000040 ;  /* 0x40000040ff0f7424 */ /* 0x000fe400078e00ff */
[----:B------:R-:W-:-:S03]  /*ba80*/  @!P1 VIADD R13, R13, 0x30840 ;  /* 0x000308400d0d9836 */ /* 0x000fc60000000000 */
[----:B------:R-:W-:Y:S02]  /*ba90*/  R2UR UR21, R15 ;  /* 0x000000000f1572ca */ /* 0x000fe400000e0000 */
[----:B------:R-:W-:Y:S02]  /*baa0*/  MOV R15, 0x40000040 ;  /* 0x40000040000f7802 */ /* 0x000fe40000000f00 */
[----:B------:R-:W-:Y:S02]  /*bab0*/  @!P1 PRMT R13, RZ, 0x654, R13 ;  /* 0x00000654ff0d9816 */ /* 0x000fe4000000000d */
[----:B------:R-:W-:Y:S01]  /*bac0*/  R2UR UR25, R15 ;  /* 0x000000000f1972ca */ /* 0x000fe200000e0000 */
[----:B------:R-:W-:Y:S01]  /*bad0*/  IMAD.MOV.U32 R15, RZ, RZ, 0x40000040 ;  /* 0x40000040ff0f7424 */ /* 0x000fe200078e00ff */
[----:B0-----:R-:W-:Y:S01]  /*bae0*/  FMNMX.FTZ R0, R0, R3, !PT ;  /* 0x0000000300007209 */ /* 0x001fe20007810000 */
[----:B------:R-:W-:Y:S01]  /*baf0*/  IMAD.U32 R3, RZ, RZ, UR4 ;  /* 0x00000004ff037e24 */ /* 0x000fe2000f8e00ff */
[----:B-1----:R-:W-:-:S02]  /*bb00*/  FMNMX.FTZ R10, R10, R12, !PT ;  /* 0x0000000c0a0a7209 */ /* 0x002fc40007810000 */
[----:B------:R-:W-:Y:S01]  /*bb10*/  R2UR UR29, R15 ;  /* 0x000000000f1d72ca */ /* 0x000fe200000e0000 */
[----:B------:R-:W-:Y:S02]  /*bb20*/  IMAD.MOV.U32 R15, RZ, RZ, 0x40000040 ;  /* 0x40000040ff0f7424 */ /* 0x000fe400078e00ff */
[-C--:B------:R-:W-:Y:S01]  /*bb30*/  FMUL.FTZ R6, R0, R3.reuse ;  /* 0x0000000300067220 */ /* 0x080fe20000410000 */
[-C--:B------:R-:W-:Y:S01]  /*bb40*/  FMUL.FTZ R12, R10, R3.reuse ;  /* 0x000000030a0c7220 */ /* 0x080fe20000410000 */
[----:B------:R-:W-:Y:S01]  /*bb50*/  FADD.FTZ R9, -R0, R9 ;  /* 0x0000000900097221 */ /* 0x000fe20000010100 */
[----:B------:R-:W-:Y:S01]  /*bb60*/  FADD.FTZ R5, -R10, R5 ;  /* 0x000000050a057221 */ /* 0x000fe20000010100 */
[----:B------:R-:W-:Y:S01]  /*bb70*/  R2UR UR33, R15 ;  /* 0x000000000f2172ca */ /* 0x000fe200000e0000 */
        /* <DEDUP_REMOVED lines=47> */
[-C--:B------:R-:W-:Y:S01]  /*be70*/  FFMA.FTZ R119, R119, R3.reuse, -R12 ;  /* 0x0000000377777223 */ /* 0x080fe2000001080c */
[----:B------:R-:W-:Y:S01]  /*be80*/  IADD3 R12, R2, 0x400, RZ ;  /* 0x00000400020c7810 */ /* 0x000fe20007ffe0ff */
[-C--:B------:R-:W-:Y:S01]  /*be90*/  FFMA.FTZ R24, R24, R3.reuse, -R6 ;  /* 0x0000000318187223 */ /* 0x080fe20000010806 */
[----:B------:R-:W-:Y:S01]  /*bea0*/  MOV R15, 0x40000040 ;  /* 0x40000040000f7802 */ /* 0x000fe20000000f00 */
[-C--:B------:R-:W-:Y:S01]  /*beb0*/  FMUL.FTZ R9, R9, R3.reuse ;  /* 0x0000000309097220 */ /* 0x080fe20000410000 */
[----:B------:R-:W-:Y:S01]  /*bec0*/  SHF.R.U32.HI R12, RZ, 0x4, R12 ;  /* 0x00000004ff0c7819 */ /* 0x000fe2000001160c */
[-CC-:B------:R-:W-:Y:S01]  /*bed0*/  FFMA.FTZ R25, R25, R3.reuse, -R6.reuse ;  /* 0x0000000319197223 */ /* 0x180fe20000010806 */
[----:B------:R-:W-:Y:S01]  /*bee0*/  R2UR UR41, R15 ;  /* 0x000000000f2972ca */ /* 0x000fe200000e0000 */
[----:B------:R-:W-:Y:S01]  /*bef0*/  IMAD.MOV.U32 R15, RZ, RZ, 0x40000040 ;  /* 0x40000040ff0f7424 */ /* 0x000fe200078e00ff */
[----:B------:R-:W-:Y:S01]  /*bf00*/  LOP3.LUT R12, R12, 0x3fff, RZ, 0xc0, !PT ;  /* 0x00003fff0c0c7812 */ /* 0x000fe200078ec0ff */
[----:B------:R-:W-:Y:S01]  /*bf10*/  MUFU.EX2 R9, R9 ;  /* 0x0000000900097308 */ /* 0x000fe20000000800 */
[-CC-:B------:R-:W-:Y:S01]  /*bf20*/  FFMA.FTZ R28, R28, R3.reuse, -R6.reuse ;  /* 0x000000031c1c7223 */ /* 0x180fe20000010806 */
[----:B------:R-:W-:Y:S01]  /*bf30*/  FFMA.FTZ R29, R29, R3, -R6 ;  /* 0x000000031d1d7223 */ /* 0x000fe20000010806 */
[----:B------:R-:W-:Y:S01]  /*bf40*/  R2UR UR45, R15 ;  /* 0x000000000f2d72ca */ /* 0x000fe200000e0000 */
[----:B------:R-:W-:-:S02]  /*bf50*/  IMAD R12, R7, 0x600, R12 ;  /* 0x00000600070c7824 */ /* 0x000fc400078e020c */
[-CC-:B------:R-:W-:Y:S01]  /*bf60*/  FFMA.FTZ R32, R32, R3.reuse, -R6.reuse ;  /* 0x0000000320207223 */ /* 0x180fe20000010806 */
[----:B------:R-:W-:Y:S02]  /*bf70*/  IMAD.MOV.U32 R15, RZ, RZ, 0x40000040 ;  /* 0x40000040ff0f7424 */ /* 0x000fe400078e00ff */
[-CC-:B------:R-:W-:Y:S01]  /*bf80*/  FFMA.FTZ R33, R33, R3.reuse, -R6.reuse ;  /* 0x0000000321217223 */ /* 0x180fe20000010806 */
[C---:B------:R-:W-:Y:S01]  /*bf90*/  VIADD R14, R12.reuse, 0x80 ;  /* 0x000000800c0e7836 */ /* 0x040fe20000000000 */
[----:B------:R-:W-:Y:S01]  /*bfa0*/  R2UR UR6, R12 ;  /* 0x000000000c0672ca */ /* 0x000fe200000e0000 */
[----:B------:R-:W0:Y:S01]  /*bfb0*/  MUFU.EX2 R24, R24 ;  /* 0x0000001800187308 */ /* 0x000e220000000800 */
[----:B------:R-:W-:Y:S01]  /*bfc0*/  R2UR UR49, R15 ;  /* 0x000000000f3172ca */ /* 0x000fe200000e0000 */
[----:B------:R-:W-:Y:S01]  /*bfd0*/  FFMA.FTZ R36, R36, R3, -R6 ;  /* 0x0000000324247223 */ /* 0x000fe20000010806 */
[----:B------:R-:W-:Y:S01]  /*bfe0*/  R2UR UR10, R14 ;  /* 0x000000000e0a72ca */ /* 0x000fe200000e0000 */
[----:B------:R-:W-:-:S02]  /*bff0*/  VIADD R14, R12, 0x100 ;  /* 0x000001000c0e7836 */ /* 0x000fc40000000000 */
[-CC-:B------:R-:W-:Y:S01]  /*c000*/  FFMA.FTZ R37, R37, R3.reuse, -R6.reuse ;  /* 0x0000000325257223 */ /* 0x180fe20000010806 */
[-CC-:B------:R-:W-:Y:S01]  /*c010*/  FFMA.FTZ R40, R40, R3.reuse, -R6.reuse ;  /* 0x0000000328287223 */ /* 0x180fe20000010806 */
[-CC-:B------:R-:W-:Y:S01]  /*c020*/  FFMA.FTZ R41, R41, R3.reuse, -R6.reuse ;  /* 0x0000000329297223 */ /* 0x180fe20000010806 */
[----:B------:R-:W1:Y:S01]  /*c030*/  MUFU.EX2 R25, R25 ;  /* 0x0000001900197308 */ /* 0x000e620000000800 */
[----:B------:R-:W-:Y:S01]  /*c040*/  R2UR UR14, R14 ;  /* 0x000000000e0e72ca */ /* 0x000fe200000e0000 */
[----:B------:R-:W-:Y:S02]  /*c050*/  VIADD R14, R12, 0x180 ;  /* 0x000001800c0e7836 */ /* 0x000fe40000000000 */
[-CC-:B------:R-:W-:Y:S01]  /*c060*/  FFMA.FTZ R44, R44, R3.reuse, -R6.reuse ;  /* 0x000000032c2c7223 */ /* 0x180fe20000010806 */
[-CC-:B------:R-:W-:Y:S01]  /*c070*/  FFMA.FTZ R45, R45, R3.reuse, -R6.reuse ;  /* 0x000000032d2d7223 */ /* 0x180fe20000010806 */
[-CC-:B------:R-:W-:Y:S01]  /*c080*/  FFMA.FTZ R48, R48, R3.reuse, -R6.reuse ;  /* 0x0000000330307223 */ /* 0x180fe20000010806 */
[-CC-:B------:R-:W-:Y:S01]  /*c090*/  FFMA.FTZ R49, R49, R3.reuse, -R6.reuse ;  /* 0x0000000331317223 */ /* 0x180fe20000010806 */
[----:B------:R-:W-:Y:S01]  /*c0a0*/  R2UR UR18, R14 ;  /* 0x000000000e1272ca */ /* 0x000fe200000e0000 */
[-CC-:B------:R-:W-:Y:S01]  /*c0b0*/  FFMA.FTZ R52, R52, R3.reuse, -R6.reuse ;  /* 0x0000000334347223 */ /* 0x180fe20000010806 */
[----:B------:R-:W-:Y:S01]  /*c0c0*/  IADD3 R14, R12, 0x200, RZ ;  /* 0x000002000c0e7810 */ /* 0x000fe20007ffe0ff */
[-CC-:B------:R-:W-:Y:S01]  /*c0d0*/  FFMA.FTZ R53, R53, R3.reuse, -R6.reuse ;  /* 0x0000000335357223 */ /* 0x180fe20000010806 */
[-CC-:B------:R-:W-:Y:S01]  /*c0e0*/  FFMA.FTZ R56, R56, R3.reuse, -R6.reuse ;  /* 0x0000000338387223 */ /* 0x180fe20000010806 */
[----:B------:R-:W-:Y:S01]  /*c0f0*/  FFMA.FTZ R57, R57, R3, -R6 ;  /* 0x0000000339397223 */ /* 0x000fe20000010806 */
[----:B------:R-:W-:Y:S01]  /*c100*/  R2UR UR22, R14 ;  /* 0x000000000e1672ca */ /* 0x000fe200000e0000 */
[----:B------:R-:W-:-:S02]  /*c110*/  VIADD R14, R12, 0x280 ;  /* 0x000002800c0e7836 */ /* 0x000fc40000000000 */
[-CC-:B------:R-:W-:Y:S01]  /*c120*/  FFMA.FTZ R60, R60, R3.reuse, -R6.reuse ;  /* 0x000000033c3c7223 */ /* 0x180fe20000010806 */
[-CC-:B------:R-:W-:Y:S01]  /*c130*/  FFMA.FTZ R21, R61, R3.reuse, -R6.reuse ;  /* 0x000000033d157223 */ /* 0x180fe20000010806 */
[-CC-:B------:R-:W-:Y:S01]  /*c140*/  FFMA.FTZ R64, R64, R3.reuse, -R6.reuse ;  /* 0x0000000340407223 */ /* 0x180fe20000010806 */
[-CC-:B------:R-:W-:Y:S01]  /*c150*/  FFMA.FTZ R65, R65, R3.reuse, -R6.reuse ;  /* 0x0000000341417223 */ /* 0x180fe20000010806 */
[----:B------:R-:W-:Y:S01]  /*c160*/  R2UR UR26, R14 ;  /* 0x000000000e1a72ca */ /* 0x000fe200000e0000 */
[----:B------:R-:W-:Y:S02]  /*c170*/  VIADD R14, R12, 0x300 ;  /* 0x000003000c0e7836 */ /* 0x000fe40000000000 */
[-CC-:B------:R-:W-:Y:S01]  /*c180*/  FFMA.FTZ R68, R68, R3.reuse, -R6.reuse ;  /* 0x0000000344447223 */ /* 0x180fe20000010806 */
        /* <DEDUP_REMOVED lines=22> */
[-CC-:B------:R-:W-:Y:S01]  /*c2f0*/  FFMA.FTZ R100, R100, R3.reuse, -R6.reuse ;  /* 0x0000000364647223 */ /* 0x180fe20000010806 */
[C---:B------:R-:W-:Y:S01]  /*c300*/  IADD3 R14, R12.reuse, 0x500, RZ ;  /* 0x000005000c0e7810 */ /* 0x040fe20007ffe0ff */
[----:B------:R-:W-:Y:S02]  /*c310*/  VIADD R12, R12, 0x580 ;  /* 0x000005800c0c7836 */ /* 0x000fe40000000000 */
[-CC-:B------:R-:W-:Y:S01]  /*c320*/  FFMA.FTZ R101, R101, R3.reuse, -R6.reuse ;  /* 0x0000000365657223 */ /* 0x180fe20000010806 */
[-CC-:B------:R-:W-:Y:S01]  /*c330*/  FFMA.FTZ R104, R104, R3.reuse, -R6.reuse ;  /* 0x0000000368687223 */ /* 0x180fe20000010806 */
[----:B------:R-:W-:Y:S01]  /*c340*/  R2UR UR50, R14 ;  /* 0x000000000e3272ca */ /* 0x000fe200000e0000 */
[----:B------:R-:W-:Y:S01]  /*c350*/  FFMA.FTZ R105, R105, R3, -R6 ;  /* 0x0000000369697223 */ /* 0x000fe20000010806 */
[----:B------:R-:W-:Y:S01]  /*c360*/  R2UR UR54, R12 ;  /* 0x000000000c3672ca */ /* 0x000fe200000e0000 */
[----:B--2---:R-:W-:-:S02]  /*c370*/  VIADD R12, R20, 0x1e800 ;  /* 0x0001e800140c7836 */ /* 0x004fc40000000000 */
[-CC-:B------:R-:W-:Y:S01]  /*c380*/  FFMA.FTZ R108, R108, R3.reuse, -R6.reuse ;  /* 0x000000036c6c7223 */ /* 0x180fe20000010806 */
[-CC-:B------:R-:W-:Y:S01]  /*c390*/  FFMA.FTZ R109, R109, R3.reuse, -R6.reuse ;  /* 0x000000036d6d7223 */ /* 0x180fe20000010806 */
[-CC-:B------:R-:W-:Y:S01]  /*c3a0*/  FFMA.FTZ R112, R112, R3.reuse, -R6.reuse ;  /* 0x0000000370707223 */ /* 0x180fe20000010806 */
[-C--:B------:R-:W-:Y:S01]  /*c3b0*/  FFMA.FTZ R113, R113, R3.reuse, -R6 ;  /* 0x0000000371717223 */ /* 0x080fe20000010806 */
[----:B------:R-:W-:Y:S01]  /*c3c0*/  SHF.R.U32.HI R12, RZ, 0x4, R12 ;  /* 0x00000004ff0c7819 */ /* 0x000fe2000001160c */
[-CC-:B------:R-:W-:Y:S01]  /*c3d0*/  FFMA.FTZ R116, R116, R3.reuse, -R6.reuse ;  /* 0x0000000374747223 */ /* 0x180fe20000010806 */
[-C--:B------:R-:W-:Y:S01]  /*c3e0*/  FFMA.FTZ R117, R117, R3.reuse, -R6 ;  /* 0x0000000375757223 */ /* 0x080fe20000010806 */
[----:B0-----:R-:W-:Y:S01]  /*c3f0*/  FFMA.FTZ R6, R9, R4, R24 ;  /* 0x0000000409067223 */ /* 0x001fe20000010018 */
[----:B------:R-:W-:Y:S01]  /*c400*/  LOP3.LUT R12, R12, 0x3fff, RZ, 0xc0, !PT ;  /* 0x00003fff0c0c7812 */ /* 0x000fe200078ec0ff */
[----:B------:R-:W-:Y:S01]  /*c410*/  FMUL.FTZ R5, R5, R3 ;  /* 0x0000000305057220 */ /* 0x000fe20000410000 */
[C---:B-1----:R-:W-:Y:S01]  /*c420*/  F2FP.F16.F32.PACK_AB R4, R25.reuse, R24 ;  /* 0x000000181904723e */ /* 0x042fe200000000ff */
[----:B------:R-:W-:Y:S01]  /*c430*/  FADD.FTZ R6, R25, R6 ;  /* 0x0000000619067221 */ /* 0x000fe20000010000 */
[----:B------:R-:W-:Y:S01]  /*c440*/  LOP3.LUT R12, R12, 0x10000, RZ, 0xfc, !PT ;  /* 0x000100000c0c7812 */ /* 0x000fe200078efcff */
[----:B------:R-:W0:Y:S01]  /*c450*/  S2R R25, SR_TID.X ;  /* 0x0000000000197919 */ /* 0x000e220000002100 */
[----:B------:R-:W-:Y:S02]  /*c460*/  MUFU.EX2 R20, R5 ;  /* 0x0000000500147308 */ /* 0x000fe40000000800 */
[C---:B------:R-:W-:Y:S01]  /*c470*/  R2UR UR4, R12.reuse ;  /* 0x000000000c0472ca */ /* 0x040fe200000e0000 */
[----:B------:R-:W-:-:S05]  /*c480*/  VIADD R14, R12, 0x2 ;  /* 0x000000020c0e7836 */ /* 0x000fca0000000000 */
[----:B------:R-:W-:Y:S01]  /*c490*/  R2UR UR8, R14 ;  /* 0x000000000e0872ca */ /* 0x000fe200000e0000 */
[----:B------:R-:W-:Y:S01]  /*c4a0*/  VIADD R14, R12, 0x4 ;  /* 0x000000040c0e7836 */ /* 0x000fe20000000000 */
[----:B------:R-:W1:Y:S04]  /*c4b0*/  MUFU.EX2 R5, R26 ;  /* 0x0000001a00057308 */ /* 0x000e680000000800 */
[----:B------:R-:W-:Y:S01]  /*c4c0*/  R2UR UR12, R14 ;  /* 0x000000000e0c72ca */ /* 0x000fe200000e0000 */
[----:B------:R-:W-:Y:S01]  /*c4d0*/  HGMMA.64x64x16.F32 R120, gdesc[UR4].tnspB, R120, gsb0 ;  /* 0x40e00000047879f0 */ /* 0x000fe20008000878 */
[----:B------:R-:W-:Y:S02]  /*c4e0*/  VIADD R14, R12, 0x6 ;  /* 0x000000060c0e7836 */ /* 0x000fe40000000000 */
[----:B------:R-:W2:Y:S03]  /*c4f0*/  MUFU.EX2 R27, R27 ;  /* 0x0000001b001b7308 */ /* 0x000ea60000000800 */
[----:B------:R-:W-:Y:S01]  /*c500*/  R2UR UR16, R14 ;  /* 0x000000000e1072ca */ /* 0x000fe200000e0000 */
[----:B------:R-:W-:-:S04]  /*c510*/  VIADD R14, R12, 0x600 ;  /* 0x000006000c0e7836 */ /* 0x000fc80000000000 */
[----:B------:R-:W3:Y:S01]  /*c520*/  MUFU.EX2 R28, R28 ;  /* 0x0000001c001c7308 */ /* 0x000ee20000000800 */
[----:B------:R-:W-:Y:S01]  /*c530*/  R2UR UR20, R14 ;  /* 0x000000000e1472ca */ /* 0x000fe200000e0000 */
[----:B------:R-:W-:Y:S02]  /*c540*/  VIADD R14, R12, 0x602 ;  /* 0x000006020c0e7836 */ /* 0x000fe40000000000 */
[----:B-1----:R-:W-:Y:S01]  /*c550*/  FFMA.FTZ R11, R20, R11, R5 ;  /* 0x0000000b140b7223 */ /* 0x002fe20000010005 */
[----:B0-----:R-:W-:Y:S02]  /*c560*/  SHF.R.U32.HI R24, RZ, 0x7, R25 ;  /* 0x00000007ff187819 */ /* 0x001fe40000011619 */
[----:B------:R-:W-:Y:S01]  /*c570*/  R2UR UR24, R14 ;  /* 0x000000000e1872ca */ /* 0x000fe200000e0000 */
[----:B------:R-:W-:Y:S01]  /*c580*/  VIADD R14, R12, 0x604 ;  /* 0x000006040c0e7836 */ /* 0x000fe20000000000 */
[----:B------:R-:W-:Y:S01]  /*c590*/  ISETP.GE.U32.AND P2, PT, R25, 0x180, PT ;  /* 0x000001801900780c */ /* 0x000fe20003f46070 */
[----:B------:R-:W0:Y:S01]  /*c5a0*/  MUFU.EX2 R29, R29 ;  /* 0x0000001d001d7308 */ /* 0x000e220000000800 */
[----:B--2---:R-:W-:-:S02]  /*c5b0*/  F2FP.F16.F32.PACK_AB R5, R27, R5 ;  /* 0x000000051b05723e */ /* 0x004fc400000000ff */
[----:B------:R-:W-:Y:S01]  /*c5c0*/  R2UR UR28, R14 ;  /* 0x000000000e1c72ca */ /* 0x000fe200000e0000 */
[----:B------:R-:W-:Y:S02]  /*c5d0*/  VIADD R14, R12, 0x606 ;  /* 0x000006060c0e7836 */ /* 0x000fe40000000000 */
[----:B---3--:R-:W-:Y:S02]  /*c5e0*/  FADD.FTZ R6, R28, R6 ;  /* 0x000000061c067221 */ /* 0x008fe40000010000 */
[----:B------:R-:W-:Y:S01]  /*c5f0*/  MUFU.EX2 R30, R30 ;  /* 0x0000001e001e7308 */ /* 0x000fe20000000800 */
[----:B------:R-:W-:Y:S01]  /*c600*/  R2UR UR32, R14 ;  /* 0x000000000e2072ca */ /* 0x000fe200000e0000 */
[----:B------:R-:W-:-:S05]  /*c610*/  VIADD R14, R12, 0xc00 ;  /* 0x00000c000c0e7836 */ /* 0x000fca0000000000 */
[----:B------:R-:W-:Y:S01]  /*c620*/  R2UR UR40, R14 ;  /* 0x000000000e2872ca */ /* 0x000fe200000e0000 */
[----:B------:R-:W-:Y:S01]  /*c630*/  VIADD R14, R12, 0xc02 ;  /* 0x00000c020c0e7836 */ /* 0x000fe20000000000 */
[----:B------:R-:W1:Y:S01]  /*c640*/  MUFU.EX2 R31, R31 ;  /* 0x0000001f001f7308 */ /* 0x000e620000000800 */
[C---:B0-----:R-:W-:Y:S01]  /*c650*/  FADD.FTZ R61, R29.reuse, R6 ;  /* 0x000000061d3d7221 */ /* 0x041fe20000010000 */
[----:B------:R-:W-:Y:S02]  /*c660*/  F2FP.F16.F32.PACK_AB R6, R29, R28 ;  /* 0x0000001c1d06723e */ /* 0x000fe400000000ff */
[----:B------:R-:W-:Y:S01]  /*c670*/  R2UR UR44, R14 ;  /* 0x000000000e2c72ca */ /* 0x000fe200000e0000 */
[C---:B------:R-:W-:Y:S02]  /*c680*/  VIADD R14, R12.reuse, 0xc04 ;  /* 0x00000c040c0e7836 */ /* 0x040fe40000000000 */
[----:B------:R-:W-:Y:S01]  /*c690*/  VIADD R12, R12, 0xc06 ;  /* 0x00000c060c0c7836 */ /* 0x000fe20000000000 */
[----:B------:R-:W-:Y:S02]  /*c6a0*/  MUFU.EX2 R34, R34 ;  /* 0x0000002200227308 */ /* 0x000fe40000000800 */
[----:B------:R-:W-:-:S02]  /*c6b0*/  R2UR UR48, R14 ;  /* 0x000000000e3072ca */ /* 0x000fc400000e0000 */
[----:B------:R-:W-:Y:S01]  /*c6c0*/  R2UR UR52, R12 ;  /* 0x000000000c3472ca */ /* 0x000fe200000e0000 */
[----:B------:R-:W-:-:S03]  /*c6d0*/  VIADD R12, R24, 0x9 ;  /* 0x00000009180c7836 */ /* 0x000fc60000000000 */
[----:B------:R-:W-:Y:S02]  /*c6e0*/  MUFU.EX2 R36, R36 ;  /* 0x0000002400247308 */ /* 0x000fe40000000800 */
[----:B------:R-:W-:Y:S01]  /*c6f0*/  SEL R12, R12, 0x9, !P2 ;  /* 0x000000090c0c7807 */ /* 0x000fe20005000000 */
[----:B------:R-:W-:Y:S02]  /*c700*/  WARPGROUP.DEPBAR.LE gsb0, 0x0 ;  /* 0x00008000000079c5 */ /* 0x000fe40000010000 */
[----:B------:R-:W-:-:S06]  /*c710*/  WARPGROUP.ARRIVE ;  /* 0x00000000000079c5 */ /* 0x000fcc0000000000 */
[----:B------:R-:W-:Y:S03]  /*c720*/  HGMMA.64x64x16.F32 R120, gdesc[UR8].tnspB, R120, gsb0 ;  /* 0x40e00000087879f0 */ /* 0x000fe60008000878 */
        /* <DEDUP_REMOVED lines=31> */
[----:B------:R0:W-:Y:S06]  /*c920*/  BAR.ARV R12, 0x100 ;  /* 0x0004000c0000751d */ /* 0x0001ec0000002000 */
[----:B------:R2:W-:Y:S01]  /*c930*/  @!P1 SYNCS.ARRIVE.TRANS64.RED.A1T0 RZ, [R13+URZ], RZ ;  /* 0x000000ff0dff99a7 */ /* 0x0005e2000810043f */
[----:B0-----:R-:W-:Y:S01]  /*c940*/  FADD.FTZ R12, R27, R11 ;  /* 0x0000000b1b0c7221 */ /* 0x001fe20000010000 */
[----:B------:R-:W-:Y:S01]  /*c950*/  @!P1 IMAD R11, R7, 0x8, R2 ;  /* 0x00000008070b9824 */ /* 0x000fe200078e0202 */
[----:B-1----:R-:W-:Y:S01]  /*c960*/  F2FP.F16.F32.PACK_AB R7, R31, R30 ;  /* 0x0000001e1f07723e */ /* 0x002fe200000000ff */
[----:B------:R-:W-:Y:S01]  /*c970*/  MUFU.EX2 R35, R35 ;  /* 0x0000002300237308 */ /* 0x000fe20000000800 */
[----:B------:R-:W-:Y:S01]  /*c980*/  FADD.FTZ R12, R30, R12 ;  /* 0x0000000c1e0c7221 */ /* 0x000fe20000010000 */
[----:B------:R-:W-:-:S05]  /*c990*/  @!P1 VIADD R11, R11, 0x30860 ;  /* 0x000308600b0b9836 */ /* 0x000fca0000000000 */
[----:B------:R-:W-:-:S04]  /*c9a0*/  @!P1 PRMT R11, RZ, 0x654, R11 ;  /* 0x00000654ff0b9816 */ /* 0x000fc8000000000b */
[----:B------:R0:W-:Y:S01]  /*c9b0*/  @!P1 SYNCS.ARRIVE.TRANS64.RED.A1T0 RZ, [R11+URZ], RZ ;  /* 0x000000ff0bff99a7 */ /* 0x0001e2000810043f */
[----:B------:R1:W-:Y:S02]  /*c9c0*/  STSM.16.M88.4 [R154+0x1e800], R4 ;  /* 0x01e800049a007844 */ /* 0x0003e40000000200 */
[----:B-1----:R1:W-:Y:S08]  /*c9d0*/  MUFU.EX2 R6, R37 ;  /* 0x0000002500067308 */ /* 0x0023f00000000800 */
[----:B------:R-:W3:Y:S01]  /*c9e0*/  MUFU.EX2 R4, R32 ;  /* 0x0000002000047308 */ /* 0x000ee20000000800 */
[----:B-1----:R-:W4:Y:S07]  /*c9f0*/  LDL R37, [R1+0x3c] ;  /* 0x00003c0001257983 */ /* 0x002f2e0000100800 */
[----:B------:R-:W1:Y:S01]  /*ca00*/  MUFU.EX2 R5, R33 ;  /* 0x0000002100057308 */ /* 0x000e620000000800 */
[----:B------:R-:W-:-:S07]  /*ca10*/  FADD.FTZ R12, R31, R12 ;  /* 0x0000000c1f0c7221 */ /* 0x000fce0000010000 */
[----:B------:R-:W5:Y:S01]  /*ca20*/  MUFU.EX2 R7, R38 ;  /* 0x0000002600077308 */ /* 0x000f620000000800 */
[----:B---3--:R-:W-:Y:S01]  /*ca30*/  FADD.FTZ R61, R4, R61 ;  /* 0x0000003d043d7221 */ /* 0x008fe20000010000 */
[----:B------:R-:W-:-:S06]  /*ca40*/  FADD.FTZ R12, R34, R12 ;  /* 0x0000000c220c7221 */ /* 0x000fcc0000010000 */
[----:B--2---:R-:W2:Y:S01]  /*ca50*/  MUFU.EX2 R13, R40 ;  /* 0x00000028000d7308 */ /* 0x004ea20000000800 */
[----:B-1----:R-:W-:-:S07]  /*ca60*/  FADD.FTZ R61, R5, R61 ;  /* 0x0000003d053d7221 */ /* 0x002fce0000010000 */
[----:B------:R-:W1:Y:S01]  /*ca70*/  MUFU.EX2 R39, R39 ;  /* 0x0000002700277308 */ /* 0x000e620000000800 */
[----:B------:R-:W-:Y:S01]  /*ca80*/  FADD.FTZ R61, R36, R61 ;  /* 0x0000003d243d7221 */ /* 0x000fe20000010000 */
[----:B------:R-:W-:-:S06]  /*ca90*/  FADD.FTZ R12, R35, R12 ;  /* 0x0000000c230c7221 */ /* 0x000fcc0000010000 */
[----:B------:R-:W3:Y:S08]  /*caa0*/  MUFU.EX2 R15, R41 ;  /* 0x00000029000f7308 */ /* 0x000ef00000000800 */
[----:B------:R-:W0:Y:S01]  /*cab0*/  MUFU.EX2 R42, R42 ;  /* 0x0000002a002a7308 */ /* 0x000e220000000800 */
[----:B------:R-:W-:Y:S01]  /*cac0*/  FADD.FTZ R61, R6, R61 ;  /* 0x0000003d063d7221 */ /* 0x000fe20000010000 */
[----:B-----5:R-:W-:-:S06]  /*cad0*/  FADD.FTZ R12, R7, R12 ;  /* 0x0000000c070c7221 */ /* 0x020fcc0000010000 */
[----:B------:R-:W5:Y:S08]  /*cae0*/  MUFU.EX2 R44, R44 ;  /* 0x0000002c002c7308 */ /* 0x000f700000000800 */
[----:B------:R-:W5:Y:S01]  /*caf0*/  MUFU.EX2 R43, R43 ;  /* 0x0000002b002b7308 */ /* 0x000f620000000800 */
[----:B--2---:R-:W-:Y:S01]  /*cb00*/  FADD.FTZ R61, R13, R61 ;  /* 0x0000003d0d3d7221 */ /* 0x004fe20000010000 */
[----:B-1----:R-:W-:-:S06]  /*cb10*/  FADD.FTZ R31, R39, R12 ;  /* 0x0000000c271f7221 */ /* 0x002fcc0000010000 */
[----:B------:R-:W1:Y:S08]  /*cb20*/  MUFU.EX2 R14, R45 ;  /* 0x0000002d000e7308 */ /* 0x000e700000000800 */
[----:B------:R-:W2:Y:S01]  /*cb30*/  MUFU.EX2 R46, R46 ;  /* 0x0000002e002e7308 */ /* 0x000ea20000000800 */
[C---:B---3--:R-:W-:Y:S01]  /*cb40*/  FADD.FTZ R61, R15.reuse, R61 ;  /* 0x0000003d0f3d7221 */ /* 0x048fe20000010000 */
[----:B------:R-:W-:-:S06]  /*cb50*/  F2FP.F16.F32.PACK_AB R12, R15, R13 ;  /* 0x0000000d0f0c723e */ /* 0x000fcc00000000ff */
[----:B------:R-:W3:Y:S01]  /*cb60*/  MUFU.EX2 R48, R48 ;  /* 0x0000003000307308 */ /* 0x000ee20000000800 */
[----:B0-----:R-:W-:-:S07]  /*cb70*/  FADD.FTZ R13, R42, R31 ;  /* 0x0000001f2a0d7221 */ /* 0x001fce0000010000 */
[----:B------:R-:W0:Y:S01]  /*cb80*/  MUFU.EX2 R47, R47 ;  /* 0x0000002f002f7308 */ /* 0x000e220000000800 */
[----:B-----5:R-:W-:Y:S01]  /*cb90*/  FADD.FTZ R15, R44, R61 ;  /* 0x0000003d2c0f7221 */ /* 0x020fe20000010000 */
[----:B------:R-:W-:-:S06]  /*cba0*/  FADD.FTZ R13, R43, R13 ;  /* 0x0000000d2b0d7221 */ /* 0x000fcc0000010000 */
[----:B------:R-:W5:Y:S08]  /*cbb0*/  MUFU.EX2 R24, R49 ;  /* 0x0000003100187308 */ /* 0x000f700000000800 */
[----:B------:R-:W5:Y:S01]  /*cbc0*/  MUFU.EX2 R25, R50 ;  /* 0x0000003200197308 */ /* 0x000f620000000800 */
[----:B-1----:R-:W-:Y:S01]  /*cbd0*/  FADD.FTZ R15, R14, R15 ;  /* 0x0000000f0e0f7221 */ /* 0x002fe20000010000 */
[----:B--2---:R-:W-:-:S06]  /*cbe0*/  FADD.FTZ R13, R46, R13 ;  /* 0x0000000d2e0d7221 */ /* 0x004fcc0000010000 */
[----:B------:R-:W1:Y:S08]  /*cbf0*/  MUFU.EX2 R27, R52 ;  /* 0x00000034001b7308 */ /* 0x000e700000000800 */
[----:B------:R-:W2:Y:S01]  /*cc00*/  MUFU.EX2 R51, R51 ;  /* 0x0000003300337308 */ /* 0x000ea20000000800 */
[----:B---3--:R-:W-:Y:S01]  /*cc10*/  FADD.FTZ R15, R48, R15 ;  /* 0x0000000f300f7221 */ /* 0x008fe20000010000 */
[----:B0-----:R-:W-:-:S06]  /*cc20*/  FADD.FTZ R13, R47, R13 ;  /* 0x0000000d2f0d7221 */ /* 0x001fcc0000010000 */
[----:B------:R-:W0:Y:S08]  /*cc30*/  MUFU.EX2 R26, R53 ;  /* 0x00000035001a7308 */ /* 0x000e300000000800 */
[----:B------:R-:W3:Y:S01]  /*cc40*/  MUFU.EX2 R54, R54 ;  /* 0x0000003600367308 */ /* 0x000ee20000000800 */
        /* <DEDUP_REMOVED lines=8> */
[----:B0-----:R-:W-:Y:S01]  /*ccd0*/  FADD.FTZ R15, R26, R15 ;  /* 0x0000000f1a0f7221 */ /* 0x001fe20000010000 */
[----:B---3--:R-:W-:-:S06]  /*cce0*/  FADD.FTZ R13, R54, R13 ;  /* 0x0000000d360d7221 */ /* 0x008fcc0000010000 */
[----:B------:R-:W0:Y:S08]  /*ccf0*/  MUFU.EX2 R60, R60 ;  /* 0x0000003c003c7308 */ /* 0x000e300000000800 */
[----:B------:R-:W3:Y:S01]  /*cd00*/  MUFU.EX2 R59, R59 ;  /* 0x0000003b003b7308 */ /* 0x000ee20000000800 */
[----:B-----5:R-:W-:Y:S01]  /*cd10*/  FADD.FTZ R15, R29, R15 ;  /* 0x0000000f1d0f7221 */ /* 0x020fe20000010000 */
[----:B------:R-:W-:-:S06]  /*cd20*/  FADD.FTZ R13, R55, R13 ;  /* 0x0000000d370d7221 */ /* 0x000fcc0000010000 */
[----:B------:R-:W5:Y:S01]  /*cd30*/  MUFU.EX2 R62, R62 ;  /* 0x0000003e003e7308 */ /* 0x000f620000000800 */
[----:B-1----:R-:W-:Y:S01]  /*cd40*/  FADD.FTZ R15, R28, R15 ;  /* 0x0000000f1c0f7221 */ /* 0x002fe20000010000 */
[----:B--2---:R-:W-:-:S03]  /*cd50*/  FADD.FTZ R13, R58, R13 ;  /* 0x0000000d3a0d7221 */ /* 0x004fc60000010000 */
[----:B0-----:R-:W-:Y:S01]  /*cd60*/  FADD.FTZ R32, R60, R15 ;  /* 0x0000000f3c207221 */ /* 0x001fe20000010000 */
[----:B------:R-:W-:Y:S01]  /*cd70*/  F2FP.F16.F32.PACK_AB R4, R5, R4 ;  /* 0x000000040504723e */ /* 0x000fe200000000ff */
[----:B---3--:R-:W-:Y:S01]  /*cd80*/  FADD.FTZ R15, R59, R13 ;  /* 0x0000000d3b0f7221 */ /* 0x008fe20000010000 */
[----:B------:R-:W-:Y:S02]  /*cd90*/  F2FP.F16.F32.PACK_AB R5, R35, R34 ;  /* 0x000000222305723e */ /* 0x000fe400000000ff */
[----:B------:R-:W-:Y:S01]  /*cda0*/  F2FP.F16.F32.PACK_AB R6, R6, R36 ;  /* 0x000000240606723e */ /* 0x000fe200000000ff */
[----:B------:R-:W2:Y:S01]  /*cdb0*/  LDL R34, [R1+0x44] ;  /* 0x0000440001227983 */ /* 0x000ea20000100800 */
[----:B------:R-:W-:Y:S02]  /*cdc0*/  F2FP.F16.F32.PACK_AB R7, R39, R7 ;  /* 0x000000072707723e */ /* 0x000fe400000000ff */
[----:B------:R-:W-:Y:S01]  /*cdd0*/  F2FP.F16.F32.PACK_AB R13, R43, R42 ;  /* 0x0000002a2b0d723e */ /* 0x000fe200000000ff */
[----:B-----5:R-:W-:Y:S01]  /*cde0*/  FADD.FTZ R33, R62, R15 ;  /* 0x0000000f3e217221 */ /* 0x020fe20000010000 */
[----:B------:R-:W-:-:S02]  /*cdf0*/  F2FP.F16.F32.PACK_AB R14, R14, R44 ;  /* 0x0000002c0e0e723e */ /* 0x000fc400000000ff */
[----:B------:R-:W-:Y:S02]  /*ce00*/  F2FP.F16.F32.PACK_AB R15, R47, R46 ;  /* 0x0000002e2f0f723e */ /* 0x000fe400000000ff */
[----:B------:R-:W-:Y:S02]  /*ce10*/  F2FP.F16.F32.PACK_AB R26, R26, R27 ;  /* 0x0000001b1a1a723e */ /* 0x000fe400000000ff */
[----:B------:R-:W-:Y:S02]  /*ce20*/  F2FP.F16.F32.PACK_AB R24, R24, R48 ;  /* 0x000000301818723e */ /* 0x000fe400000000ff */
[----:B------:R-:W-:Y:S02]  /*ce30*/  F2FP.F16.F32.PACK_AB R25, R51, R25 ;  /* 0x000000193319723e */ /* 0x000fe400000000ff */
[----:B------:R-:W-:Y:S01]  /*ce40*/  F2FP.F16.F32.PACK_AB R27, R55, R54 ;  /* 0x00000036371b723e */ /* 0x000fe200000000ff */
[----:B----4-:R-:W-:Y:S04]  /*ce50*/  STSM.16.M88.4 [R37], R4 ;  /* 0x0000000425007844 */ /* 0x010fe80000000200 */
[----:B------:R-:W-:Y:S04]  /*ce60*/  STSM.16.M88.4 [R156], R12 ;  /* 0x0000000c9c007844 */ /* 0x000fe80000000200 */
[----:B------:R0:W-:Y:S04]  /*ce70*/  STSM.16.M88.4 [R155], R24 ;  /* 0x000000189b007844 */ /* 0x0001e80000000200 */
[----:B0-----:R-:W3:Y:S01]  /*ce80*/  LDL R25, [R1+0x40] ;  /* 0x0000400001197983 */ /* 0x001ee20000100800 */
[----:B------:R-:W0:Y:S08]  /*ce90*/  MUFU.EX2 R21, R21 ;  /* 0x0000001500157308 */ /* 0x000e300000000800 */
[----:B------:R-:W1:Y:S08]  /*cea0*/  MUFU.EX2 R64, R64 ;  /* 0x0000004000407308 */ /* 0x000e700000000800 */
[----:B------:R-:W4:Y:S08]  /*ceb0*/  MUFU.EX2 R63, R63 ;  /* 0x0000003f003f7308 */ /* 0x000f300000000800 */
[----:B------:R-:W5:Y:S08]  /*cec0*/  MUFU.EX2 R11, R65 ;  /* 0x00000041000b7308 */ /* 0x000f700000000800 */
[----:B------:R-:W5:Y:S01]  /*ced0*/  MUFU.EX2 R66, R66 ;  /* 0x0000004200427308 */ /* 0x000f620000000800 */
[----:B0-----:R-:W-:-:S07]  /*cee0*/  FADD.FTZ R32, R21, R32 ;  /* 0x0000002015207221 */ /* 0x001fce0000010000 */
[----:B------:R-:W0:Y:S08]  /*cef0*/  MUFU.EX2 R68, R68 ;  /* 0x0000004400447308 */ /* 0x000e300000000800 */
[----:B------:R-:W0:Y:S01]  /*cf00*/  MUFU.EX2 R67, R67 ;  /* 0x0000004300437308 */ /* 0x000e220000000800 */
[----:B-1----:R-:W-:Y:S01]  /*cf10*/  FADD.FTZ R32, R64, R32 ;  /* 0x0000002040207221 */ /* 0x002fe20000010000 */
[----:B----4-:R-:W-:-:S06]  /*cf20*/  FADD.FTZ R33, R63, R33 ;  /* 0x000000213f217221 */ /* 0x010fcc0000010000 */
[----:B------:R-:W1:Y:S08]  /*cf30*/  MUFU.EX2 R69, R69 ;  /* 0x0000004500457308 */ /* 0x000e700000000800 */
[----:B------:R-:W4:Y:S01]  /*cf40*/  MUFU.EX2 R70, R70 ;  /* 0x0000004600467308 */ /* 0x000f220000000800 */
[----:B-----5:R-:W-:Y:S01]  /*cf50*/  FADD.FTZ R32, R11, R32 ;  /* 0x000000200b207221 */ /* 0x020fe20000010000 */
[----:B------:R-:W-:-:S06]  /*cf60*/  FADD.FTZ R33, R66, R33 ;  /* 0x0000002142217221 */ /* 0x000fcc0000010000 */
[----:B------:R-:W5:Y:S08]  /*cf70*/  MUFU.EX2 R72, R72 ;  /* 0x0000004800487308 */ /* 0x000f700000000800 */
[----:B------:R-:W5:Y:S01]  /*cf80*/  MUFU.EX2 R71, R71 ;  /* 0x0000004700477308 */ /* 0x000f620000000800 */
[----:B0-----:R-:W-:Y:S01]  /*cf90*/  FADD.FTZ R32, R68, R32 ;  /* 0x0000002044207221 */ /* 0x001fe20000010000 */
[----:B------:R-:W-:-:S06]  /*cfa0*/  FADD.FTZ R33, R67, R33 ;  /* 0x0000002143217221 */ /* 0x000fcc0000010000 */
        /* <DEDUP_REMOVED lines=14> */
[----:B------:R-:W-:Y:S01]  /*d090*/  F2FP.F16.F32.PACK_AB R4, R28, R29 ;  /* 0x0000001d1c04723e */ /* 0x000fe200000000ff */
[----:B-1----:R-:W-:-:S06]  /*d0a0*/  FADD.FTZ R32, R76, R35 ;  /* 0x000000234c207221 */ /* 0x002fcc0000010000 */
[----:B------:R-:W1:Y:S01]  /*d0b0*/  MUFU.EX2 R81, R81 ;  /* 0x0000005100517308 */ /* 0x000e620000000800 */
[----:B----4-:R-:W-:-:S07]  /*d0c0*/  FADD.FTZ R28, R30, R33 ;  /* 0x000000211e1c7221 */ /* 0x010fce0000010000 */
[----:B------:R-:W4:Y:S01]  /*d0d0*/  MUFU.EX2 R82, R82 ;  /* 0x0000005200527308 */ /* 0x000f220000000800 */
[----:B-----5:R-:W-:Y:S01]  /*d0e0*/  FADD.FTZ R13, R77, R32 ;  /* 0x000000204d0d7221 */ /* 0x020fe20000010000 */
[----:B------:R-:W-:-:S06]  /*d0f0*/  FADD.FTZ R28, R75, R28 ;  /* 0x0000001c4b1c7221 */ /* 0x000fcc0000010000 */
[----:B------:R-:W5:Y:S08]  /*d100*/  MUFU.EX2 R84, R84 ;  /* 0x0000005400547308 */ /* 0x000f700000000800 */
[----:B------:R-:W2:Y:S01]  /*d110*/  MUFU.EX2 R83, R83 ;  /* 0x0000005300537308 */ /* 0x000ea20000000800 */
[----:B0-----:R-:W-:Y:S01]  /*d120*/  FADD.FTZ R14, R80, R13 ;  /* 0x0000000d500e7221 */ /* 0x001fe20000010000 */
[----:B------:R-:W-:-:S06]  /*d130*/  F2FP.F16.F32.PACK_AB R12, R11, R64 ;  /* 0x000000400b0c723e */ /* 0x000fcc00000000ff */
[----:B------:R-:W0:Y:S01]  /*d140*/  MUFU.EX2 R85, R85 ;  /* 0x0000005500557308 */ /* 0x000e220000000800 */
[----:B------:R-:W-:-:S07]  /*d150*/  FADD.FTZ R11, R79, R28 ;  /* 0x0000001c4f0b7221 */ /* 0x000fce0000010000 */
[----:B------:R-:W0:Y:S01]  /*d160*/  MUFU.EX2 R86, R86 ;  /* 0x0000005600567308 */ /* 0x000e220000000800 */
[----:B-1----:R-:W-:Y:S01]  /*d170*/  FADD.FTZ R15, R81, R14 ;  /* 0x0000000e510f7221 */ /* 0x002fe20000010000 */
[----:B----4-:R-:W-:-:S06]  /*d180*/  FADD.FTZ R24, R82, R11 ;  /* 0x0000000b52187221 */ /* 0x010fcc0000010000 */
[----:B------:R-:W1:Y:S08]  /*d190*/  MUFU.EX2 R88, R88 ;  /* 0x0000005800587308 */ /* 0x000e700000000800 */
[----:B------:R-:W4:Y:S01]  /*d1a0*/  MUFU.EX2 R87, R87 ;  /* 0x0000005700577308 */ /* 0x000f220000000800 */
[----:B-----5:R-:W-:Y:S01]  /*d1b0*/  FADD.FTZ R26, R84, R15 ;  /* 0x0000000f541a7221 */ /* 0x020fe20000010000 */
[----:B--2---:R-:W-:-:S06]  /*d1c0*/  FADD.FTZ R11, R83, R24 ;  /* 0x00000018530b7221 */ /* 0x004fcc0000010000 */
[----:B------:R-:W2:Y:S01]  /*d1d0*/  MUFU.EX2 R89, R89 ;  /* 0x0000005900597308 */ /* 0x000ea20000000800 */
[----:B------:R-:W-:-:S07]  /*d1e0*/  F2FP.F16.F32.PACK_AB R6, R21, R60 ;  /* 0x0000003c1506723e */ /* 0x000fce00000000ff */
[----:B------:R-:W5:Y:S01]  /*d1f0*/  MUFU.EX2 R90, R90 ;  /* 0x0000005a005a7308 */ /* 0x000f620000000800 */
[----:B0-----:R-:W-:Y:S01]  /*d200*/  FADD.FTZ R21, R85, R26 ;  /* 0x0000001a55157221 */ /* 0x001fe20000010000 */
[----:B------:R-:W-:-:S06]  /*d210*/  FADD.FTZ R24, R86, R11 ;  /* 0x0000000b56187221 */ /* 0x000fcc0000010000 */
[----:B------:R-:W0:Y:S01]  /*d220*/  MUFU.EX2 R92, R92 ;  /* 0x0000005c005c7308 */ /* 0x000e220000000800 */
[----:B------:R-:W-:-:S07]  /*d230*/  F2FP.F16.F32.PACK_AB R5, R59, R58 ;  /* 0x0000003a3b05723e */ /* 0x000fce00000000ff */
[----:B------:R-:W0:Y:S01]  /*d240*/  MUFU.EX2 R31, R91 ;  /* 0x0000005b001f7308 */ /* 0x000e220000000800 */
[----:B------:R-:W-:Y:S01]  /*d250*/  F2FP.F16.F32.PACK_AB R7, R63, R62 ;  /* 0x0000003e3f07723e */ /* 0x000fe200000000ff */
[----:B-1----:R-:W-:-:S06]  /*d260*/  FADD.FTZ R26, R88, R21 ;  /* 0x00000015581a7221 */ /* 0x002fcc0000010000 */
[----:B------:R-:W1:Y:S01]  /*d270*/  MUFU.EX2 R93, R93 ;  /* 0x0000005d005d7308 */ /* 0x000e620000000800 */
[----:B----4-:R-:W-:-:S07]  /*d280*/  FADD.FTZ R11, R87, R24 ;  /* 0x00000018570b7221 */ /* 0x010fce0000010000 */
[----:B------:R-:W4:Y:S01]  /*d290*/  MUFU.EX2 R91, R94 ;  /* 0x0000005e005b7308 */ /* 0x000f220000000800 */
[----:B------:R5:W-:Y:S01]  /*d2a0*/  STSM.16.M88.4 [R154+0x24800], R4 ;  /* 0x024800049a007844 */ /* 0x000be20000000200 */
[----:B--2---:R-:W-:-:S06]  /*d2b0*/  FADD.FTZ R21, R89, R26 ;  /* 0x0000001a59157221 */ /* 0x004fcc0000010000 */
[----:B------:R-:W2:Y:S08]  /*d2c0*/  MUFU.EX2 R96, R96 ;  /* 0x0000006000607308 */ /* 0x000eb00000000800 */
[----:B------:R-:W2:Y:S01]  /*d2d0*/  MUFU.EX2 R95, R95 ;  /* 0x0000005f005f7308 */ /* 0x000ea20000000800 */
[----:B-----5:R-:W-:Y:S01]  /*d2e0*/  FADD.FTZ R4, R90, R11 ;  /* 0x0000000b5a047221 */ /* 0x020fe20000010000 */
[----:B0-----:R-:W-:-:S06]  /*d2f0*/  FADD.FTZ R6, R92, R21 ;  /* 0x000000155c067221 */ /* 0x001fcc0000010000 */
[----:B------:R-:W0:Y:S01]  /*d300*/  MUFU.EX2 R98, R98 ;  /* 0x0000006200627308 */ /* 0x000e220000000800 */
[----:B------:R-:W-:Y:S01]  /*d310*/  FADD.FTZ R4, R31, R4 ;  /* 0x000000041f047221 */ /* 0x000fe20000010000 */
[----:B-1----:R-:W-:-:S06]  /*d320*/  FADD.FTZ R5, R93, R6 ;  /* 0x000000065d057221 */ /* 0x002fcc0000010000 */
[----:B------:R-:W1:Y:S01]  /*d330*/  MUFU.EX2 R97, R97 ;  /* 0x0000006100617308 */ /* 0x000e620000000800 */
[----:B----4-:R-:W-:-:S07]  /*d340*/  FADD.FTZ R4, R91, R4 ;  /* 0x000000045b047221 */ /* 0x010fce0000010000 */
[----:B------:R-:W4:Y:S01]  /*d350*/  MUFU.EX2 R99, R99 ;  /* 0x0000006300637308 */ /* 0x000f220000000800 */
[----:B--2---:R-:W-:Y:S01]  /*d360*/  FADD.FTZ R6, R96, R5 ;  /* 0x0000000560067221 */ /* 0x004fe20000010000 */
[----:B------:R-:W-:-:S06]  /*d370*/  FADD.FTZ R5, R95, R4 ;  /* 0x000000045f057221 */ /* 0x000fcc0000010000 */
[----:B------:R-:W2:Y:S08]  /*d380*/  MUFU.EX2 R100, R100 ;  /* 0x0000006400647308 */ /* 0x000eb00000000800 */
[----:B------:R-:W5:Y:S01]  /*d390*/  MUFU.EX2 R102, R102 ;  /* 0x0000006600667308 */ /* 0x000f620000000800 */
[----:B0-----:R-:W-:-:S07]  /*d3a0*/  FADD.FTZ R4, R98, R5 ;  /* 0x0000000562047221 */ /* 0x001fce0000010000 */
[----:B------:R-:W0:Y:S08]  /*d3b0*/  MUFU.EX2 R101, R101 ;  /* 0x0000006500657308 */ /* 0x000e300000000800 */
[----:B------:R-:W3:Y:S01]  /*d3c0*/  MUFU.EX2 R103, R103 ;  /* 0x0000006700677308 */ /* 0x000ee20000000800 */
[----:B-1----:R-:W-:Y:S01]  /*d3d0*/  FADD.FTZ R7, R97, R6 ;  /* 0x0000000661077221 */ /* 0x002fe20000010000 */
[----:B----4-:R-:W-:-:S06]  /*d3e0*/  FADD.FTZ R5, R99, R4 ;  /* 0x0000000463057221 */ /* 0x010fcc0000010000 */
[----:B------:R-:W1:Y:S08]  /*d3f0*/  MUFU.EX2 R104, R104 ;  /* 0x0000006800687308 */ /* 0x000e700000000800 */
[----:B------:R-:W4:Y:S01]  /*d400*/  MUFU.EX2 R106, R106 ;  /* 0x0000006a006a7308 */ /* 0x000f220000000800 */
[----:B--2---:R-:W-:Y:S01]  /*d410*/  FADD.FTZ R6, R100, R7 ;  /* 0x0000000764067221 */ /* 0x004fe20000010000 */
[----:B-----5:R-:W-:-:S06]  /*d420*/  FADD.FTZ R4, R102, R5 ;  /* 0x0000000566047221 */ /* 0x020fcc0000010000 */
[----:B------:R-:W2:Y:S08]  /*d430*/  MUFU.EX2 R105, R105 ;  /* 0x0000006900697308 */ /* 0x000eb00000000800 */
[----:B------:R-:W5:Y:S01]  /*d440*/  MUFU.EX2 R107, R107 ;  /* 0x0000006b006b7308 */ /* 0x000f620000000800 */
[----:B0-----:R-:W-:Y:S01]  /*d450*/  FADD.FTZ R7, R101, R6 ;  /* 0x0000000665077221 */ /* 0x001fe20000010000 */
[----:B---3--:R-:W-:-:S06]  /*d460*/  FADD.FTZ R5, R103, R4 ;  /* 0x0000000467057221 */ /* 0x008fcc0000010000 */
        /* <DEDUP_REMOVED lines=14> */
[----:B-1----:R-:W-:-:S07]  /*d550*/  FADD.FTZ R7, R109, R6 ;  /* 0x000000066d077221 */ /* 0x002fce0000010000 */
[----:B------:R-:W-:Y:S08]  /*d560*/  MUFU.EX2 R116, R116 ;  /* 0x0000007400747308 */ /* 0x000ff00000000800 */
[----:B------:R-:W1:Y:S08]  /*d570*/  MUFU.EX2 R117, R117 ;  /* 0x0000007500757308 */ /* 0x000e700000000800 */
[----:B------:R-:W-:Y:S08]  /*d580*/  MUFU.EX2 R118, R118 ;  /* 0x0000007600767308 */ /* 0x000ff00000000800 */
[----:B------:R-:W1:Y:S01]  /*d590*/  MUFU.EX2 R119, R119 ;  /* 0x0000007700777308 */ /* 0x000e620000000800 */
[----:B----4-:R-:W-:Y:S01]  /*d5a0*/  FADD.FTZ R5, R111, R4 ;  /* 0x000000046f057221 */ /* 0x010fe20000010000 */
[----:B------:R-:W-:Y:S01]  /*d5b0*/  F2FP.F16.F32.PACK_AB R72, R73, R72 ;  /* 0x000000484948723e */ /* 0x000fe200000000ff */
[----:B--2---:R-:W-:Y:S01]  /*d5c0*/  FADD.FTZ R6, R112, R7 ;  /* 0x0000000770067221 */ /* 0x004fe20000010000 */
[----:B------:R-:W-:Y:S01]  /*d5d0*/  F2FP.F16.F32.PACK_AB R13, R67, R66 ;  /* 0x00000042430d723e */ /* 0x000fe200000000ff */
[----:B-----5:R-:W-:Y:S01]  /*d5e0*/  FADD.FTZ R5, R114, R5 ;  /* 0x0000000572057221 */ /* 0x020fe20000010000 */
[----:B------:R-:W-:-:S02]  /*d5f0*/  F2FP.F16.F32.PACK_AB R14, R69, R68 ;  /* 0x00000044450e723e */ /* 0x000fc400000000ff */
[----:B------:R-:W-:Y:S02]  /*d600*/  F2FP.F16.F32.PACK_AB R15, R71, R70 ;  /* 0x00000046470f723e */ /* 0x000fe400000000ff */
[----:B------:R-:W-:Y:S02]  /*d610*/  F2FP.F16.F32.PACK_AB R73, R30, R74 ;  /* 0x0000004a1e49723e */ /* 0x000fe400000000ff */
        /* <DEDUP_REMOVED lines=8> */
[----:B------:R-:W-:Y:S01]  /*d6a0*/  F2FP.F16.F32.PACK_AB R96, R97, R96 ;  /* 0x000000606160723e */ /* 0x000fe200000000ff */
[----:B0-----:R-:W-:Y:S01]  /*d6b0*/  FADD.FTZ R7, R113, R6 ;  /* 0x0000000671077221 */ /* 0x001fe20000010000 */
[----:B------:R-:W-:-:S02]  /*d6c0*/  F2FP.F16.F32.PACK_AB R90, R93, R92 ;  /* 0x0000005c5d5a723e */ /* 0x000fc400000000ff */
[----:B------:R-:W-:Y:S02]  /*d6d0*/  F2FP.F16.F32.PACK_AB R91, R95, R91 ;  /* 0x0000005b5f5b723e */ /* 0x000fe400000000ff */
[----:B------:R-:W-:Y:S02]  /*d6e0*/  F2FP.F16.F32.PACK_AB R97, R99, R98 ;  /* 0x000000626361723e */ /* 0x000fe400000000ff */
[----:B------:R-:W-:Y:S01]  /*d6f0*/  F2FP.F16.F32.PACK_AB R104, R105, R104 ;  /* 0x000000686968723e */ /* 0x000fe200000000ff */
[----:B------:R0:W-:Y:S01]  /*d700*/  STSM.16.M88.4 [R34], R12 ;  /* 0x0000000c22007844 */ /* 0x0001e20000000200 */
[----:B------:R-:W-:Y:S01]  /*d710*/  F2FP.F16.F32.PACK_AB R98, R101, R100 ;  /* 0x000000646562723e */ /* 0x000fe200000000ff */
[----:B---3--:R-:W-:Y:S01]  /*d720*/  FADD.FTZ R5, R115, R5 ;  /* 0x0000000573057221 */ /* 0x008fe20000010000 */
[----:B------:R-:W-:Y:S02]  /*d730*/  F2FP.F16.F32.PACK_AB R99, R103, R102 ;  /* 0x000000666763723e */ /* 0x000fe400000000ff */
[----:B------:R-:W-:-:S02]  /*d740*/  F2FP.F16.F32.PACK_AB R105, R107, R106 ;  /* 0x0000006a6b69723e */ /* 0x000fc400000000ff */
[----:B------:R-:W-:Y:S01]  /*d750*/  F2FP.F16.F32.PACK_AB R112, R113, R112 ;  /* 0x000000707170723e */ /* 0x000fe200000000ff */
[----:B------:R0:W-:Y:S01]  /*d760*/  STSM.16.M88.4 [R156+0x6000], R72 ;  /* 0x006000489c007844 */ /* 0x0001e20000000200 */
[----:B------:R-:W-:Y:S02]  /*d770*/  F2FP.F16.F32.PACK_AB R106, R109, R108 ;  /* 0x0000006c6d6a723e */ /* 0x000fe400000000ff */
[----:B------:R-:W-:Y:S02]  /*d780*/  F2FP.F16.F32.PACK_AB R107, R111, R110 ;  /* 0x0000006e6f6b723e */ /* 0x000fe400000000ff */
[----:B------:R-:W-:Y:S01]  /*d790*/  F2FP.F16.F32.PACK_AB R113, R115, R114 ;  /* 0x000000727371723e */ /* 0x000fe200000000ff */
[----:B------:R0:W-:Y:S01]  /*d7a0*/  STSM.16.M88.4 [R155+0x6000], R80 ;  /* 0x006000509b007844 */ /* 0x0001e20000000200 */
[----:B-1----:R-:W-:Y:S02]  /*d7b0*/  F2FP.F16.F32.PACK_AB R114, R117, R116 ;  /* 0x000000747572723e */ /* 0x002fe400000000ff */
[----:B------:R-:W-:Y:S01]  /*d7c0*/  F2FP.F16.F32.PACK_AB R115, R119, R118 ;  /* 0x000000767773723e */ /* 0x000fe200000000ff */
[----:B------:R0:W-:Y:S04]  /*d7d0*/  STSM.16.M88.4 [R154+0x2a800], R88 ;  /* 0x02a800589a007844 */ /* 0x0001e80000000200 */
[----:B------:R0:W-:Y:S04]  /*d7e0*/  STSM.16.M88.4 [R25], R96 ;  /* 0x0000006019007844 */ /* 0x0001e80000000200 */
[----:B------:R0:W-:Y:S04]  /*d7f0*/  STSM.16.M88.4 [R156+0xc000], R104 ;  /* 0x00c000689c007844 */ /* 0x0001e80000000200 */
[----:B------:R0:W-:Y:S01]  /*d800*/  STSM.16.M88.4 [R155+0xc000], R112 ;  /* 0x00c000709b007844 */ /* 0x0001e20000000200 */
[----:B------:R-:W-:Y:S01]  /*d810*/  @!PT LDS RZ, [RZ] ;  /* 0x00000000fffff984 */ /* 0x000fe20000000800 */
[----:B------:R-:W-:Y:S01]  /*d820*/  @!PT LDS RZ, [RZ] ;  /* 0x00000000fffff984 */ /* 0x000fe20000000800 */
[----:B------:R-:W-:Y:S01]  /*d830*/  @!PT LDS RZ, [RZ] ;  /* 0x00000000fffff984 */ /* 0x000fe20000000800 */
[----:B------:R-:W-:Y:S01]  /*d840*/  @!PT LDS RZ, [RZ] ;  /* 0x00000000fffff984 */ /* 0x000fe20000000800 */
[----:B------:R1:W-:Y:S06]  /*d850*/  MEMBAR.ALL.CTA ;  /* 0x0000000000007992 */ /* 0x0003ec0000008000 */
[----:B-1----:R-:W1:Y:S01]  /*d860*/  FENCE.VIEW.ASYNC.S ;  /* 0x00000000000073c6 */ /* 0x002e620000000000 */
[----:B------:R-:W-:Y:S01]  /*d870*/  ISETP.GT.AND P2, PT, R8, RZ, PT ;  /* 0x000000ff0800720c */ /* 0x000fe20003f44270 */
[----:B------:R-:W-:Y:S01]  /*d880*/  FADD.FTZ R5, R118, R5 ;  /* 0x0000000576057221 */ /* 0x000fe20000010000 */
[----:B------:R-:W-:Y:S01]  /*d890*/  FADD.FTZ R4, R116, R7 ;  /* 0x0000000774047221 */ /* 0x000fe20000010000 */
[-C--:B------:R-:W-:Y:S01]  /*d8a0*/  FMUL.FTZ R120, R120, R9.reuse ;  /* 0x0000000978787220 */ /* 0x080fe20000410000 */
[-C--:B------:R-:W-:Y:S01]  /*d8b0*/  FMUL.FTZ R121, R121, R9.reuse ;  /* 0x0000000979797220 */ /* 0x080fe20000410000 */
[----:B------:R-:W-:Y:S01]  /*d8c0*/  FADD.FTZ R11, R119, R5 ;  /* 0x00000005770b7221 */ /* 0x000fe20000010000 */
        /* <DEDUP_REMOVED lines=14> */
[----:B------:R-:W-:Y:S01]  /*d9b0*/  FADD.FTZ R4, R117, R4 ;  /* 0x0000000475047221 */ /* 0x000fe20000010000 */
[----:B------:R-:W-:Y:S01]  /*d9c0*/  IADD3 R8, R8, -0x1, RZ ;  /* 0xffffffff08087810 */ /* 0x000fe20007ffe0ff */
        /* <DEDUP_REMOVED lines=16> */
[----:B------:R-:W-:-:S02]  /*dad0*/  IMAD.MOV.U32 R6, RZ, RZ, R153 ;  /* 0x000000ffff067224 */ /* 0x000fc400078e0099 */
[----:B------:R-:W-:Y:S02]  /*dae0*/  IMAD.MOV.U32 R7, RZ, RZ, R22 ;  /* 0x000000ffff077224 */ /* 0x000fe400078e0016 */
[----:B------:R-:W-:Y:S02]  /*daf0*/  IMAD.MOV.U32 R5, RZ, RZ, R10 ;  /* 0x000000ffff057224 */ /* 0x000fe400078e000a */
[----:B------:R-:W-:Y:S01]  /*db00*/  IMAD.MOV.U32 R9, RZ, RZ, R0 ;  /* 0x000000ffff097224 */ /* 0x000fe200078e0000 */
[----:B-1----:R-:W-:Y:S01]  /*db10*/  NOP ;  /* 0x0000000000007918 */ /* 0x002fe20000000000 */
[----:B0-----:R-:W-:Y:S05]  /*db20*/  @P2 BRA `(.L_x_422) ;  /* 0xffffffd0008c2947 */ /* 0x001fea000383ffff */
.L_x_411:
[----:B------:R-:W-:Y:S05]  /*db30*/  WARPSYNC.ALL ;  /* 0x0000000000007948 */ /* 0x000fea0003800000 */
[----:B------:R-:W-:Y:S06]  /*db40*/  BAR.ARV 0x8, 0x1a0 ;  /* 0x0206800000007b1d */ /* 0x000fec0000002000 */
[----:B------:R-:W-:Y:S05]  /*db50*/  @!P0 BRA `(.L_x_423) ;  /* 0x0000000000048947 */ /* 0x000fea0003800000 */
[----:B------:R-:W-:Y:S01]  /*db60*/  BPT.TRAP 0x1 ;  /* 0x000000040000795c */ /* 0x000fe20000300000 */
.L_x_423:
[----:B------:R-:W-:Y:S01]  /*db70*/  IMAD R12, R22, 0x8, R2 ;  /* 0x00000008160c7824 */ /* 0x000fe200078e0202 */
[----:B------:R-:W-:-:S04]  /*db80*/  SHF.L.U32 R5, R153, 0x1f, RZ ;  /* 0x0000001f99057819 */ /* 0x000fc800000006ff */
[----:B------:R0:W1:Y:S01]  /*db90*/  SYNCS.PHASECHK.TRANS64.TRYWAIT P2, [R12+URZ+0x30850], R5 ;  /* 0x030850050c0075a7 */ /* 0x000062000804017f */
[----:B------:R-:W-:Y:S05]  /*dba0*/  @!P0 BRA `(.L_x_424) ;  /* 0x0000000000048947 */ /* 0x000fea0003800000 */
[----:B------:R-:W-:Y:S01]  /*dbb0*/  BPT.TRAP 0x1 ;  /* 0x000000040000795c */ /* 0x000fe20000300000 */
.L_x_424:
[----:B------:R-:W2:Y:S01]  /*dbc0*/  LDL.LU R6, [R1+0x2c] ;  /* 0x00002c0001067983 */ /* 0x000ea20000300800 */
[----:B------:R-:W-:-:S05]  /*dbd0*/  VIADD R2, R2, 0x400 ;  /* 0x0000040002027836 */ /* 0x000fca0000000000 */
[----:B------:R-:W-:-:S04]  /*dbe0*/  SHF.R.U32.HI R2, RZ, 0x4, R2 ;  /* 0x00000004ff027819 */ /* 0x000fc80000011602 */
[----:B------:R-:W-:Y:S02]  /*dbf0*/  LOP3.LUT R9, R2, 0x3fff, RZ, 0xc0, !PT ;  /* 0x00003fff02097812 */ /* 0x000fe400078ec0ff */
[----:B--2---:R-:W-:-:S04]  /*dc00*/  IADD3 R6, R6, 0x1e800, RZ ;  /* 0x0001e80006067810 */ /* 0x004fc80007ffe0ff */
[----:B------:R-:W-:-:S04]  /*dc10*/  SHF.R.U32.HI R6, RZ, 0x4, R6 ;  /* 0x00000004ff067819 */ /* 0x000fc80000011606 */
[----:B------:R-:W-:Y:S01]  /*dc20*/  LOP3.LUT R6, R6, 0x3fff, RZ, 0xc0, !PT ;  /* 0x00003fff06067812 */ /* 0x000fe200078ec0ff */
[----:B-1----:R-:W-:Y:S06]  /*dc30*/  @P2 BRA `(.L_x_425) ;  /* 0x0000000000082947 */ /* 0x002fec0003800000 */
[----:B------:R-:W1:Y:S02]  /*dc40*/  SYNCS.PHASECHK.TRANS64.TRYWAIT P0, [R12+URZ+0x30850], R5 ;  /* 0x030850050c0075a7 */ /* 0x000e64000800017f */
[----:B-1----:R-:W-:Y:S05]  /*dc50*/  @!P0 BRA `(.L_x_426) ;  /* 0x00000078007c8947 */ /* 0x002fea0003800000 */
.L_x_425:
[----:B------:R-:W-:Y:S01]  /*dc60*/  IMAD R8, R22, 0x600, R9 ;  /* 0x0000060016087824 */ /* 0x000fe200078e0209 */
[----:B------:R-:W-:Y:S01]  /*dc70*/  LOP3.LUT R6, R6, 0x10000, RZ, 0xfc, !PT ;  /* 0x0001000006067812 */ /* 0x000fe200078efcff */
[----:B------:R-:W-:Y:S01]  /*dc80*/  IMAD.MOV.U32 R7, RZ, RZ, 0x40000040 ;  /* 0x40000040ff077424 */ /* 0x000fe200078e00ff */
[----:B------:R-:W2:Y:S01]  /*dc90*/  LDL.LU R24, [R1+0x50] ;  /* 0x0000500001187983 */ /* 0x000ea20000300800 */
[----:B------:R-:W-:Y:S01]  /*dca0*/  IMAD.MOV.U32 R9, RZ, RZ, 0x40000040 ;  /* 0x40000040ff097424 */ /* 0x000fe200078e00ff */
[----:B------:R-:W-:Y:S05]  /*dcb0*/  WARPSYNC.ALL ;  /* 0x0000000000007948 */ /* 0x000fea0003800000 */
[C---:B------:R-:W-:Y:S01]  /*dcc0*/  R2UR UR4, R6.reuse ;  /* 0x00000000060472ca */ /* 0x040fe200000e0000 */
[----:B------:R-:W-:Y:S01]  /*dcd0*/  WARPGROUP.ARRIVE ;  /* 0x00000000000079c5 */ /* 0x000fe20000000000 */
[----:B------:R-:W-:Y:S01]  /*dce0*/  R2UR UR5, R7 ;  /* 0x00000000070572ca */ /* 0x000fe200000e0000 */
[----:B------:R-:W-:Y:S01]  /*dcf0*/  VIADD R20, R6, 0x2 ;  /* 0x0000000206147836 */ /* 0x000fe20000000000 */
[C---:B------:R-:W-:Y:S01]  /*dd00*/  R2UR UR6, R8.reuse ;  /* 0x00000000080672ca */ /* 0x040fe200000e0000 */
[----:B------:R-:W-:Y:S01]  /*dd10*/  VIADD R14, R8, 0x80 ;  /* 0x00000080080e7836 */ /* 0x000fe20000000000 */
[----:B------:R-:W-:Y:S01]  /*dd20*/  R2UR UR7, R9 ;  /* 0x00000000090772ca */ /* 0x000fe200000e0000 */
[----:B------:R-:W-:Y:S01]  /*dd30*/  IMAD.MOV.U32 R15, RZ, RZ, 0x40000040 ;  /* 0x40000040ff0f7424 */ /* 0x000fe200078e00ff */
[----:B------:R-:W-:Y:S01]  /*dd40*/  MOV R21, 0x40000040 ;  /* 0x4000004000157802 */ /* 0x000fe20000000f00 */
[----:B------:R-:W-:Y:S01]  /*dd50*/  IMAD.MOV.U32 R7, RZ, RZ, 0x40000040 ;  /* 0x40000040ff077424 */ /* 0x000fe200078e00ff */
[----:B------:R-:W-:Y:S01]  /*dd60*/  SHFL.BFLY PT, R2, R11, 0x2, 0x1f ;  /* 0x0c401f000b027f89 */ /* 0x000fe200000e0000 */
[----:B------:R-:W-:Y:S01]  /*dd70*/  IMAD.MOV.U32 R9, RZ, RZ, 0x40000040 ;  /* 0x40000040ff097424 */ /* 0x000fe200078e00ff */
[----:B------:R-:W-:Y:S01]  /*dd80*/  IADD3 R22, R22, 0x1, RZ ;  /* 0x0000000116167810 */ /* 0x000fe20007ffe0ff */
[----:B------:R-:W-:Y:S01]  /*dd90*/  IMAD.MOV.U32 R27, RZ, RZ, RZ ;  /* 0x000000ffff1b7224 */ /* 0x000fe200078e00ff */
[----:B01----:R-:W0:Y:S01]  /*dda0*/  SHFL.BFLY PT, R5, R4, 0x2, 0x1f ;  /* 0x0c401f0004057f89 */ /* 0x003e2200000e0000 */
[----:B------:R-:W-:Y:S01]  /*ddb0*/  IMAD.MOV.U32 R28, RZ, RZ, -0x800000 ;  /* 0xff800000ff1c7424 */ /* 0x000fe200078e00ff */
[----:B------:R-:W-:-:S03]  /*ddc0*/  ISETP.NE.AND P0, PT, R22, 0x2, PT ;  /* 0x000000021600780c */ /* 0x000fc60003f05270 */
[----:B------:R-:W-:Y:S01]  /*ddd0*/  HGMMA.64x64x16.F32 R120, gdesc[UR4].tnspB, R120, gsb0 ;  /* 0x40e00000047879f0 */ /* 0x000fe20008000878 */
[----:B------:R-:W-:Y:S01]  /*dde0*/  R2UR UR4, R20 ;  /* 0x00000000140472ca */ /* 0x000fe200000e0000 */
[----:B------:R-:W-:Y:S01]  /*ddf0*/  VIADD R20, R6, 0x4 ;  /* 0x0000000406147836 */ /* 0x000fe20000000000 */
[----:B------:R-:W-:Y:S01]  /*de00*/  R2UR UR5, R21 ;  /* 0x00000000150572ca */ /* 0x000fe200000e0000 */
[----:B------:R-:W-:Y:S01]  /*de10*/  IMAD.MOV.U32 R21, RZ, RZ, 0x40000040 ;  /* 0x40000040ff157424 */ /* 0x000fe200078e00ff */
[----:B------:R-:W-:Y:S01]  /*de20*/  R2UR UR6, R14 ;  /* 0x000000000e0672ca */ /* 0x000fe200000e0000 */
[----:B------:R-:W-:Y:S01]  /*de30*/  VIADD R14, R8, 0x100 ;  /* 0x00000100080e7836 */ /* 0x000fe20000000000 */
[----:B------:R-:W-:Y:S01]  /*de40*/  R2UR UR7, R15 ;  /* 0x000000000f0772ca */ /* 0x000fe200000e0000 */
[----:B------:R-:W-:Y:S01]  /*de50*/  IMAD.MOV.U32 R15, RZ, RZ, 0x40000040 ;  /* 0x40000040ff0f7424 */ /* 0x000fe200078e00ff */
[----:B------:R-:W-:Y:S01]  /*de60*/  SEL R22, R22, RZ, P0 ;  /* 0x000000ff16167207 */ /* 0x000fe20000000000 */
[----:B0-----:R-:W-:Y:S01]  /*de70*/  FADD.FTZ R5, R5, R4 ;  /* 0x0000000405057221 */ /* 0x001fe20000010000 */
[----:B------:R-:W-:-:S04]  /*de80*/  SEL R4, RZ, 0x1, P0 ;  /* 0x00000001ff047807 */ /* 0x000fc80000000000 */
[----:B------:R-:W-:Y:S01]  /*de90*/  LOP3.LUT R153, R153, R4, RZ, 0x3c, !PT ;  /* 0x0000000499997212 */ /* 0x000fe200078e3cff */
[----:B------:R-:W-:Y:S01]  /*dea0*/  IMAD.MOV.U32 R4, RZ, RZ, RZ ;  /* 0x000000ffff047224 */ /* 0x000fe200078e00ff */
[----:B------:R-:W-:Y:S02]  /*deb0*/  WARPGROUP.DEPBAR.LE gsb0, 0x0 ;  /* 0x00008000000079c5 */ /* 0x000fe40000010000 */
[----:B------:R-:W-:-:S06]  /*dec0*/  WARPGROUP.ARRIVE ;  /* 0x00000000000079c5 */ /* 0x000fcc0000000000 */
[----:B------:R-:W-:Y:S01]  /*ded0*/  HGMMA.64x64x16.F32 R120, gdesc[UR4].tnspB, R120, gsb0 ;  /* 0x40e00000047879f0 */ /* 0x000fe20008000878 */
[----:B------:R-:W-:Y:S02]  /*dee0*/  R2UR UR4, R20 ;  /* 0x00000000140472ca */ /* 0x000fe400000e0000 */
[----:B------:R-:W-:Y:S01]  /*def0*/  R2UR UR5, R21 ;  /* 0x00000000150572ca */ /* 0x000fe200000e0000 */
[----:B------:R-:W-:Y:S01]  /*df00*/  IMAD.MOV.U32 R21, RZ, RZ, 0x40000040 ;  /* 0x40000040ff157424 */ /* 0x000fe200078e00ff */
[----:B------:R-:W-:Y:S01]  /*df10*/  R2UR UR6, R14 ;  /* 0x000000000e0672ca */ /* 0x000fe200000e0000 */
[----:B------:R-:W-:Y:S01]  /*df20*/  VIADD R14, R8, 0x180 ;  /* 0x00000180080e7836 */ /* 0x000fe20000000000 */
[----:B------:R-:W-:Y:S01]  /*df30*/  R2UR UR7, R15 ;  /* 0x000000000f0772ca */ /* 0x000fe200000e0000 */
[----:B------:R-:W-:Y:S01]  /*df40*/  IMAD.MOV.U32 R15, RZ, RZ, 0x40000040 ;  /* 0x40000040ff0f7424 */ /* 0x000fe200078e00ff */
[----:B------:R-:W-:Y:S01]  /*df50*/  IADD3 R20, R6, 0x6, RZ ;  /* 0x0000000606147810 */ /* 0x000fe20007ffe0ff */
[----:B------:R-:W-:-:S02]  /*df60*/  WARPGROUP.DEPBAR.LE gsb0, 0x0 ;  /* 0x00008000000079c5 */ /* 0x000fc40000010000 */
[----:B------:R-:W-:-:S08]  /*df70*/  WARPGROUP.ARRIVE ;  /* 0x00000000000079c5 */ /* 0x000fd00000000000 */
[----:B------:R-:W-:Y:S01]  /*df80*/  HGMMA.64x64x16.F32 R120, gdesc[UR4].tnspB, R120, gsb0 ;  /* 0x40e00000047879f0 */ /* 0x000fe20008000878 */
[----:B------:R-:W-:Y:S01]  /*df90*/  R2UR UR4, R20 ;  /* 0x00000000140472ca */ /* 0x000fe200000e0000 */
[----:B------:R-:W-:Y:S01]  /*dfa0*/  VIADD R20, R6, 0x600 ;  /* 0x0000060006147836 */ /* 0x000fe20000000000 */
[----:B------:R-:W-:Y:S02]  /*dfb0*/  R2UR UR5, R21 ;  /* 0x00000000150572ca */ /* 0x000fe400000e0000 */
[----:B------:R-:W-:Y:S01]  /*dfc0*/  R2UR UR6, R14 ;  /* 0x000000000e0672ca */ /* 0x000fe200000e0000 */
[----:B------:R-:W-:Y:S01]  /*dfd0*/  VIADD R14, R8, 0x200 ;  /* 0x00000200080e7836 */ /* 0x000fe20000000000 */
[----:B------:R-:W-:Y:S01]  /*dfe0*/  R2UR UR7, R15 ;  /* 0x000000000f0772ca */ /* 0x000fe200000e0000 */
[----:B------:R-:W-:Y:S01]  /*dff0*/  IMAD.MOV.U32 R15, RZ, RZ, 0x40000040 ;  /* 0x40000040ff0f7424 */ /* 0x000fe200078e00ff */
[----:B------:R-:W-:Y:S01]  /*e000*/  MOV R21, 0x40000040 ;  /* 0x4000004000157802 */ /* 0x000fe20000000f00 */
[----:B------:R-:W-:-:S02]  /*e010*/  WARPGROUP.DEPBAR.LE gsb0, 0x0 ;  /* 0x00008000000079c5 */ /* 0x000fc40000010000 */
[----:B------:R-:W-:-:S08]  /*e020*/  WARPGROUP.ARRIVE ;  /* 0x00000000000079c5 */ /* 0x000fd00000000000 */
        /* <DEDUP_REMOVED lines=9> */
[----:B--2---:R-:W-:-:S05]  /*e0c0*/  IADD3 R24, R24, 0x1, RZ ;  /* 0x0000000118187810 */ /* 0x004fca0007ffe0ff */
[----:B------:R-:W-:Y:S01]  /*e0d0*/  STL [R1+0x50], R24 ;  /* 0x0000501801007387 */ /* 0x000fe20000100800 */
        /* <DEDUP_REMOVED lines=33> */
[----:B------:R-:W-:Y:S02]  /*e2f0*/  WARPGROUP.DEPBAR.LE gsb0, 0x0 ;  /* 0x00008000000079c5 */ /* 0x000fe40000010000 */
[----:B------:R-:W-:-:S09]  /*e300*/  WARPGROUP.ARRIVE ;  /* 0x00000000000079c5 */ /* 0x000fd20000000000 */
        /* <DEDUP_REMOVED lines=13> */
[C---:B------:R-:W-:Y:S01]  /*e3e0*/  VIADD R20, R6.reuse, 0xc04 ;  /* 0x00000c0406147836 */ /* 0x040fe20000000000 */
[----:B------:R-:W-:Y:S01]  /*e3f0*/  R2UR UR5, R21 ;  /* 0x00000000150572ca */ /* 0x000fe200000e0000 */
[----:B------:R-:W-:Y:S01]  /*e400*/  VIADD R6, R6, 0xc06 ;  /* 0x00000c0606067836 */ /* 0x000fe20000000000 */
[----:B------:R-:W-:Y:S01]  /*e410*/  R2UR UR6, R14 ;  /* 0x000000000e0672ca */ /* 0x000fe200000e0000 */
[C---:B------:R-:W-:Y:S01]  /*e420*/  VIADD R14, R8.reuse, 0x500 ;  /* 0x00000500080e7836 */ /* 0x040fe20000000000 */
[----:B------:R-:W-:Y:S01]  /*e430*/  R2UR UR7, R15 ;  /* 0x000000000f0772ca */ /* 0x000fe200000e0000 */
[----:B------:R-:W-:Y:S01]  /*e440*/  IMAD.MOV.U32 R15, RZ, RZ, 0x40000040 ;  /* 0x40000040ff0f7424 */ /* 0x000fe200078e00ff */
[----:B------:R-:W-:Y:S01]  /*e450*/  MOV R21, 0x40000040 ;  /* 0x4000004000157802 */ /* 0x000fe20000000f00 */
[----:B------:R-:W-:Y:S01]  /*e460*/  VIADD R8, R8, 0x580 ;  /* 0x0000058008087836 */ /* 0x000fe20000000000 */
[----:B------:R-:W-:-:S02]  /*e470*/  WARPGROUP.DEPBAR.LE gsb0, 0x0 ;  /* 0x00008000000079c5 */ /* 0x000fc40000010000 */
[----:B------:R-:W-:-:S07]  /*e480*/  WARPGROUP.ARRIVE ;  /* 0x00000000000079c5 */ /* 0x000fce0000000000 */
[----:B------:R-:W-:Y:S01]  /*e490*/  HGMMA.64x64x16.F32 R120, gdesc[UR4].tnspB, R120, gsb0 ;  /* 0x40e00000047879f0 */ /* 0x000fe20008000878 */
[----:B------:R-:W-:Y:S02]  /*e4a0*/  R2UR UR4, R20 ;  /* 0x00000000140472ca */ /* 0x000fe400000e0000 */
[----:B------:R-:W-:Y:S01]  /*e4b0*/  R2UR UR5, R21 ;  /* 0x00000000150572ca */ /* 0x000fe200000e0000 */
[----:B------:R-:W-:Y:S01]  /*e4c0*/  IMAD.MOV.U32 R21, RZ, RZ, -0x800000 ;  /* 0xff800000ff157424 */ /* 0x000fe200078e00ff */
[----:B------:R-:W-:Y:S02]  /*e4d0*/  R2UR UR6, R14 ;  /* 0x000000000e0672ca */ /* 0x000fe400000e0000 */
[----:B------:R-:W-:Y:S01]  /*e4e0*/  R2UR UR7, R15 ;  /* 0x000000000f0772ca */ /* 0x000fe200000e0000 */
[----:B------:R-:W-:Y:S02]  /*e4f0*/  WARPGROUP.DEPBAR.LE gsb0, 0x0 ;  /* 0x00008000000079c5 */ /* 0x000fe40000010000 */
[----:B------:R-:W-:-:S10]  /*e500*/  WARPGROUP.ARRIVE ;  /* 0x00000000000079c5 */ /* 0x000fd40000000000 */
[----:B------:R-:W-:Y:S01]  /*e510*/  HGMMA.64x64x16.F32 R120, gdesc[UR4].tnspB, R120, gsb0 ;  /* 0x40e00000047879f0 */ /* 0x000fe20008000878 */
[----:B------:R-:W-:Y:S01]  /*e520*/  R2UR UR4, R6 ;  /* 0x00000000060472ca */ /* 0x000fe200000e0000 */
[----:B------:R-:W-:Y:S01]  /*e530*/  FADD.FTZ R6, R2, R11 ;  /* 0x0000000b02067221 */ /* 0x000fe20000010000 */
[----:B------:R-:W-:Y:S01]  /*e540*/  R2UR UR5, R7 ;  /* 0x00000000070572ca */ /* 0x000fe200000e0000 */
[----:B------:R-:W0:Y:S01]  /*e550*/  SHFL.BFLY PT, R2, R5, 0x1, 0x1f ;  /* 0x0c201f0005027f89 */ /* 0x000e2200000e0000 */
[----:B------:R-:W-:Y:S02]  /*e560*/  R2UR UR6, R8 ;  /* 0x00000000080672ca */ /* 0x000fe400000e0000 */
[----:B------:R-:W-:Y:S01]  /*e570*/  R2UR UR7, R9 ;  /* 0x00000000090772ca */ /* 0x000fe200000e0000 */
[----:B------:R-:W1:Y:S01]  /*e580*/  SHFL.BFLY PT, R7, R6, 0x1, 0x1f ;  /* 0x0c201f0006077f89 */ /* 0x000e6200000e0000 */
[----:B0-----:R-:W-:Y:S01]  /*e590*/  FADD.FTZ R8, R5, R2 ;  /* 0x0000000205087221 */ /* 0x001fe20000010000 */
[----:B-1----:R-:W-:-:S04]  /*e5a0*/  FADD.FTZ R9, R6, R7 ;  /* 0x0000000706097221 */ /* 0x002fc80000010000 */
[----:B------:R-:W-:Y:S01]  /*e5b0*/  FSETP.NE.FTZ.AND P2, PT, R8, RZ, PT ;  /* 0x000000ff0800720b */ /* 0x000fe20003f55000 */
[----:B------:R-:W-:Y:S01]  /*e5c0*/  @!P1 VIADD R6, R12, 0x30860 ;  /* 0x000308600c069836 */ /* 0x000fe20000000000 */
[----:B------:R-:W-:-:S04]  /*e5d0*/  FSETP.NE.FTZ.AND P3, PT, R9, RZ, PT ;  /* 0x000000ff0900720b */ /* 0x000fc80003f75000 */
[----:B------:R-:W-:-:S07]  /*e5e0*/  @!P1 PRMT R6, RZ, 0x654, R6 ;  /* 0x00000654ff069816 */ /* 0x000fce0000000006 */
[----:B------:R-:W0:Y:S01]  /*e5f0*/  @P2 MUFU.LG2 R2, R8 ;  /* 0x0000000800022308 */ /* 0x000e220000000c00 */
[C---:B------:R-:W-:Y:S01]  /*e600*/  @P2 FMUL.FTZ R5, R3.reuse, 0.69314718246459960938 ;  /* 0x3f31721803052820 */ /* 0x040fe20000410000 */
[----:B------:R-:W-:-:S06]  /*e610*/  @P3 FMUL.FTZ R12, R3, 0.69314718246459960938 ;  /* 0x3f317218030c3820 */ /* 0x000fcc0000410000 */
[----:B------:R-:W1:Y:S08]  /*e620*/  @P3 MUFU.LG2 R7, R9 ;  /* 0x0000000900073308 */ /* 0x000e700000000c00 */
[----:B------:R-:W2:Y:S01]  /*e630*/  @P2 MUFU.RCP R27, R8 ;  /* 0x00000008001b2308 */ /* 0x000ea20000001000 */
[----:B0-----:R-:W-:-:S04]  /*e640*/  @P2 FMUL.FTZ R2, R2, 0.69314718246459960938 ;  /* 0x3f31721802022820 */ /* 0x001fc80000410000 */
[----:B------:R-:W-:-:S03]  /*e650*/  @P2 FFMA.FTZ R21, R5, R0, R2 ;  /* 0x0000000005152223 */ /* 0x000fc60000010002 */
[----:B------:R-:W0:Y:S01]  /*e660*/  @P3 MUFU.RCP R4, R9 ;  /* 0x0000000900043308 */ /* 0x000e220000001000 */
[----:B-1----:R-:W-:-:S04]  /*e670*/  @P3 FMUL.FTZ R7, R7, 0.69314718246459960938 ;  /* 0x3f31721807073820 */ /* 0x002fc80000410000 */
[----:B------:R-:W-:Y:S01]  /*e680*/  @P3 FFMA.FTZ R28, R12, R10, R7 ;  /* 0x0000000a0c1c3223 */ /* 0x000fe20000010007 */
        /* <DEDUP_REMOVED lines=21> */
[----:B------:R-:W-:Y:S01]  /*e7e0*/  PLOP3.LUT P1, PT, PT, PT, PT, 0x8, 0x0 ;  /* 0x000000000000781c */ /* 0x000fe20003f2e170 */
[-C--:B0-----:R-:W-:Y:S01]  /*e7f0*/  FMUL.FTZ R58, R122, R4.reuse ;  /* 0x000000047a3a7220 */ /* 0x081fe20000410000 */
        /* <DEDUP_REMOVED lines=15> */
.L_x_371:
[----:B------:R-:W2:Y:S01]  /*e8f0*/  LDL R63, [R1+0x48] ;  /* 0x00004800013f7983 */ /* 0x000ea20000100800 */
[----:B------:R-:W-:Y:S05]  /*e900*/  WARPSYNC.ALL ;  /* 0x0000000000007948 */ /* 0x000fea0003800000 */
[----:B------:R-:W0:Y:S01]  /*e910*/  S2R R5, SR_TID.X ;  /* 0x0000000000057919 */ /* 0x000e220000002100 */
[----:B------:R-:W1:Y:S01]  /*e920*/  S2UR UR5, SR_CgaCtaId ;  /* 0x00000000000579c3 */ /* 0x000e620000008800 */
[----:B------:R-:W-:Y:S01]  /*e930*/  UMOV UR4, 0x400 ;  /* 0x0000040000047882 */ /* 0x000fe20000000000 */
[----:B------:R-:W-:Y:S01]  /*e940*/  BSSY B0, `(.L_x_427) ;  /* 0x00001a3000007945 */ /* 0x000fe20003800000 */
[----:B-1----:R-:W-:-:S06]  /*e950*/  ULEA UR4, UR5, UR4, 0x18 ;  /* 0x0000000405047291 */ /* 0x002fcc000f8ec03f */
[----:B------:R-:W-:Y:S01]  /*e960*/  IMAD.U32 R2, RZ, RZ, UR4 ;  /* 0x00000004ff027e24 */ /* 0x000fe2000f8e00ff */
[----:B------:R-:W-:Y:S01]  /*e970*/  BAR.SYNC.DEFER_BLOCKING 0x5, 0x1a0 ;  /* 0x0146800000007b1d */ /* 0x000fe20000010000 */
[----:B0-----:R-:W-:-:S05]  /*e980*/  VIADD R64, R5, 0xffffff80 ;  /* 0xffffff8005407836 */ /* 0x001fca0000000000 */
[----:B------:R-:W-:-:S04]  /*e990*/  SHF.R.S32.HI R4, RZ, 0x1f, R64 ;  /* 0x0000001fff047819 */ /* 0x000fc80000011440 */
[----:B------:R-:W-:-:S04]  /*e9a0*/  LEA.HI R20, R4, R64, RZ, 0x3 ;  /* 0x0000004004147211 */ /* 0x000fc800078f18ff */
[----:B------:R-:W-:Y:S02]  /*e9b0*/  LOP3.LUT R0, R20, 0x1ffffff8, RZ, 0xc0, !PT ;  /* 0x1ffffff814007812 */ /* 0x000fe400078ec0ff */
[----:B------:R-:W-:-:S03]  /*e9c0*/  SHF.R.S32.HI R20, RZ, 0x3, R20 ;  /* 0x00000003ff147819 */ /* 0x000fc60000011414 */
[----:B------:R-:W-:-:S04]  /*e9d0*/  IMAD.IADD R0, R64, 0x1, -R0 ;  /* 0x0000000140007824 */ /* 0x000fc800078e0a00 */
[----:B------:R-:W-:Y:S01]  /*e9e0*/  IMAD.SHL.U32 R0, R0, 0x8, RZ ;  /* 0x0000000800007824 */ /* 0x000fe200078e00ff */
[----:B------:R0:W1:Y:S01]  /*e9f0*/  LDS.128 R32, [R2+0x308d0] ;  /* 0x0308d00002207984 */ /* 0x0000620000000c00 */
[----:B------:R-:W-:Y:S06]  /*ea00*/  BAR.ARV 0x4, 0x1a0 ;  /* 0x0106800000007b1d */ /* 0x000fec0000002000 */
[----:B--2---:R-:W-:Y:S01]  /*ea10*/  SHF.R.S32.HI R3, RZ, 0x1f, R63 ;  /* 0x0000001fff037819 */ /* 0x004fe2000001143f */
[----:B------:R-:W-:-:S03]  /*ea20*/  IMAD.SHL.U32 R62, R63, 0x4, RZ ;  /* 0x000000043f3e7824 */ /* 0x000fc600078e00ff */
[----:B------:R-:W-:Y:S01]  /*ea30*/  SHF.L.U64.HI R60, R63, 0x2, R3 ;  /* 0x000000023f3c7819 */ /* 0x000fe20000010203 */
[----:B01----:R-:W-:Y:S06]  /*ea40*/  @P1 BRA `(.L_x_428) ;  /* 0x0000001000101947 */ /* 0x003fec0003800000 */
[----:B------:R-:W-:Y:S01]  /*ea50*/  IADD3 R6, R5, -0x80, RZ ;  /* 0xffffff8005067810 */ /* 0x000fe20007ffe0ff */
[----:B------:R-:W-:Y:S05]  /*ea60*/  WARPSYNC.ALL ;  /* 0x0000000000007948 */ /* 0x000fea0003800000 */
[----:B------:R-:W0:Y:S01]  /*ea70*/  S2R R5, SR_SWINHI ;  /* 0x0000000000057919 */ /* 0x000e220000002f00 */
[----:B------:R-:W-:Y:S01]  /*ea80*/  LEA.HI R4, R4, R64, RZ, 0x4 ;  /* 0x0000004004047211 */ /* 0x000fe200078f20ff */
[----:B------:R-:W-:Y:S01]  /*ea90*/  ULDC.64 UR4, c[0x0][0xbd8] ;  /* 0x0002f60000047ab9 */ /* 0x000fe20000000a00 */
[----:B------:R-:W-:Y:S01]  /*eaa0*/  SHF.R.S32.HI R8, RZ, 0x1f, R6 ;  /* 0x0000001fff087819 */ /* 0x000fe20000011406 */
[----:B------:R-:W1:Y:S01]  /*eab0*/  S2R R65, SR_TID.X ;  /* 0x0000000000417919 */ /* 0x000e620000002100 */
[----:B------:R-:W-:-:S02]  /*eac0*/  SHF.R.S32.HI R7, RZ, 0x4, R4 ;  /* 0x00000004ff077819 */ /* 0x000fc40000011404 */
[----:B------:R-:W-:Y:S02]  /*ead0*/  LEA.HI R8, R8, R6, RZ, 0x5 ;  /* 0x0000000608087211 */ /* 0x000fe400078f28ff */
[C---:B------:R-:W-:Y:S02]  /*eae0*/  LEA.HI R6, R4.reuse, R7, RZ, 0x1 ;  /* 0x0000000704067211 */ /* 0x040fe400078f08ff */
[----:B------:R-:W-:Y:S02]  /*eaf0*/  SHF.R.S32.HI R8, RZ, 0x5, R8 ;  /* 0x00000005ff087819 */ /* 0x000fe40000011408 */
[----:B------:R-:W-:Y:S02]  /*eb00*/  LOP3.LUT R4, R4, 0xfffffff0, RZ, 0xc0, !PT ;  /* 0xfffffff004047812 */ /* 0x000fe400078ec0ff */
[----:B------:R-:W-:Y:S01]  /*eb10*/  LOP3.LUT R6, R6, 0x1ffffffe, RZ, 0xc0, !PT ;  /* 0x1ffffffe06067812 */ /* 0x000fe200078ec0ff */
[----:B------:R-:W-:Y:S01]  /*eb20*/  IMAD.SHL.U32 R9, R8, 0x400, RZ ;  /* 0x0000040008097824 */ /* 0x000fe200078e00ff */
[----:B------:R-:W-:Y:S01]  /*eb30*/  F2FP.F16.F32.PACK_AB R12, R12, R55 ;  /* 0x000000370c0c723e */ /* 0x000fe200000000ff */
[----:B------:R-:W-:Y:S01]  /*eb40*/  IMAD.IADD R4, R64, 0x1, -R4 ;  /* 0x0000000140047824 */ /* 0x000fe200078e0a04 */
[----:B------:R-:W-:Y:S01]  /*eb50*/  F2FP.F16.F32.PACK_AB R13, R13, R58 ;  /* 0x0000003a0d0d723e */ /* 0x000fe200000000ff */
[----:B------:R-:W-:Y:S01]  /*eb60*/  IMAD.IADD R6, R7, 0x1, -R6 ;  /* 0x0000000107067824 */ /* 0x000fe200078e0a06 */
[----:B------:R-:W-:Y:S01]  /*eb70*/  F2FP.F16.F32.PACK_AB R14, R14, R53 ;  /* 0x000000350e0e723e */ /* 0x000fe200000000ff */
[----:B------:R-:W-:Y:S01]  /*eb80*/  IMAD R9, R4, 0x40, R9 ;  /* 0x0000004004097824 */ /* 0x000fe200078e0209 */
[----:B------:R-:W-:Y:S01]  /*eb90*/  F2FP.F16.F32.PACK_AB R15, R15, R56 ;  /* 0x000000380f0f723e */ /* 0x000fe200000000ff */
[----:B------:R-:W-:-:S05]  /*eba0*/  IMAD.SHL.U32 R6, R6, 0x8, RZ ;  /* 0x0000000806067824 */ /* 0x000fca00078e00ff */
[----:B------:R-:W-:Y:S02]  /*ebb0*/  IADD3 R9, R6, R9, RZ ;  /* 0x0000000906097210 */ /* 0x000fe40007ffe0ff */
[----:B-----5:R-:W-:Y:S02]  /*ebc0*/  MOV R24, R2 ;  /* 0x0000000200187202 */ /* 0x020fe40000000f00 */
[----:B0-----:R-:W-:Y:S01]  /*ebd0*/  MOV R25, R5 ;  /* 0x0000000500197202 */ /* 0x001fe20000000f00 */
[----:B-1----:R-:W-:Y:S02]  /*ebe0*/  VIADD R66, R65, 0xffffff80 ;  /* 0xffffff8041427836 */ /* 0x002fe40000000000 */
[----:B------:R-:W-:-:S03]  /*ebf0*/  IMAD.WIDE R10, R9, 0x2, R24 ;  /* 0x00000002090a7825 */ /* 0x000fc600078e0218 */
[C---:B------:R-:W-:Y:S01]  /*ec00*/  LOP3.LUT R9, R10.reuse, 0x380, RZ, 0xc0, !PT ;  /* 0x000003800a097812 */ /* 0x040fe200078ec0ff */
[----:B------:R-:W-:Y:S01]  /*ec10*/  BAR.SYNC.DEFER_BLOCKING 0x1, 0x180 ;  /* 0x0046000000007b1d */ /* 0x000fe20000010000 */
[C---:B------:R-:W-:Y:S02]  /*ec20*/  IADD3 R57, P2, R10.reuse, 0x20, RZ ;  /* 0x000000200a397810 */ /* 0x040fe40007f5e0ff */
[C---:B------:R-:W-:Y:S02]  /*ec30*/  IADD3 R61, P0, R10.reuse, 0x60, RZ ;  /* 0x000000600a3d7810 */ /* 0x040fe40007f1e0ff */
[----:B------:R-:W-:Y:S02]  /*ec40*/  IADD3 R59, P1, R10, 0x40, RZ ;  /* 0x000000400a3b7810 */ /* 0x000fe40007f3e0ff */
[----:B------:R-:W-:Y:S01]  /*ec50*/  SHF.R.U64 R9, R9, 0x3, RZ ;  /* 0x0000000309097819 */ /* 0x000fe200000012ff */
[--C-:B------:R-:W-:Y:S01]  /*ec60*/  IMAD.X R5, RZ, RZ, R11.reuse, P0 ;  /* 0x000000ffff057224 */ /* 0x100fe200000e060b */
[----:B------:R-:W-:Y:S01]  /*ec70*/  LOP3.LUT R4, R57, 0x380, RZ, 0xc0, !PT ;  /* 0x0000038039047812 */ /* 0x000fe200078ec0ff */
[----:B------:R-:W-:Y:S01]  /*ec80*/  IMAD.X R7, RZ, RZ, R11, P1 ;  /* 0x000000ffff077224 */ /* 0x000fe200008e060b */
[----:B------:R-:W-:-:S02]  /*ec90*/  LOP3.LUT R6, R59, 0x380, RZ, 0xc0, !PT ;  /* 0x000003803b067812 */ /* 0x000fc400078ec0ff */
[----:B------:R-:W-:Y:S02]  /*eca0*/  LOP3.LUT R32, R61, 0x380, RZ, 0xc0, !PT ;  /* 0x000003803d207812 */ /* 0x000fe400078ec0ff */
[----:B------:R-:W-:Y:S01]  /*ecb0*/  LOP3.LUT R10, R9, R10, RZ, 0x3c, !PT ;  /* 0x0000000a090a7212 */ /* 0x000fe200078e3cff */
[----:B------:R-:W-:Y:S01]  /*ecc0*/  IMAD.X R9, RZ, RZ, R11, P2 ;  /* 0x000000ffff097224 */ /* 0x000fe200010e060b */
[----:B------:R-:W-:Y:S02]  /*ecd0*/  SHF.R.U64 R4, R4, 0x3, RZ ;  /* 0x0000000304047819 */ /* 0x000fe400000012ff */
[----:B------:R-:W-:Y:S02]  /*ece0*/  SHF.R.U64 R6, R6, 0x3, RZ ;  /* 0x0000000306067819 */ /* 0x000fe400000012ff */
[----:B------:R-:W-:Y:S02]  /*ecf0*/  SHF.R.U64 R32, R32, 0x3, RZ ;  /* 0x0000000320207819 */ /* 0x000fe400000012ff */
[----:B------:R-:W-:-:S02]  /*ed00*/  MOV R10, R10 ;  /* 0x0000000a000a7202 */ /* 0x000fc40000000f00 */
[----:B------:R-:W-:Y:S02]  /*ed10*/  LOP3.LUT R8, R4, R57, RZ, 0x3c, !PT ;  /* 0x0000003904087212 */ /* 0x000fe400078e3cff */
[----:B------:R-:W-:Y:S01]  /*ed20*/  LOP3.LUT R6, R6, R59, RZ, 0x3c, !PT ;  /* 0x0000003b06067212 */ /* 0x000fe200078e3cff */
[----:B------:R0:W-:Y:S01]  /*ed30*/  STSM.16.M88.4 [R10], R12 ;  /* 0x0000000c0a007844 */ /* 0x0001e20000000200 */
[----:B------:R-:W-:Y:S02]  /*ed40*/  LOP3.LUT R4, R32, R61, RZ, 0x3c, !PT ;  /* 0x0000003d20047212 */ /* 0x000fe400078e3cff */
[----:B------:R-:W-:Y:S02]  /*ed50*/  MOV R53, R6 ;  /* 0x0000000600357202 */ /* 0x000fe40000000f00 */
[----:B------:R-:W-:Y:S02]  /*ed60*/  MOV R32, R4 ;  /* 0x0000000400207202 */ /* 0x000fe40000000f00 */
[----:B------:R-:W-:-:S02]  /*ed70*/  ISETP.NE.U32.AND P0, PT, RZ, UR4, PT ;  /* 0x00000004ff007c0c */ /* 0x000fc4000bf05070 */
[----:B------:R-:W-:Y:S02]  /*ed80*/  MOV R55, R8 ;  /* 0x0000000800377202 */ /* 0x000fe40000000f00 */
[----:B------:R-:W-:Y:S02]  /*ed90*/  F2FP.F16.F32.PACK_AB R4, R38, R37 ;  /* 0x000000252604723e */ /* 0x000fe400000000ff */
[----:B------:R-:W-:Y:S02]  /*eda0*/  F2FP.F16.F32.PACK_AB R5, R51, R54 ;  /* 0x000000363305723e */ /* 0x000fe400000000ff */
[----:B------:R-:W-:Y:S01]  /*edb0*/  F2FP.F16.F32.PACK_AB R6, R41, R36 ;  /* 0x000000242906723e */ /* 0x000fe200000000ff */
[----:B------:R-:W-:Y:S01]  /*edc0*/  IMAD.MOV.U32 R41, RZ, RZ, RZ ;  /* 0x000000ffff297224 */ /* 0x000fe200078e00ff */
[----:B0-----:R-:W-:Y:S02]  /*edd0*/  F2FP.F16.F32.PACK_AB R10, R39, R30 ;  /* 0x0000001e270a723e */ /* 0x001fe400000000ff */
[----:B------:R-:W-:-:S02]  /*ede0*/  IADD3 R30, P1, R62, UR4, RZ ;  /* 0x000000043e1e7c10 */ /* 0x000fc4000ff3e0ff */
[----:B------:R-:W-:Y:S02]  /*edf0*/  F2FP.F16.F32.PACK_AB R7, R49, R52 ;  /* 0x000000343107723e */ /* 0x000fe400000000ff */
[----:B------:R-:W-:Y:S02]  /*ee00*/  F2FP.F16.F32.PACK_AB R8, R42, R31 ;  /* 0x0000001f2a08723e */ /* 0x000fe400000000ff */
[----:B------:R-:W-:Y:S01]  /*ee10*/  F2FP.F16.F32.PACK_AB R9, R47, R50 ;  /* 0x000000322f09723e */ /* 0x000fe200000000ff */
[----:B------:R0:W-:Y:S01]  /*ee20*/  STSM.16.M88.4 [R55], R4 ;  /* 0x0000000437007844 */ /* 0x0001e20000000200 */
[----:B------:R-:W-:Y:S02]  /*ee30*/  F2FP.F16.F32.PACK_AB R11, R45, R48 ;  /* 0x000000302d0b723e */ /* 0x000fe400000000ff */
[----:B------:R-:W-:Y:S02]  /*ee40*/  F2FP.F16.F32.PACK_AB R12, R40, R29 ;  /* 0x0000001d280c723e */ /* 0x000fe400000000ff */
[----:B------:R-:W-:Y:S01]  /*ee50*/  F2FP.F16.F32.PACK_AB R13, R43, R46 ;  /* 0x0000002e2b0d723e */ /* 0x000fe200000000ff */
[----:B------:R1:W-:Y:S01]  /*ee60*/  STSM.16.M88.4 [R53], R8 ;  /* 0x0000000835007844 */ /* 0x0003e20000000200 */
[----:B------:R-:W-:-:S02]  /*ee70*/  F2FP.F16.F32.PACK_AB R14, R27, R26 ;  /* 0x0000001a1b0e723e */ /* 0x000fc400000000ff */
[----:B------:R-:W-:Y:S02]  /*ee80*/  F2FP.F16.F32.PACK_AB R15, R151, R44 ;  /* 0x0000002c970f723e */ /* 0x000fe400000000ff */
[----:B------:R-:W-:Y:S02]  /*ee90*/  ISETP.NE.AND.EX P0, PT, RZ, UR5, PT, P0 ;  /* 0x00000005ff007c0c */ /* 0x000fe4000bf05300 */
[----:B------:R-:W-:Y:S01]  /*eea0*/  IADD3.X R31, R60, UR5, RZ, P1, !PT ;  /* 0x000000053c1f7c10 */ /* 0x000fe20008ffe4ff */
[----:B------:R-:W-:Y:S01]  /*eeb0*/  ULDC.64 UR4, c[0x0][0xbe0] ;  /* 0x0002f80000047ab9 */ /* 0x000fe20000000a00 */
[----:B------:R1:W-:Y:S01]  /*eec0*/  STSM.16.M88.4 [R32], R12 ;  /* 0x0000000c20007844 */ /* 0x0003e20000000200 */
[----:B------:R-:W-:Y:S01]  /*eed0*/  BAR.SYNC.DEFER_BLOCKING 0x1, 0x180 ;  /* 0x0046000000007b1d */ /* 0x000fe20000010000 */
[----:B------:R-:W-:-:S04]  /*eee0*/  ISETP.NE.U32.AND P1, PT, RZ, UR4, PT ;  /* 0x00000004ff007c0c */ /* 0x000fc8000bf25070 */
[----:B------:R-:W-:-:S13]  /*eef0*/  ISETP.NE.AND.EX P1, PT, RZ, UR5, PT, P1 ;  /* 0x00000005ff007c0c */ /* 0x000fda000bf25310 */
[----:B------:R-:W-:Y:S01]  /*ef00*/  @P1 IADD3 R26, P2, R62, UR4, RZ ;  /* 0x000000043e1a1c10 */ /* 0x000fe2000ff5e0ff */
[----:B------:R-:W-:Y:S02]  /*ef10*/  ULDC UR4, c[0x0][0xa88] ;  /* 0x0002a20000047ab9 */ /* 0x000fe40000000800 */
[----:B------:R-:W-:Y:S01]  /*ef20*/  IMAD.U32 R29, RZ, RZ, UR4 ;  /* 0x00000004ff1d7e24 */ /* 0x000fe2000f8e00ff */
[----:B------:R-:W-:Y:S01]  /*ef30*/  @P1 IADD3.X R27, R60, UR5, RZ, P2, !PT ;  /* 0x000000053c1b1c10 */ /* 0x000fe200097fe4ff */
[----:B------:R1:W5:Y:S01]  /*ef40*/  @P0 LDG.E R41, desc[UR56][R30.64] ;  /* 0x000000381e290981 */ /* 0x000362000c1e1900 */
[----:B------:R-:W-:-:S03]  /*ef50*/  SHF.R.S32.HI R65, RZ, 0x1f, R66 ;  /* 0x0000001fff417819 */ /* 0x000fc60000011442 */
[----:B------:R1:W5:Y:S01]  /*ef60*/  @P1 LDG.E R29, desc[UR56][R26.64] ;  /* 0x000000381a1d1981 */ /* 0x000362000c1e1900 */
[----:B------:R-:W-:-:S04]  /*ef70*/  LEA.HI R65, R65, R66, RZ, 0x7 ;  /* 0x0000004241417211 */ /* 0x000fc800078f38ff */
[----:B------:R-:W-:-:S04]  /*ef80*/  LOP3.LUT R65, R65, 0xffffff80, RZ, 0xc0, !PT ;  /* 0xffffff8041417812 */ /* 0x000fc800078ec0ff */
[----:B------:R-:W-:-:S04]  /*ef90*/  IADD3 R65, R66, -R65, RZ ;  /* 0x8000004142417210 */ /* 0x000fc80007ffe0ff */
[----:B------:R-:W-:-:S04]  /*efa0*/  SHF.R.S32.HI R36, RZ, 0x1f, R65 ;  /* 0x0000001fff247819 */ /* 0x000fc80000011441 */
[----:B0-----:R-:W-:-:S04]  /*efb0*/  LEA.HI R4, R36, R65, RZ, 0x2 ;  /* 0x0000004124047211 */ /* 0x001fc800078f10ff */
[--C-:B------:R-:W-:Y:S02]  /*efc0*/  SHF.R.S32.HI R6, RZ, 0x2, R4.reuse ;  /* 0x00000002ff067819 */ /* 0x100fe40000011404 */
[----:B------:R-:W-:-:S04]  /*efd0*/  SHF.R.S32.HI R5, RZ, 0x1f, R4 ;  /* 0x0000001fff057819 */ /* 0x000fc80000011404 */
[----:B------:R-:W-:Y:S01]  /*efe0*/  LEA.HI R7, R5, R6, RZ, 0x3 ;  /* 0x0000000605077211 */ /* 0x000fe200078f18ff */
[----:B-1----:R-:W-:Y:S06]  /*eff0*/  @P1 BRA `(.L_x_429) ;  /* 0x0000000000101947 */ /* 0x002fec0003800000 */
[----:B------:R-:W-:Y:S05]  /*f000*/  @!P0 BRA `(.L_x_429) ;  /* 0x00000000000c8947 */ /* 0x000fea0003800000 */
[----:B------:R-:W2:Y:S04]  /*f010*/  LDG.E R4, desc[UR56][R30.64] ;  /* 0x000000381e047981 */ /* 0x000ea8000c1e1900 */
[----:B-----5:R-:W2:Y:S02]  /*f020*/  LDG.E R29, desc[UR56][R30.64+0x4] ;  /* 0x000004381e1d7981 */ /* 0x020ea4000c1e1900 */
[----:B--2---:R-:W-:-:S07]  /*f030*/  IMAD.IADD R29, R29, 0x1, -R4 ;  /* 0x000000011d1d7824 */ /* 0x004fce00078e0a04 */
.L_x_429:
[----:B------:R-:W2:Y:S01]  /*f040*/  LDL.LU R45, [R1+0x4c] ;  /* 0x00004c00012d7983 */ /* 0x000ea20000300800 */
[----:B------:R-:W-:Y:S01]  /*f050*/  SHF.R.S32.HI R8, RZ, 0x1f, R66 ;  /* 0x0000001fff087819 */ /* 0x000fe20000011442 */
[----:B------:R-:W-:Y:S02]  /*f060*/  ULDC.64 UR4, c[0x0][0xb70] ;  /* 0x0002dc0000047ab9 */ /* 0x000fe40000000a00 */
[----:B------:R-:W3:Y:S01]  /*f070*/  LDL.LU R44, [R1+0x58] ;  /* 0x00005800012c7983 */ /* 0x000ee20000300800 */
[----:B------:R-:W-:-:S04]  /*f080*/  LEA.HI R8, R8, R66, RZ, 0x7 ;  /* 0x0000004208087211 */ /* 0x000fc800078f38ff */
[----:B------:R-:W-:Y:S02]  /*f090*/  SHF.R.S32.HI R8, RZ, 0x7, R8 ;  /* 0x00000007ff087819 */ /* 0x000fe40000011408 */
[----:B------:R-:W-:Y:S02]  /*f0a0*/  LOP3.LUT R7, R7, 0xfffffff8, RZ, 0xc0, !PT ;  /* 0xfffffff807077812 */ /* 0x000fe400078ec0ff */
[----:B------:R-:W-:Y:S01]  /*f0b0*/  LEA.HI R36, R36, R65, RZ, 0x5 ;  /* 0x0000004124247211 */ /* 0x000fe200078f28ff */
[----:B------:R-:W-:Y:S01]  /*f0c0*/  IMAD.HI R5, R8, 0x55555556, RZ ;  /* 0x5555555608057827 */ /* 0x000fe200078e02ff */
[----:B-----5:R-:W-:Y:S02]  /*f0d0*/  SHF.R.S32.HI R31, RZ, 0x1f, R41 ;  /* 0x0000001fff1f7819 */ /* 0x020fe40000011429 */
[----:B------:R-:W-:Y:S01]  /*f0e0*/  SHF.R.S32.HI R36, RZ, 0x5, R36 ;  /* 0x00000005ff247819 */ /* 0x000fe20000011424 */
[----:B------:R-:W-:Y:S01]  /*f0f0*/  IMAD.IADD R9, R6, 0x1, -R7 ;  /* 0x0000000106097824 */ /* 0x000fe200078e0a07 */
[----:B------:R-:W-:Y:S01]  /*f100*/  LEA.HI R6, R5, R5, RZ, 0x1 ;  /* 0x0000000505067211 */ /* 0x000fe200078f08ff */
[----:B------:R-:W-:-:S02]  /*f110*/  IMAD.MOV.U32 R30, RZ, RZ, R41 ;  /* 0x000000ffff1e7224 */ /* 0x000fc400078e0029 */
[----:B------:R-:W-:Y:S02]  /*f120*/  IMAD R9, R36, 0x10, R9 ;  /* 0x0000001024097824 */ /* 0x000fe400078e0209 */
[----:B------:R-:W-:Y:S01]  /*f130*/  IMAD R6, R6, -0x3, R8 ;  /* 0xfffffffd06067824 */ /* 0x000fe200078e0208 */
[----:B------:R-:W-:Y:S02]  /*f140*/  SEL R42, R3, RZ, !P0 ;  /* 0x000000ff032a7207 */ /* 0x000fe40004000000 */
[----:B------:R-:W-:Y:S01]  /*f150*/  SEL R43, R63, RZ, !P0 ;  /* 0x000000ff3f2b7207 */ /* 0x000fe20004000000 */
[----:B------:R-:W-:Y:S02]  /*f160*/  IMAD R9, R6, 0x40, R9 ;  /* 0x0000004006097824 */ /* 0x000fe400078e0209 */
[----:B------:R-:W-:-:S04]  /*f170*/  IMAD R3, R20, 0x40, R0 ;  /* 0x0000004014037824 */ /* 0x000fc800078e0200 */
[----:B------:R-:W-:Y:S01]  /*f180*/  IMAD.WIDE R24, R3, 0x2, R24 ;  /* 0x0000000203187825 */ /* 0x000fe200078e0218 */
[----:B------:R-:W-:Y:S02]  /*f190*/  LOP3.LUT P0, RZ, R65, 0x3, RZ, 0xc0, !PT ;  /* 0x0000000341ff7812 */ /* 0x000fe4000780c0ff */
[----:B------:R-:W-:-:S05]  /*f1a0*/  IADD3 R10, P3, R24, 0x3000, RZ ;  /* 0x00003000180a7810 */ /* 0x000fca0007f7e0ff */
[----:B------:R-:W-:Y:S01]  /*f1b0*/  IMAD.X R13, RZ, RZ, R25, P3 ;  /* 0x000000ffff0d7224 */ /* 0x000fe200018e0619 */
[--C-:B------:R-:W-:Y:S01]  /*f1c0*/  SHF.R.S32.HI R37, RZ, 0x1f, R0.reuse ;  /* 0x0000001fff257819 */ /* 0x100fe20000011400 */
[----:B------:R-:W-:Y:S01]  /*f1d0*/  IMAD.MOV.U32 R36, RZ, RZ, R0 ;  /* 0x000000ffff247224 */ /* 0x000fe200078e0000 */
[----:B------:R-:W-:Y:S01]  /*f1e0*/  BSSY B1, `(.L_x_430) ;  /* 0x000005b000017945 */ /* 0x000fe20003800000 */
[----:B--2---:R-:W-:-:S05]  /*f1f0*/  SHF.R.S32.HI R40, RZ, 0x1f, R45 ;  /* 0x0000001fff287819 */ /* 0x004fca000001142d */
[----:B------:R-:W-:-:S04]  /*f200*/  IMAD R4, R40, UR4, RZ ;  /* 0x0000000428047c24 */ /* 0x000fc8000f8e02ff */
[C---:B------:R-:W-:Y:S02]  /*f210*/  IMAD R7, R45.reuse, UR5, R4 ;  /* 0x000000052d077c24 */ /* 0x040fe4000f8e0204 */
[----:B------:R-:W-:Y:S01]  /*f220*/  IMAD.WIDE.U32 R4, R45, UR4, R30 ;  /* 0x000000042d047c25 */ /* 0x000fe2000f8e001e */
[----:B------:R-:W-:-:S04]  /*f230*/  ULDC.64 UR4, c[0x0][0xb78] ;  /* 0x0002de0000047ab9 */ /* 0x000fc80000000a00 */
[----:B------:R-:W-:Y:S01]  /*f240*/  IADD3 R5, R5, R7, RZ ;  /* 0x0000000705057210 */ /* 0x000fe20007ffe0ff */
[----:B---3--:R-:W-:Y:S02]  /*f250*/  IMAD R9, R44, 0xc0, R9 ;  /* 0x000000c02c097824 */ /* 0x008fe400078e0209 */
[----:B------:R-:W-:Y:S02]  /*f260*/  IMAD R6, R42, UR4, RZ ;  /* 0x000000042a067c24 */ /* 0x000fe4000f8e02ff */
[----:B------:R-:W-:Y:S01]  /*f270*/  IMAD.WIDE.U32 R4, R43, UR4, R4 ;  /* 0x000000042b047c25 */ /* 0x000fe2000f8e0004 */
[----:B------:R-:W-:-:S03]  /*f280*/  SHF.R.S32.HI R7, RZ, 0x1f, R9 ;  /* 0x0000001fff077819 */ /* 0x000fc60000011409 */
[----:B------:R-:W-:Y:S01]  /*f290*/  IMAD R8, R43, UR5, R6 ;  /* 0x000000052b087c24 */ /* 0x000fe2000f8e0206 */
[----:B------:R-:W-:Y:S01]  /*f2a0*/  IADD3 R6, P1, R9, R4, RZ ;  /* 0x0000000409067210 */ /* 0x000fe20007f3e0ff */
[----:B------:R-:W-:-:S03]  /*f2b0*/  ULDC.64 UR4, c[0x0][0xb40] ;  /* 0x0002d00000047ab9 */ /* 0x000fc60000000a00 */
[----:B------:R-:W-:Y:S02]  /*f2c0*/  IADD3.X R7, R7, R5, R8, P1, !PT ;  /* 0x0000000507077210 */ /* 0x000fe40000ffe408 */
[----:B------:R-:W-:Y:S01]  /*f2d0*/  LEA R38, P2, R6, UR4, 0x2 ;  /* 0x0000000406267c11 */ /* 0x000fe2000f8410ff */
[----:B------:R-:W-:-:S03]  /*f2e0*/  VIADD R4, R9, 0x8 ;  /* 0x0000000809047836 */ /* 0x000fc60000000000 */
[----:B------:R-:W-:Y:S01]  /*f2f0*/  LEA.HI.X R39, R6, UR5, R7, 0x2, P2 ;  /* 0x0000000506277c11 */ /* 0x000fe200090f1407 */
[----:B------:R-:W-:Y:S01]  /*f300*/  ULDC.64 UR4, c[0x0][0xaa0] ;  /* 0x0002a80000047ab9 */ /* 0x000fe20000000a00 */
[C---:B------:R-:W-:Y:S02]  /*f310*/  IADD3 R11, P2, R24.reuse, 0x1800, RZ ;  /* 0x00001800180b7810 */ /* 0x040fe40007f5e0ff */
[C---:B------:R-:W-:Y:S02]  /*f320*/  IADD3 R6, P4, R24.reuse, 0x4800, RZ ;  /* 0x0000480018067810 */ /* 0x040fe40007f9e0ff */
[-C--:B------:R-:W-:Y:S02]  /*f330*/  ISETP.GE.OR P1, PT, R9, R29.reuse, P0 ;  /* 0x0000001d0900720c */ /* 0x080fe40000726670 */
[----:B------:R-:W-:Y:S02]  /*f340*/  LOP3.LUT R5, R24, 0x380, RZ, 0xc0, !PT ;  /* 0x0000038018057812 */ /* 0x000fe400078ec0ff */
[----:B------:R-:W-:-:S02]  /*f350*/  ISETP.GE.OR P0, PT, R4, R29, P0 ;  /* 0x0000001d0400720c */ /* 0x000fc40000706670 */
[----:B------:R-:W-:Y:S02]  /*f360*/  LOP3.LUT R8, R11, 0x380, RZ, 0xc0, !PT ;  /* 0x000003800b087812 */ /* 0x000fe400078ec0ff */
[----:B------:R-:W-:Y:S02]  /*f370*/  LOP3.LUT R7, R10, 0x380, RZ, 0xc0, !PT ;  /* 0x000003800a077812 */ /* 0x000fe400078ec0ff */
[----:B------:R-:W-:Y:S02]  /*f380*/  LOP3.LUT R3, R6, 0x380, RZ, 0xc0, !PT ;  /* 0x0000038006037812 */ /* 0x000fe400078ec0ff */
[----:B------:R-:W-:Y:S02]  /*f390*/  SHF.R.U64 R5, R5, 0x3, RZ ;  /* 0x0000000305057819 */ /* 0x000fe400000012ff */
[----:B------:R-:W-:Y:S02]  /*f3a0*/  SHF.R.U64 R8, R8, 0x3, RZ ;  /* 0x0000000308087819 */ /* 0x000fe400000012ff */
[----:B------:R-:W-:-:S02]  /*f3b0*/  SHF.R.U64 R7, R7, 0x3, RZ ;  /* 0x0000000307077819 */ /* 0x000fc400000012ff */
[----:B------:R-:W-:Y:S01]  /*f3c0*/  SHF.R.U64 R3, R3, 0x3, RZ ;  /* 0x0000000303037819 */ /* 0x000fe200000012ff */
[--C-:B------:R-:W-:Y:S01]  /*f3d0*/  IMAD.X R9, RZ, RZ, R25.reuse, P2 ;  /* 0x000000ffff097224 */ /* 0x100fe200010e0619 */
[----:B------:R-:W-:Y:S01]  /*f3e0*/  LOP3.LUT R4, R5, R24, RZ, 0x3c, !PT ;  /* 0x0000001805047212 */ /* 0x000fe200078e3cff */
[----:B------:R-:W-:Y:S01]  /*f3f0*/  IMAD.MOV.U32 R5, RZ, RZ, R25 ;  /* 0x000000ffff057224 */ /* 0x000fe200078e0019 */
[----:B------:R-:W-:Y:S02]  /*f400*/  IADD3.X R27, RZ, R25, RZ, P4, !PT ;  /* 0x00000019ff1b7210 */ /* 0x000fe400027fe4ff */
[----:B------:R-:W-:Y:S02]  /*f410*/  LOP3.LUT R8, R8, R11, RZ, 0x3c, !PT ;  /* 0x0000000b08087212 */ /* 0x000fe400078e3cff */
[----:B------:R-:W-:Y:S02]  /*f420*/  LOP3.LUT R12, R7, R10, RZ, 0x3c, !PT ;  /* 0x0000000a070c7212 */ /* 0x000fe400078e3cff */
[----:B------:R-:W-:Y:S01]  /*f430*/  LOP3.LUT R26, R3, R6, RZ, 0x3c, !PT ;  /* 0x00000006031a7212 */ /* 0x000fe200078e3cff */
[----:B------:R0:W-:Y:S01]  /*f440*/  @!P1 STG.E desc[UR56][R38.64], R21 ;  /* 0x0000001526009986 */ /* 0x0001e2000c101938 */
[----:B------:R-:W-:-:S03]  /*f450*/  IMAD R32, R31, UR4, RZ ;  /* 0x000000041f207c24 */ /* 0x000fc6000f8e02ff */
[----:B------:R1:W-:Y:S01]  /*f460*/  @!P0 STG.E desc[UR56][R38.64+0x20], R28 ;  /* 0x0000201c26008986 */ /* 0x0003e2000c101938 */
[C---:B------:R-:W-:Y:S01]  /*f470*/  IMAD.WIDE.U32 R30, R41.reuse, UR4, R36 ;  /* 0x00000004291e7c25 */ /* 0x040fe2000f8e0024 */
[----:B------:R-:W-:Y:S02]  /*f480*/  ULDC UR4, c[0x0][0xa8c] ;  /* 0x0002a30000047ab9 */ /* 0x000fe40000000800 */
[----:B------:R-:W5:Y:S04]  /*f490*/  LD.E.128 R4, desc[UR56][R4.64] ;  /* 0x0000003804047980 */ /* 0x000f68000c101d00 */
[----:B------:R-:W5:Y:S04]  /*f4a0*/  LD.E.128 R8, desc[UR56][R8.64] ;  /* 0x0000003808087980 */ /* 0x000f68000c101d00 */
[----:B------:R-:W5:Y:S04]  /*f4b0*/  LD.E.128 R12, desc[UR56][R12.64] ;  /* 0x000000380c0c7980 */ /* 0x000f68000c101d00 */
[----:B------:R-:W5:Y:S01]  /*f4c0*/  LD.E.128 R24, desc[UR56][R26.64] ;  /* 0x000000381a187980 */ /* 0x000f62000c101d00 */
[----:B------:R-:W-:Y:S01]  /*f4d0*/  @!PT LDS RZ, [RZ] ;  /* 0x00000000fffff984 */ /* 0x000fe20000000800 */
[----:B------:R-:W-:Y:S01]  /*f4e0*/  @!PT LDS RZ, [RZ] ;  /* 0x00000000fffff984 */ /* 0x000fe20000000800 */
[----:B------:R-:W-:Y:S01]  /*f4f0*/  @!PT LDS RZ, [RZ] ;  /* 0x00000000fffff984 */ /* 0x000fe20000000800 */
[----:B------:R-:W-:Y:S01]  /*f500*/  @!PT LDS RZ, [RZ] ;  /* 0x00000000fffff984 */ /* 0x000fe20000000800 */
[----:B------:R2:W-:Y:S06]  /*f510*/  MEMBAR.ALL.CTA ;  /* 0x0000000000007992 */ /* 0x0005ec0000008000 */
[----:B--2---:R-:W2:Y:S01]  /*f520*/  FENCE.VIEW.ASYNC.S ;  /* 0x00000000000073c6 */ /* 0x004ea20000000000 */
[----:B------:R-:W-:Y:S01]  /*f530*/  IMAD R41, R41, UR5, R32 ;  /* 0x0000000529297c24 */ /* 0x000fe2000f8e0220 */
[----:B------:R-:W-:Y:S01]  /*f540*/  ISETP.GE.AND P0, PT, R0, UR4, PT ;  /* 0x0000000400007c0c */ /* 0x000fe2000bf06270 */
[C---:B------:R-:W-:Y:S01]  /*f550*/  VIADD R0, R20.reuse, 0x30 ;  /* 0x0000003014007836 */ /* 0x040fe20000000000 */
[----:B0-----:R-:W-:Y:S01]  /*f560*/  IADD3 R21, R20, 0x90, RZ ;  /* 0x0000009014157810 */ /* 0x001fe20007ffe0ff */
[----:B------:R-:W-:Y:S01]  /*f570*/  IMAD R32, R44, -0xc0, R29 ;  /* 0xffffff402c207824 */ /* 0x000fe200078e021d */
[----:B------:R-:W-:Y:S01]  /*f580*/  ULDC.64 UR4, c[0x0][0xae0] ;  /* 0x0002b80000047ab9 */ /* 0x000fe20000000a00 */
[----:B------:R-:W-:-:S02]  /*f590*/  VIADD R3, R20, 0x60 ;  /* 0x0000006014037836 */ /* 0x000fc40000000000 */
[----:B-1----:R-:W-:Y:S01]  /*f5a0*/  IMAD R28, R40, UR4, RZ ;  /* 0x00000004281c7c24 */ /* 0x002fe2000f8e02ff */
[-C--:B------:R-:W-:Y:S01]  /*f5b0*/  ISETP.GE.OR P3, PT, R0, R32.reuse, P0 ;  /* 0x000000200000720c */ /* 0x080fe20000766670 */
[----:B------:R-:W-:Y:S01]  /*f5c0*/  IMAD.IADD R31, R31, 0x1, R41 ;  /* 0x000000011f1f7824 */ /* 0x000fe200078e0229 */
[-C--:B------:R-:W-:Y:S02]  /*f5d0*/  ISETP.GE.OR P1, PT, R3, R32.reuse, P0 ;  /* 0x000000200300720c */ /* 0x080fe40000726670 */
[-C--:B------:R-:W-:Y:S02]  /*f5e0*/  ISETP.GE.OR P2, PT, R21, R32.reuse, P0 ;  /* 0x000000201500720c */ /* 0x080fe40000746670 */
[----:B------:R-:W-:Y:S01]  /*f5f0*/  ISETP.GE.OR P0, PT, R20, R32, P0 ;  /* 0x000000201400720c */ /* 0x000fe20000706670 */
[C---:B------:R-:W-:Y:S02]  /*f600*/  IMAD R37, R45.reuse, UR5, R28 ;  /* 0x000000052d257c24 */ /* 0x040fe4000f8e021c */
[----:B------:R-:W-:Y:S01]  /*f610*/  IMAD.WIDE.U32 R28, R45, UR4, R30 ;  /* 0x000000042d1c7c25 */ /* 0x000fe2000f8e001e */
[----:B------:R-:W-:-:S03]  /*f620*/  ULDC.64 UR4, c[0x0][0xae8] ;  /* 0x0002ba0000047ab9 */ /* 0x000fc60000000a00 */
[----:B------:R-:W-:Y:S02]  /*f630*/  VIADD R0, R2, 0x30820 ;  /* 0x0003082002007836 */ /* 0x000fe40000000000 */
[----:B------:R-:W-:Y:S02]  /*f640*/  IMAD.IADD R29, R29, 0x1, R37 ;  /* 0x000000011d1d7824 */ /* 0x000fe400078e0225 */
[----:B------:R-:W-:Y:S01]  /*f650*/  IMAD R3, R42, UR4, RZ ;  /* 0x000000042a037c24 */ /* 0x000fe2000f8e02ff */
[----:B------:R-:W-:Y:S01]  /*f660*/  PRMT R0, RZ, 0x654, R0 ;  /* 0x00000654ff007816 */ /* 0x000fe20000000000 */
[C---:B------:R-:W-:Y:S01]  /*f670*/  IMAD.WIDE.U32 R36, R43.reuse, UR4, R28 ;  /* 0x000000042b247c25 */ /* 0x040fe2000f8e001c */
[----:B------:R-:W-:Y:S02]  /*f680*/  SHF.R.S32.HI R21, RZ, 0x1f, R20 ;  /* 0x0000001fff157819 */ /* 0x000fe40000011414 */
[----:B--2---:R0:W-:Y:S01]  /*f690*/  SYNCS.ARRIVE.TRANS64.RED.A1T0 RZ, [R0+URZ], RZ ;  /* 0x000000ff00ff79a7 */ /* 0x0041e2000810043f */
[----:B------:R-:W-:-:S02]  /*f6a0*/  IMAD R3, R43, UR5, R3 ;  /* 0x000000052b037c24 */ /* 0x000fc4000f8e0203 */
[----:B------:R-:W-:-:S04]  /*f6b0*/  IMAD.WIDE R30, R44, 0xc0, R20 ;  /* 0x000000c02c1e7825 */ /* 0x000fc800078e0214 */
[----:B------:R-:W-:Y:S01]  /*f6c0*/  IMAD.IADD R39, R37, 0x1, R3 ;  /* 0x0000000125277824 */ /* 0x000fe200078e0203 */
[----:B0-----:R-:W-:Y:S06]  /*f6d0*/  @P0 BRA `(.L_x_431) ;  /* 0x00000000002c0947 */ /* 0x001fec0003800000 */
[----:B------:R-:W-:Y:S01]  /*f6e0*/  ULDC.64 UR4, c[0x0][0xad8] ;  /* 0x0002b60000047ab9 */ /* 0x000fe20000000a00 */
[----:B------:R-:W-:Y:S02]  /*f6f0*/  IMAD.MOV.U32 R20, RZ, RZ, R36 ;  /* 0x000000ffff147224 */ /* 0x000fe400078e0024 */
[----:B------:R-:W-:Y:S02]  /*f700*/  IMAD R3, R31, UR4, RZ ;  /* 0x000000041f037c24 */ /* 0x000fe4000f8e02ff */
[----:B------:R-:W-:Y:S02]  /*f710*/  IMAD.MOV.U32 R21, RZ, RZ, R39 ;  /* 0x000000ffff157224 */ /* 0x000fe400078e0027 */
[C---:B------:R-:W-:Y:S02]  /*f720*/  IMAD R3, R30.reuse, UR5, R3 ;  /* 0x000000051e037c24 */ /* 0x040fe4000f8e0203 */
[----:B------:R-:W-:Y:S01]  /*f730*/  IMAD.WIDE.U32 R20, R30, UR4, R20 ;  /* 0x000000041e147c25 */ /* 0x000fe2000f8e0014 */
[----:B------:R-:W-:-:S02]  /*f740*/  ULDC.64 UR4, c[0x0][0xa80] ;  /* 0x0002a00000047ab9 */ /* 0x000fc40000000a00 */
[----:B------:R-:W-:Y:S02]  /*f750*/  LEA R28, P0, R20, UR4, 0x1 ;  /* 0x00000004141c7c11 */ /* 0x000fe4000f8008ff */
[----:B------:R-:W-:-:S04]  /*f760*/  IADD3 R3, R21, R3, RZ ;  /* 0x0000000315037210 */ /* 0x000fc80007ffe0ff */
[----:B------:R-:W-:-:S05]  /*f770*/  LEA.HI.X R29, R20, UR5, R3, 0x1, P0 ;  /* 0x00000005141d7c11 */ /* 0x000fca00080f0c03 */
[----:B-----5:R0:W-:Y:S02]  /*f780*/  STG.E.128 desc[UR56][R28.64], R4 ;  /* 0x000000041c007986 */ /* 0x0201e4000c101d38 */
.L_x_431:
[----:B------:R-:W-:Y:S05]  /*f790*/  BSYNC B1 ;  /* 0x0000000000017941 */ /* 0x000fea0003800000 */
.L_x_430:
[----:B------:R-:W-:Y:S04]  /*f7a0*/  BSSY B1, `(.L_x_432) ;  /* 0x000000f000017945 */ /* 0x000fe80003800000 */
[----:B------:R-:W-:Y:S05]  /*f7b0*/  @P3 BRA `(.L_x_433) ;  /* 0x0000000000343947 */ /* 0x000fea0003800000 */
[----:B------:R-:W-:Y:S01]  /*f7c0*/  IADD3 R3, P0, R30, 0x30, RZ ;  /* 0x000000301e037810 */ /* 0x000fe20007f1e0ff */
[----:B------:R-:W-:Y:S01]  /*f7d0*/  ULDC.64 UR4, c[0x0][0xad8] ;  /* 0x0002b60000047ab9 */ /* 0x000fe20000000a00 */
[----:B0----5:R-:W-:Y:S02]  /*f7e0*/  IMAD.MOV.U32 R4, RZ, RZ, R36 ;  /* 0x000000ffff047224 */ /* 0x021fe400078e0024 */
        /* <DEDUP_REMOVED lines=10> */
.L_x_433:
[----:B------:R-:W-:Y:S05]  /*f890*/  BSYNC B1 ;  /* 0x0000000000017941 */ /* 0x000fea0003800000 */
.L_x_432:
[----:B------:R-:W-:Y:S04]  /*f8a0*/  BSSY B1, `(.L_x_434) ;  /* 0x000000f000017945 */ /* 0x000fe80003800000 */
[----:B------:R-:W-:Y:S05]  /*f8b0*/  @P1 BRA `(.L_x_435) ;  /* 0x0000000000341947 */ /* 0x000fea0003800000 */
[----:B------:R-:W-:Y:S01]  /*f8c0*/  IADD3 R3, P0, R30, 0x60, RZ ;  /* 0x000000601e037810 */ /* 0x000fe20007f1e0ff */
[----:B------:R-:W-:Y:S01]  /*f8d0*/  ULDC.64 UR4, c[0x0][0xad8] ;  /* 0x0002b60000047ab9 */ /* 0x000fe20000000a00 */
[----:B0----5:R-:W-:Y:S01]  /*f8e0*/  MOV R4, R36 ;  /* 0x0000002400047202 */ /* 0x021fe20000000f00 */
        /* <DEDUP_REMOVED lines=9> */
[----:B------:R2:W-:Y:S02]  /*f980*/  STG.E.128 desc[UR56][R6.64], R12 ;  /* 0x0000000c06007986 */ /* 0x0005e4000c101d38 */
.L_x_435:
[----:B------:R-:W-:Y:S05]  /*f990*/  BSYNC B1 ;  /* 0x0000000000017941 */ /* 0x000fea0003800000 */
.L_x_434:
        /* <DEDUP_REMOVED lines=10> */
[----:B-12---:R-:W-:Y:S02]  /*fa40*/  LEA R6, P0, R4, UR4, 0x1 ;  /* 0x0000000404067c11 */ /* 0x006fe4000f8008ff */
[----:B------:R-:W-:-:S04]  /*fa50*/  IADD3 R3, R5, R3, RZ ;  /* 0x0000000305037210 */ /* 0x000fc80007ffe0ff */
[----:B------:R-:W-:-:S05]  /*fa60*/  LEA.HI.X R7, R4, UR5, R3, 0x1, P0 ;  /* 0x0000000504077c11 */ /* 0x000fca00080f0c03 */
[----:B------:R3:W-:Y:S01]  /*fa70*/  STG.E.128 desc[UR56][R6.64], R24 ;  /* 0x0000001806007986 */ /* 0x0007e2000c101d38 */
[----:B------:R-:W-:Y:S05]  /*fa80*/  BRA `(.L_x_436) ;  /* 0x0000000800387947 */ /* 0x000fea0003800000 */
.L_x_428:
[----:B------:R-:W-:Y:S01]  /*fa90*/  ULDC.64 UR4, c[0x0][0xbd8] ;  /* 0x0002f60000047ab9 */ /* 0x000fe20000000a00 */
[----:B------:R-:W-:Y:S01]  /*faa0*/  IMAD.MOV.U32 R9, RZ, RZ, RZ ;  /* 0x000000ffff097224 */ /* 0x000fe200078e00ff */
[----:B------:R-:W-:Y:S02]  /*fab0*/  ISETP.NE.U32.AND P0, PT, RZ, UR4, PT ;  /* 0x00000004ff007c0c */ /* 0x000fe4000bf05070 */
[----:B------:R-:W-:Y:S02]  /*fac0*/  IADD3 R4, P1, R62, UR4, RZ ;  /* 0x000000043e047c10 */ /* 0x000fe4000ff3e0ff */
[----:B------:R-:W-:Y:S02]  /*fad0*/  ISETP.NE.AND.EX P0, PT, RZ, UR5, PT, P0 ;  /* 0x00000005ff007c0c */ /* 0x000fe4000bf05300 */
[----:B------:R-:W-:Y:S01]  /*fae0*/  IADD3.X R5, R60, UR5, RZ, P1, !PT ;  /* 0x000000053c057c10 */ /* 0x000fe20008ffe4ff */
[----:B------:R-:W-:Y:S02]  /*faf0*/  ULDC.64 UR4, c[0x0][0xbe0] ;  /* 0x0002f80000047ab9 */ /* 0x000fe40000000a00 */
[----:B------:R-:W-:-:S04]  /*fb00*/  ISETP.NE.U32.AND P1, PT, RZ, UR4, PT ;  /* 0x00000004ff007c0c */ /* 0x000fc8000bf25070 */
[----:B------:R-:W-:-:S04]  /*fb10*/  ISETP.NE.AND.EX P1, PT, RZ, UR5, PT, P1 ;  /* 0x00000005ff007c0c */ /* 0x000fc8000bf25310 */
[----:B------:R0:W5:Y:S09]  /*fb20*/  @P0 LDG.E R9, desc[UR56][R4.64] ;  /* 0x0000003804090981 */ /* 0x000172000c1e1900 */
[----:B------:R-:W-:Y:S01]  /*fb30*/  @P1 IADD3 R6, P2, R62, UR4, RZ ;  /* 0x000000043e061c10 */ /* 0x000fe2000ff5e0ff */
[----:B------:R-:W-:-:S02]  /*fb40*/  ULDC UR4, c[0x0][0xa88] ;  /* 0x0002a20000047ab9 */ /* 0x000fc40000000800 */
[----:B------:R-:W-:Y:S01]  /*fb50*/  IMAD.U32 R8, RZ, RZ, UR4 ;  /* 0x00000004ff087e24 */ /* 0x000fe2000f8e00ff */
[----:B------:R-:W-:-:S05]  /*fb60*/  @P1 IADD3.X R7, R60, UR5, RZ, P2, !PT ;  /* 0x000000053c071c10 */ /* 0x000fca00097fe4ff */
[----:B------:R0:W5:Y:S01]  /*fb70*/  @P1 LDG.E R8, desc[UR56][R6.64] ;  /* 0x0000003806081981 */ /* 0x000162000c1e1900 */
[----:B------:R-:W-:Y:S01]  /*fb80*/  ISETP.GT.AND P2, PT, R64, 0xbf, PT ;  /* 0x000000bf4000780c */ /* 0x000fe20003f44270 */
[----:B------:R-:W-:-:S12]  /*fb90*/  @P1 BRA `(.L_x_437) ;  /* 0x0000000000101947 */ /* 0x000fd80003800000 */
[----:B------:R-:W-:Y:S05]  /*fba0*/  @!P0 BRA `(.L_x_437) ;  /* 0x00000000000c8947 */ /* 0x000fea0003800000 */
[----:B0-----:R-:W2:Y:S04]  /*fbb0*/  LDG.E R7, desc[UR56][R4.64] ;  /* 0x0000003804077981 */ /* 0x001ea8000c1e1900 */
[----:B-----5:R-:W2:Y:S02]  /*fbc0*/  LDG.E R8, desc[UR56][R4.64+0x4] ;  /* 0x0000043804087981 */ /* 0x020ea4000c1e1900 */
[----:B--2---:R-:W-:-:S07]  /*fbd0*/  IMAD.IADD R8, R8, 0x1, -R7 ;  /* 0x0000000108087824 */ /* 0x004fce00078e0a07 */
.L_x_437:
[----:B-----5:R-:W2:Y:S04]  /*fbe0*/  LDL R24, [R1+0x4c] ;  /* 0x00004c0001187983 */ /* 0x020ea80000100800 */
[----:B------:R1:W5:Y:S01]  /*fbf0*/  LDL R14, [R1+0x58] ;  /* 0x00005800010e7983 */ /* 0x0003620000100800 */
[----:B------:R-:W-:Y:S01]  /*fc00*/  BSSY B1, `(.L_x_438) ;  /* 0x000001d000017945 */ /* 0x000fe20003800000 */
[----:B------:R-:W-:Y:S02]  /*fc10*/  SHF.R.S32.HI R15, RZ, 0x1f, R0 ;  /* 0x0000001fff0f7819 */ /* 0x000fe40000011400 */
[----:B------:R-:W-:Y:S02]  /*fc20*/  SEL R13, R63, RZ, !P0 ;  /* 0x000000ff3f0d7207 */ /* 0x000fe40004000000 */
[----:B------:R-:W-:-:S02]  /*fc30*/  SEL R12, R3, RZ, !P0 ;  /* 0x000000ff030c7207 */ /* 0x000fc40004000000 */
[----:B------:R-:W-:Y:S02]  /*fc40*/  SHF.R.S32.HI R10, RZ, 0x1f, R9 ;  /* 0x0000001fff0a7819 */ /* 0x000fe40000011409 */
[----:B--2---:R-:W-:Y:S01]  /*fc50*/  SHF.R.S32.HI R11, RZ, 0x1f, R24 ;  /* 0x0000001fff0b7819 */ /* 0x004fe20000011418 */
[----:B-1----:R-:W-:Y:S06]  /*fc60*/  @P2 BRA `(.L_x_439) ;  /* 0x0000000000582947 */ /* 0x002fec0003800000 */
[----:B0-----:R-:W0:Y:S02]  /*fc70*/  S2R R4, SR_TID.X ;  /* 0x0000000000047919 */ /* 0x001e240000002100 */
[----:B0----5:R-:W-:-:S04]  /*fc80*/  IMAD R3, R14, 0xc0, R4 ;  /* 0x000000c00e037824 */ /* 0x021fc800078e0204 */
[----:B------:R-:W-:-:S05]  /*fc90*/  VIADD R3, R3, 0xffffff80 ;  /* 0xffffff8003037836 */ /* 0x000fca0000000000 */
[----:B------:R-:W-:-:S13]  /*fca0*/  ISETP.GE.AND P0, PT, R3, R8, PT ;  /* 0x000000080300720c */ /* 0x000fda0003f06270 */
[----:B------:R-:W-:Y:S05]  /*fcb0*/  @P0 BRA `(.L_x_439) ;  /* 0x0000000000440947 */ /* 0x000fea0003800000 */
[----:B------:R-:W-:Y:S01]  /*fcc0*/  IADD3 R4, P0, R3, R9, RZ ;  /* 0x0000000903047210 */ /* 0x000fe20007f1e0ff */
[----:B------:R-:W-:-:S03]  /*fcd0*/  ULDC.64 UR4, c[0x0][0xb70] ;  /* 0x0002dc0000047ab9 */ /* 0x000fc60000000a00 */
[----:B------:R-:W-:Y:S01]  /*fce0*/  LEA.HI.X.SX32 R5, R3, R10, 0x1, P0 ;  /* 0x0000000a03057211 */ /* 0x000fe200000f0eff */
[----:B------:R-:W-:-:S04]  /*fcf0*/  IMAD R3, R11, UR4, RZ ;  /* 0x000000040b037c24 */ /* 0x000fc8000f8e02ff */
[C---:B------:R-:W-:Y:S02]  /*fd00*/  IMAD R3, R24.reuse, UR5, R3 ;  /* 0x0000000518037c24 */ /* 0x040fe4000f8e0203 */
[----:B------:R-:W-:Y:S01]  /*fd10*/  IMAD.WIDE.U32 R4, R24, UR4, R4 ;  /* 0x0000000418047c25 */ /* 0x000fe2000f8e0004 */
[----:B------:R-:W-:-:S03]  /*fd20*/  ULDC.64 UR4, c[0x0][0xb78] ;  /* 0x0002de0000047ab9 */ /* 0x000fc60000000a00 */
[----:B------:R-:W-:Y:S02]  /*fd30*/  IMAD R6, R12, UR4, RZ ;  /* 0x000000040c067c24 */ /* 0x000fe4000f8e02ff */
[----:B------:R-:W-:Y:S02]  /*fd40*/  IMAD.IADD R5, R5, 0x1, R3 ;  /* 0x0000000105057824 */ /* 0x000fe400078e0203 */
[C---:B------:R-:W-:Y:S02]  /*fd50*/  IMAD R3, R13.reuse, UR5, R6 ;  /* 0x000000050d037c24 */ /* 0x040fe4000f8e0206 */
[----:B------:R-:W-:Y:S01]  /*fd60*/  IMAD.WIDE.U32 R4, R13, UR4, R4 ;  /* 0x000000040d047c25 */ /* 0x000fe2000f8e0004 */
[----:B------:R-:W-:-:S04]  /*fd70*/  ULDC.64 UR4, c[0x0][0xb40] ;  /* 0x0002d00000047ab9 */ /* 0x000fc80000000a00 */
[----:B------:R-:W-:Y:S02]  /*fd80*/  IADD3 R3, R5, R3, RZ ;  /* 0x0000000305037210 */ /* 0x000fe40007ffe0ff */
[----:B------:R-:W-:-:S04]  /*fd90*/  LEA R6, P0, R4, UR4, 0x2 ;  /* 0x0000000404067c11 */ /* 0x000fc8000f8010ff */
[----:B------:R-:W-:Y:S01]  /*fda0*/  LEA.HI.X R7, R4, UR5, R3, 0x2, P0 ;  /* 0x0000000504077c11 */ /* 0x000fe200080f1403 */
[----:B------:R-:W-:-:S05]  /*fdb0*/  IMAD.MOV.U32 R3, RZ, RZ, -0x800000 ;  /* 0xff800000ff037424 */ /* 0x000fca00078e00ff */
[----:B------:R1:W-:Y:S03]  /*fdc0*/  STG.E desc[UR56][R6.64], R3 ;  /* 0x0000000306007986 */ /* 0x0003e6000c101938 */
.L_x_439:
[----:B------:R-:W-:Y:S05]  /*fdd0*/  BSYNC B1 ;  /* 0x0000000000017941 */ /* 0x000fea0003800000 */
.L_x_438:
[----:B------:R-:W-:Y:S01]  /*fde0*/  ULDC.64 UR4, c[0x0][0xaa0] ;  /* 0x0002a80000047ab9 */ /* 0x000fe20000000a00 */
[----:B0-----:R-:W-:Y:S01]  /*fdf0*/  IMAD.MOV.U32 R4, RZ, RZ, R0 ;  /* 0x000000ffff047224 */ /* 0x001fe200078e0000 */
[----:B------:R-:W-:Y:S01]  /*fe00*/  ULDC.64 UR6, c[0x0][0xae0] ;  /* 0x0002b80000067ab9 */ /* 0x000fe20000000a00 */
[----:B------:R-:W-:Y:S01]  /*fe10*/  IMAD.MOV.U32 R5, RZ, RZ, R15 ;  /* 0x000000ffff057224 */ /* 0x000fe200078e000f */
[----:B------:R-:W-:Y:S01]  /*fe20*/  SHF.R.S32.HI R21, RZ, 0x1f, R20 ;  /* 0x0000001fff157819 */ /* 0x000fe20000011414 */
[----:B-1----:R-:W-:Y:S01]  /*fe30*/  IMAD R6, R10, UR4, RZ ;  /* 0x000000040a067c24 */ /* 0x002fe2000f8e02ff */
[----:B------:R-:W-:Y:S01]  /*fe40*/  BSSY B1, `(.L_x_440) ;  /* 0x0000024000017945 */ /* 0x000fe20003800000 */
[C---:B------:R-:W-:Y:S01]  /*fe50*/  IMAD.WIDE.U32 R4, R9.reuse, UR4, R4 ;  /* 0x0000000409047c25 */ /* 0x040fe2000f8e0004 */
[----:B------:R-:W-:Y:S02]  /*fe60*/  ULDC UR4, c[0x0][0xa8c] ;  /* 0x0002a30000047ab9 */ /* 0x000fe40000000800 */
[----:B------:R-:W-:Y:S01]  /*fe70*/  ISETP.GE.AND P0, PT, R0, UR4, PT ;  /* 0x0000000400007c0c */ /* 0x000fe2000bf06270 */
[----:B------:R-:W-:Y:S01]  /*fe80*/  IMAD R9, R9, UR5, R6 ;  /* 0x0000000509097c24 */ /* 0x000fe2000f8e0206 */
[----:B------:R-:W-:Y:S01]  /*fe90*/  ULDC.64 UR4, c[0x0][0xae8] ;  /* 0x0002ba0000047ab9 */ /* 0x000fe20000000a00 */
[----:B------:R-:W-:-:S02]  /*fea0*/  VIADD R6, R20, 0x30 ;  /* 0x0000003014067836 */ /* 0x000fc40000000000 */
[----:B-----5:R-:W-:Y:S02]  /*feb0*/  IMAD R7, R14, -0xc0, R8 ;  /* 0xffffff400e077824 */ /* 0x020fe400078e0208 */
[----:B------:R-:W-:Y:S02]  /*fec0*/  IMAD R0, R11, UR6, RZ ;  /* 0x000000060b007c24 */ /* 0x000fe4000f8e02ff */
[----:B------:R-:W-:Y:S01]  /*fed0*/  IMAD.IADD R5, R5, 0x1, R9 ;  /* 0x0000000105057824 */ /* 0x000fe200078e0209 */
[-C--:B------:R-:W-:Y:S01]  /*fee0*/  ISETP.GE.OR P3, PT, R6, R7.reuse, P0 ;  /* 0x000000070600720c */ /* 0x080fe20000766670 */
[----:B------:R-:W-:Y:S01]  /*fef0*/  IMAD R3, R24, UR7, R0 ;  /* 0x0000000718037c24 */ /* 0x000fe2000f8e0200 */
[C---:B------:R-:W-:Y:S01]  /*ff00*/  IADD3 R0, R20.reuse, 0x60, RZ ;  /* 0x0000006014007810 */ /* 0x040fe20007ffe0ff */
[----:B------:R-:W-:Y:S02]  /*ff10*/  VIADD R6, R20, 0x90 ;  /* 0x0000009014067836 */ /* 0x000fe40000000000 */
[----:B------:R-:W-:Y:S01]  /*ff20*/  IMAD.WIDE.U32 R4, R24, UR6, R4 ;  /* 0x0000000618047c25 */ /* 0x000fe2000f8e0004 */
[----:B------:R-:W-:-:S02]  /*ff30*/  ISETP.GE.OR P1, PT, R0, R7, P0 ;  /* 0x000000070000720c */ /* 0x000fc40000726670 */
[-C--:B------:R-:W-:Y:S01]  /*ff40*/  ISETP.GE.OR P2, PT, R6, R7.reuse, P0 ;  /* 0x000000070600720c */ /* 0x080fe20000746670 */
[----:B------:R-:W-:Y:S01]  /*ff50*/  IMAD.IADD R5, R5, 0x1, R3 ;  /* 0x0000000105057824 */ /* 0x000fe200078e0203 */
[----:B------:R-:W-:Y:S01]  /*ff60*/  ISETP.GE.OR P0, PT, R20, R7, P0 ;  /* 0x000000071400720c */ /* 0x000fe20000706670 */
[----:B------:R-:W-:Y:S02]  /*ff70*/  IMAD R0, R12, UR4, RZ ;  /* 0x000000040c007c24 */ /* 0x000fe4000f8e02ff */
[----:B------:R-:W-:-:S04]  /*ff80*/  IMAD.WIDE.U32 R6, R13, UR4, R4 ;  /* 0x000000040d067c25 */ /* 0x000fc8000f8e0004 */
[----:B------:R-:W-:Y:S02]  /*ff90*/  IMAD R3, R13, UR5, R0 ;  /* 0x000000050d037c24 */ /* 0x000fe4000f8e0200 */
[----:B------:R-:W-:-:S04]  /*ffa0*/  IMAD.WIDE R20, R14, 0xc0, R20 ;  /* 0x000000c00e147825 */ /* 0x000fc800078e0214 */
[----:B------:R-:W-:Y:S01]  /*ffb0*/  IMAD.IADD R9, R7, 0x1, R3 ;  /* 0x0000000107097824 */ /* 0x000fe200078e0203 */
[----:B------:R-:W-:Y:S06]  /*ffc0*/  @P0 BRA `(.L_x_441) ;  /* 0x00000000002c0947 */ /* 0x000fec0003800000 */
        /* <DEDUP_REMOVED lines=10> */
[----:B------:R0:W-:Y:S02]  /*10070*/  STG.E.128 desc[UR56][R10.64], RZ ;  /* 0x000000ff0a007986 */ /* 0x0001e4000c101d38 */
.L_x_441:
[----:B------:R-:W-:Y:S05]  /*10080*/  BSYNC B1 ;  /* 0x0000000000017941 */ /* 0x000fea0003800000 */
.L_x_440:
        /* <DEDUP_REMOVED lines=11> */
[----:B0-----:R-:W-:Y:S01]  /*10140*/  LEA R10, P0, R4, UR4, 0x1 ;  /* 0x00000004040a7c11 */ /* 0x001fe2000f8008ff */
[----:B------:R-:W-:-:S05]  /*10150*/  IMAD.IADD R3, R5, 0x1, R3 ;  /* 0x0000000105037824 */ /* 0x000fca00078e0203 */
[----:B------:R-:W-:-:S05]  /*10160*/  LEA.HI.X R11, R4, UR5, R3, 0x1, P0 ;  /* 0x00000005040b7c11 */ /* 0x000fca00080f0c03 */
[----:B------:R1:W-:Y:S02]  /*10170*/  STG.E.128 desc[UR56][R10.64], RZ ;  /* 0x000000ff0a007986 */ /* 0x0003e4000c101d38 */
.L_x_443:
[----:B------:R-:W-:Y:S05]  /*10180*/  BSYNC B1 ;  /* 0x0000000000017941 */ /* 0x000fea0003800000 */
.L_x_442:
[----:B------:R-:W-:Y:S04]  /*10190*/  BSSY B1, `(.L_x_444) ;  /* 0x000000f000017945 */ /* 0x000fe80003800000 */
[----:B------:R-:W-:Y:S05]  /*101a0*/  @P1 BRA `(.L_x_445) ;  /* 0x0000000000341947 */ /* 0x000fea0003800000 */
[----:B------:R-:W-:Y:S01]  /*101b0*/  IADD3 R3, P0, R20, 0x60, RZ ;  /* 0x0000006014037810 */ /* 0x000fe20007f1e0ff */
[----:B------:R-:W-:Y:S01]  /*101c0*/  ULDC.64 UR4, c[0x0][0xad8] ;  /* 0x0002b60000047ab9 */ /* 0x000fe20000000a00 */
[----:B------:R-:W-:Y:S01]  /*101d0*/  MOV R4, R6 ;  /* 0x0000000600047202 */ /* 0x000fe20000000f00 */
[----:B------:R-:W-:Y:S02]  /*101e0*/  IMAD.MOV.U32 R5, RZ, RZ, R9 ;  /* 0x000000ffff057224 */ /* 0x000fe400078e0009 */
[----:B------:R-:W-:Y:S02]  /*101f0*/  IMAD.X R0, RZ, RZ, R21, P0 ;  /* 0x000000ffff007224 */ /* 0x000fe400000e0615 */
[----:B------:R-:W-:-:S04]  /*10200*/  IMAD.WIDE.U32 R4, R3, UR4, R4 ;  /* 0x0000000403047c25 */ /* 0x000fc8000f8e0004 */
[----:B------:R-:W-:-:S04]  /*10210*/  IMAD R0, R0, UR4, RZ ;  /* 0x0000000400007c24 */ /* 0x000fc8000f8e02ff */
[----:B------:R-:W-:Y:S01]  /*10220*/  IMAD R3, R3, UR5, R0 ;  /* 0x0000000503037c24 */ /* 0x000fe2000f8e0200 */
[----:B------:R-:W-:Y:S02]  /*10230*/  ULDC.64 UR4, c[0x0][0xa80] ;  /* 0x0002a00000047ab9 */ /* 0x000fe40000000a00 */
[----:B01----:R-:W-:Y:S01]  /*10240*/  LEA R10, P0, R4, UR4, 0x1 ;  /* 0x00000004040a7c11 */ /* 0x003fe2000f8008ff */
[----:B------:R-:W-:-:S05]  /*10250*/  IMAD.IADD R3, R5, 0x1, R3 ;  /* 0x0000000105037824 */ /* 0x000fca00078e0203 */
[----:B------:R-:W-:-:S05]  /*10260*/  LEA.HI.X R11, R4, UR5, R3, 0x1, P0 ;  /* 0x00000005040b7c11 */ /* 0x000fca00080f0c03 */
[----:B------:R2:W-:Y:S02]  /*10270*/  STG.E.128 desc[UR56][R10.64], RZ ;  /* 0x000000ff0a007986 */ /* 0x0005e4000c101d38 */
.L_x_445:
[----:B------:R-:W-:Y:S05]  /*10280*/  BSYNC B1 ;  /* 0x0000000000017941 */ /* 0x000fea0003800000 */
.L_x_444:
        /* <DEDUP_REMOVED lines=10> */
[----:B------:R-:W-:Y:S02]  /*10330*/  LEA R6, P0, R4, UR4, 0x1 ;  /* 0x0000000404067c11 */ /* 0x000fe4000f8008ff */
[----:B------:R-:W-:-:S04]  /*10340*/  IADD3 R3, R5, R3, RZ ;  /* 0x0000000305037210 */ /* 0x000fc80007ffe0ff */
[----:B------:R-:W-:-:S05]  /*10350*/  LEA.HI.X R7, R4, UR5, R3, 0x1, P0 ;  /* 0x0000000504077c11 */ /* 0x000fca00080f0c03 */
[----:B------:R4:W-:Y:S02]  /*10360*/  STG.E.128 desc[UR56][R6.64], RZ ;  /* 0x000000ff06007986 */ /* 0x0009e4000c101d38 */
.L_x_436:
[----:B------:R-:W-:Y:S05]  /*10370*/  BSYNC B0 ;  /* 0x0000000000007941 */ /* 0x000fea0003800000 */
.L_x_427:
[----:B------:R-:W-:Y:S02]  /*10380*/  ULDC UR4, c[0x0][0xc14] ;  /* 0x0003050000047ab9 */ /* 0x000fe40000000800 */
[----:B------:R-:W-:-:S13]  /*10390*/  ISETP.GE.AND P0, PT, R35, UR4, PT ;  /* 0x0000000423007c0c */ /* 0x000fda000bf06270 */
[----:B------:R-:W-:Y:S05]  /*103a0*/  @!P0 BRA `(.L_x_446) ;  /* 0xffffff0c00188947 */ /* 0x000fea000383ffff */
[----:B------:R-:W-:Y:S05]  /*103b0*/  BRA `(.L_x_311) ;  /* 0x0000004800687947 */ /* 0x000fea0003800000 */
.L_x_309:
[----:B------:R-:W-:-:S08]  /*103c0*/  NOP ;  /* 0x0000000000007918 */ /* 0x000fd00000000000 */
[----:B--2---:R-:W0:-:S00]  /*103d0*/  USETMAXREG.DEALLOC.CTAPOOL 0x20 ;  /* 0x00000020000079c8 */ /* 0x004e0000080e0500 */
[----:B0-----:R-:W-:-:S06]  /*103e0*/  LOP3.LUT R0, R0, 0x3, RZ, 0xc0, !PT ;  /* 0x0000000300007812 */ /* 0x001fcc00078ec0ff */
[----:B------:R-:W0:Y:S02]  /*103f0*/  SHFL.IDX PT, R0, R0, RZ, 0x1f ;  /* 0x00001fff00007589 */ /* 0x000e2400000e0000 */
[----:B0-----:R-:W-:-:S13]  /*10400*/  ISETP.NE.AND P0, PT, R0, RZ, PT ;  /* 0x000000ff0000720c */ /* 0x001fda0003f05270 */
[----:B------:R-:W-:Y:S05]  /*10410*/  @P0 BRA `(.L_x_311) ;  /* 0x0000004800500947 */ /* 0x000fea0003800000 */
[----:B------:R-:W2:Y:S01]  /*10420*/  LDL.LU R7, [R1] ;  /* 0x0000000001077983 */ /* 0x000ea20000300800 */
[----:B------:R-:W-:Y:S01]  /*10430*/  ULDC UR5, c[0x0][0xc14] ;  /* 0x0003050000057ab9 */ /* 0x000fe20000000800 */
[----:B------:R-:W0:Y:S01]  /*10440*/  S2R R2, SR_TID.X ;  /* 0x0000000000027919 */ /* 0x000e220000002100 */
[----:B------:R-:W-:Y:S01]  /*10450*/  IMAD.MOV.U32 R0, RZ, RZ, RZ ;  /* 0x000000ffff007224 */ /* 0x000fe200078e00ff */
[----:B------:R-:W1:Y:S01]  /*10460*/  S2UR UR6, SR_CTAID.X ;  /* 0x00000000000679c3 */ /* 0x000e620000002500 */
[----:B------:R-:W-:Y:S01]  /*10470*/  ULDC UR4, c[0x0][0xc10] ;  /* 0x0003040000047ab9 */ /* 0x000fe20000000800 */
[----:B0-----:R-:W-:-:S04]  /*10480*/  LOP3.LUT R29, R2, 0x1f, RZ, 0xc0, !PT ;  /* 0x0000001f021d7812 */ /* 0x001fc800078ec0ff */
[----:B------:R-:W-:Y:S02]  /*10490*/  ISETP.NE.AND P0, PT, R29, 0x1f, PT ;  /* 0x0000001f1d00780c */ /* 0x000fe40003f05270 */
[----:B--2---:R-:W-:-:S11]  /*104a0*/  LOP3.LUT R7, R7, 0xffffffdf, RZ, 0xc0, !PT ;  /* 0xffffffdf07077812 */ /* 0x004fd600078ec0ff */
[----:B------:R-:W-:Y:S02]  /*104b0*/  @P0 LOP3.LUT R7, R7, 0x20, RZ, 0xfc, !PT ;  /* 0x0000002007070812 */ /* 0x000fe400078efcff */
[----:B------:R-:W-:-:S13]  /*104c0*/  ISETP.GE.OR P0, PT, R29, UR5, !P0 ;  /* 0x000000051d007c0c */ /* 0x000fda000c706670 */
[----:B------:R-:W0:Y:S02]  /*104d0*/  @!P0 LDC.64 R2, c[0x0][0xc58] ;  /* 0x00031600ff028b82 */ /* 0x000e240000000a00 */
[----:B0-----:R-:W-:-:S05]  /*104e0*/  @!P0 IMAD.WIDE.U32 R2, R29, 0x4, R2 ;  /* 0x000000041d028825 */ /* 0x001fca00078e0002 */
[----:B------:R-:W2:Y:S01]  /*104f0*/  @!P0 LDG.E R0, desc[UR56][R2.64] ;  /* 0x0000003802008981 */ /* 0x000ea2000c1e1900 */
[C---:B------:R-:W-:Y:S02]  /*10500*/  ISETP.NE.AND P1, PT, R29.reuse, RZ, PT ;  /* 0x000000ff1d00720c */ /* 0x040fe40003f25270 */
[----:B------:R-:W-:Y:S02]  /*10510*/  ISETP.GE.U32.AND P0, PT, R29, 0x2, PT ;  /* 0x000000021d00780c */ /* 0x000fe40003f06070 */
[----:B------:R-:W-:-:S09]  /*10520*/  LOP3.LUT R7, R7, 0xfffffffe, RZ, 0xc0, !PT ;  /* 0xfffffffe07077812 */ /* 0x000fd200078ec0ff */
[----:B------:R-:W-:-:S04]  /*10530*/  @P1 LOP3.LUT R7, R7, 0x1, RZ, 0xfc, !PT ;  /* 0x0000000107071812 */ /* 0x000fc800078efcff */
[----:B------:R-:W-:-:S04]  /*10540*/  LOP3.LUT R7, R7, 0xffffffef, RZ, 0xc0, !PT ;  /* 0xffffffef07077812 */ /* 0x000fc800078ec0ff */
[----:B------:R-:W-:-:S04]  /*10550*/  @P0 LOP3.LUT R7, R7, 0x10, RZ, 0xfc, !PT ;  /* 0x0000001007070812 */ /* 0x000fc800078efcff */
[----:B------:R-:W-:Y:S01]  /*10560*/  LOP3.LUT R7, R7, 0xfffffff7, RZ, 0xc0, !PT ;  /* 0xfffffff707077812 */ /* 0x000fe200078ec0ff */
[----:B------:R-:W-:Y:S01]  /*10570*/  IMAD.MOV.U32 R16, RZ, RZ, RZ ;  /* 0x000000ffff107224 */ /* 0x000fe200078e00ff */
[----:B--2---:R-:W0:Y:S02]  /*10580*/  SHFL.UP PT, R4, R0, 0x1, RZ ;  /* 0x0420000000047989 */ /* 0x004e2400000e00ff */
[----:B0-----:R-:W-:-:S05]  /*10590*/  SEL R5, R4, RZ, P1 ;  /* 0x000000ff04057207 */ /* 0x001fca0000800000 */
[----:B------:R-:W-:-:S05]  /*105a0*/  IMAD.IADD R5, R0, 0x1, R5 ;  /* 0x0000000100057824 */ /* 0x000fca00078e0205 */
[----:B------:R-:W0:Y:S02]  /*105b0*/  SHFL.UP PT, R4, R5, 0x2, RZ ;  /* 0x0440000005047989 */ /* 0x000e2400000e00ff */
[----:B0-----:R-:W-:-:S05]  /*105c0*/  SEL R4, R4, RZ, P0 ;  /* 0x000000ff04047207 */ /* 0x001fca0000000000 */
[----:B------:R-:W-:-:S05]  /*105d0*/  IMAD.IADD R4, R5, 0x1, R4 ;  /* 0x0000000105047824 */ /* 0x000fca00078e0204 */
[----:B------:R-:W0:Y:S01]  /*105e0*/  SHFL.UP PT, R6, R4, 0x4, RZ ;  /* 0x0480000004067989 */ /* 0x000e2200000e00ff */
[----:B------:R-:W-:-:S04]  /*105f0*/  ISETP.GE.U32.AND P0, PT, R29, 0x4, PT ;  /* 0x000000041d00780c */ /* 0x000fc80003f06070 */
[----:B0-----:R-:W-:-:S05]  /*10600*/  SEL R3, R6, RZ, P0 ;  /* 0x000000ff06037207 */ /* 0x001fca0000000000 */
[----:B------:R-:W-:-:S05]  /*10610*/  IMAD.IADD R3, R4, 0x1, R3 ;  /* 0x0000000104037824 */ /* 0x000fca00078e0203 */
[----:B------:R-:W0:Y:S01]  /*10620*/  SHFL.UP PT, R2, R3, 0x8, RZ ;  /* 0x0500000003027989 */ /* 0x000e2200000e00ff */
[----:B------:R-:W-:Y:S02]  /*10630*/  @P0 LOP3.LUT R7, R7, 0x8, RZ, 0xfc, !PT ;  /* 0x0000000807070812 */ /* 0x000fe400078efcff */
[----:B------:R-:W-:-:S04]  /*10640*/  ISETP.GE.U32.AND P0, PT, R29, 0x8, PT ;  /* 0x000000081d00780c */ /* 0x000fc80003f06070 */
[----:B0-----:R-:W-:-:S05]  /*10650*/  SEL R2, R2, RZ, P0 ;  /* 0x000000ff02027207 */ /* 0x001fca0000000000 */
[----:B------:R-:W-:-:S05]  /*10660*/  IMAD.IADD R2, R3, 0x1, R2 ;  /* 0x0000000103027824 */ /* 0x000fca00078e0202 */
[----:B------:R-:W0:Y:S01]  /*10670*/  SHFL.UP PT, R5, R2, 0x10, RZ ;  /* 0x0600000002057989 */ /* 0x000e2200000e00ff */
[----:B------:R-:W-:-:S04]  /*10680*/  LOP3.LUT R7, R7, 0xfffffffb, RZ, 0xc0, !PT ;  /* 0xfffffffb07077812 */ /* 0x000fc800078ec0ff */
[----:B------:R-:W-:Y:S02]  /*10690*/  @P0 LOP3.LUT R7, R7, 0x4, RZ, 0xfc, !PT ;  /* 0x0000000407070812 */ /* 0x000fe400078efcff */
[----:B------:R-:W-:-:S04]  /*106a0*/  ISETP.GE.U32.AND P0, PT, R29, 0x10, PT ;  /* 0x000000101d00780c */ /* 0x000fc80003f06070 */
[----:B0-----:R-:W-:-:S04]  /*106b0*/  SEL R5, R5, RZ, P0 ;  /* 0x000000ff05057207 */ /* 0x001fc80000000000 */
[----:B------:R-:W-:-:S05]  /*106c0*/  IADD3 R6, R2, R5, RZ ;  /* 0x0000000502067210 */ /* 0x000fca0007ffe0ff */
[----:B------:R-:W0:Y:S01]  /*106d0*/  SHFL.IDX PT, R5, R6, 0x1f, 0x1f ;  /* 0x03e01f0006057f89 */ /* 0x000e2200000e0000 */
[----:B------:R-:W-:-:S04]  /*106e0*/  LOP3.LUT R7, R7, 0xfffffffd, RZ, 0xc0, !PT ;  /* 0xfffffffd07077812 */ /* 0x000fc800078ec0ff */
[----:B------:R-:W-:-:S05]  /*106f0*/  @P0 LOP3.LUT R7, R7, 0x2, RZ, 0xfc, !PT ;  /* 0x0000000207070812 */ /* 0x000fca00078efcff */
[----:B------:R2:W-:Y:S01]  /*10700*/  STL [R1], R7 ;  /* 0x0000000701007387 */ /* 0x0005e20000100800 */
[----:B0-----:R-:W-:-:S05]  /*10710*/  IMAD R5, R5, UR4, RZ ;  /* 0x0000000405057c24 */ /* 0x001fca000f8e02ff */
[----:B-1----:R-:W-:Y:S01]  /*10720*/  ISETP.GT.AND P0, PT, R5, UR6, PT ;  /* 0x0000000605007c0c */ /* 0x002fe2000bf04270 */
[----:B------:R-:W-:Y:S02]  /*10730*/  IMAD.MOV.U32 R4, RZ, RZ, RZ ;  /* 0x000000ffff047224 */ /* 0x000fe400078e00ff */
[----:B------:R-:W-:-:S10]  /*10740*/  IMAD.MOV.U32 R2, RZ, RZ, R5 ;  /* 0x000000ffff027224 */ /* 0x000fd400078e0005 */
[----:B--2---:R-:W-:Y:S05]  /*10750*/  @P0 BRA `(.L_x_447) ;  /* 0x0000000000b00947 */ /* 0x004fea0003800000 */
[----:B------:R-:W-:Y:S01]  /*10760*/  IMAD.MOV.U32 R5, RZ, RZ, R2 ;  /* 0x000000ffff057224 */ /* 0x000fe200078e0002 */
[----:B------:R-:W-:Y:S01]  /*10770*/  ULDC UR5, c[0x0][0xc14] ;  /* 0x0003050000057ab9 */ /* 0x000fe20000000800 */
[----:B------:R-:W-:Y:S01]  /*10780*/  IMAD.MOV.U32 R4, RZ, RZ, RZ ;  /* 0x000000ffff047224 */ /* 0x000fe200078e00ff */
[----:B------:R-:W-:Y:S01]  /*10790*/  ULDC UR7, c[0x0][0xc14] ;  /* 0x0003050000077ab9 */ /* 0x000fe20000000800 */
[----:B------:R-:W-:-:S05]  /*107a0*/  ULDC UR4, c[0x0][0xc10] ;  /* 0x0003040000047ab9 */ /* 0x000fca0000000800 */
.L_x_451:
[----:B------:R-:W-:Y:S01]  /*107b0*/  IADD3 R4, R4, 0x1f, RZ ;  /* 0x0000001f04047810 */ /* 0x000fe20007ffe0ff */
        /* <DEDUP_REMOVED lines=12> */
.L_x_450:
[----:B------:R-:W-:Y:S05]  /*10880*/  BSYNC B0 ;  /* 0x0000000000007941 */ /* 0x000fea0003800000 */
.L_x_449:
        /* <DEDUP_REMOVED lines=12> */
[----:B------:R-:W-:Y:S02]  /*10950*/  ISETP.GE.U32.AND P0, PT, R29, 0x10, PT ;  /* 0x000000101d00780c */ /* 0x000fe40003f06070 */
[----:B------:R-:W-:-:S05]  /*10960*/  IADD3 R7, R2, R7, RZ ;  /* 0x0000000702077210 */ /* 0x000fca0007ffe0ff */
        /* <DEDUP_REMOVED lines=11> */
.L_x_447:
        /* <DEDUP_REMOVED lines=13> */
[----:B------:R-:W-:-:S05]  /*10af0*/  IADD3 R7, R19, -0x1, RZ ;  /* 0xffffffff13077810 */ /* 0x000fca0007ffe0ff */
[----:B------:R2:W3:Y:S02]  /*10b00*/  SHFL.IDX PT, R16, R6, R7, 0x1f ;  /* 0x00001f0706107589 */ /* 0x0004e400000e0000 */
.L_x_452:
        /* <DEDUP_REMOVED lines=16> */
[----:B------:R-:W-:Y:S01]  /*10c10*/  @!P0 IMAD.IADD R6, R6, 0x1, -R5 ;  /* 0x0000000106068824 */ /* 0x000fe200078e0a05 */
[----:B------:R-:W-:-:S04]  /*10c20*/  @!P0 IADD3 R2, R2, 0x1, RZ ;  /* 0x0000000102028810 */ /* 0x000fc80007ffe0ff */
[----:B------:R-:W-:-:S13]  /*10c30*/  ISETP.GE.U32.AND P0, PT, R6, R5, PT ;  /* 0x000000050600720c */ /* 0x000fda0003f06070 */
[----:B------:R-:W-:Y:S01]  /*10c40*/  @P0 VIADD R2, R2, 0x1 ;  /* 0x0000000102020836 */ /* 0x000fe20000000000 */
[----:B------:R-:W-:-:S13]  /*10c50*/  ISETP.GE.AND P0, PT, R3, RZ, PT ;  /* 0x000000ff0300720c */ /* 0x000fda0003f06270 */
[----:B------:R-:W-:Y:S01]  /*10c60*/  @!P0 IMAD.MOV R2, RZ, RZ, -R2 ;  /* 0x000000ffff028224 */ /* 0x000fe200078e0a02 */
[----:B------:R-:W-:-:S13]  /*10c70*/  ISETP.NE.AND P0, PT, R0, RZ, PT ;  /* 0x000000ff0000720c */ /* 0x000fda0003f05270 */
[----:B------:R-:W-:-:S04]  /*10c80*/  @!P0 LOP3.LUT R2, RZ, R0, RZ, 0x33, !PT ;  /* 0x00000000ff028212 */ /* 0x000fc800078e33ff */
[----:B------:R-:W-:Y:S01]  /*10c90*/  MOV R18, R2 ;  /* 0x0000000200127202 */ /* 0x000fe20000000f00 */
[----:B------:R-:W-:-:S04]  /*10ca0*/  IMAD.MOV R17, RZ, RZ, -R2 ;  /* 0x000000ffff117224 */ /* 0x000fc800078e0a02 */
[----:B------:R-:W-:Y:S01]  /*10cb0*/  IMAD R17, R0, R17, R9 ;  /* 0x0000001100117224 */ /* 0x000fe200078e0209 */
[----:B------:R-:W-:Y:S06]  /*10cc0*/  BRA `(.L_x_453) ;  /* 0x00000000000c7947 */ /* 0x000fec0003800000 */
.L_x_448:
[----:B------:R-:W-:Y:S02]  /*10cd0*/  IMAD.MOV.U32 R17, RZ, RZ, RZ ;  /* 0x000000ffff117224 */ /* 0x000fe400078e00ff */
[----:B------:R-:W-:Y:S02]  /*10ce0*/  IMAD.U32 R16, RZ, RZ, UR6 ;  /* 0x00000006ff107e24 */ /* 0x000fe4000f8e00ff */
[----:B------:R-:W-:-:S07]  /*10cf0*/  IMAD.MOV.U32 R18, RZ, RZ, RZ ;  /* 0x000000ffff127224 */ /* 0x000fce00078e00ff */
.L_x_453:
        /* <DEDUP_REMOVED lines=12> */
[----:B------:R-:W-:Y:S01]  /*10dc0*/  MOV R24, 0x1 ;  /* 0x0000000100187802 */ /* 0x000fe20000000f00 */
[----:B------:R-:W-:Y:S01]  /*10dd0*/  IMAD.MOV.U32 R22, RZ, RZ, RZ ;  /* 0x000000ffff167224 */ /* 0x000fe200078e00ff */
[----:B------:R-:W-:Y:S01]  /*10de0*/  ULDC.64 UR38, c[0x0][0x198] ;  /* 0x0000660000267ab9 */ /* 0x000fe20000000a00 */
[----:B------:R-:W-:Y:S01]  /*10df0*/  IMAD.MOV.U32 R27, RZ, RZ, 0x1 ;  /* 0x00000001ff1b7424 */ /* 0x000fe200078e00ff */
[----:B------:R-:W-:Y:S01]  /*10e00*/  ULDC UR36, c[0x0][0xc] ;  /* 0x0000030000247ab9 */ /* 0x000fe20000000800 */
[----:B------:R-:W-:-:S07]  /*10e10*/  IMAD.MOV.U32 R26, RZ, RZ, RZ ;  /* 0x000000ffff1a7224 */ /* 0x000fce00078e00ff */
.L_x_536:
[----:B--2---:R-:W2:Y:S02]  /*10e20*/  LDC.64 R2, c[0x0][0xc60] ;  /* 0x00031800ff027b82 */ /* 0x004ea40000000a00 */
[----:B--2---:R-:W-:-:S05]  /*10e30*/  IMAD.WIDE R2, R19, 0x4, R2 ;  /* 0x0000000413027825 */ /* 0x004fca00078e0202 */
[----:B------:R-:W0:Y:S01]  /*10e40*/  LDG.E R9, desc[UR56][R2.64] ;  /* 0x0000003802097981 */ /* 0x000e22000c1e1900 */
[----:B------:R-:W-:Y:S05]  /*10e50*/  YIELD ;  /* 0x0000000000007946 */ /* 0x000fea0003800000 */
[----:B------:R-:W-:Y:S01]  /*10e60*/  ULDC.64 UR4, c[0x0][0xa28] ;  /* 0x00028a0000047ab9 */ /* 0x000fe20000000a00 */
[----:B------:R-:W-:Y:S01]  /*10e70*/  IMAD.MOV.U32 R6, RZ, RZ, RZ ;  /* 0x000000ffff067224 */ /* 0x000fe200078e00ff */
[----:B------:R-:W-:Y:S01]  /*10e80*/  ISETP.NE.U32.AND P1, PT, RZ, UR4, PT ;  /* 0x00000004ff007c0c */ /* 0x000fe2000bf25070 */
[----:B------:R-:W-:Y:S01]  /*10e90*/  IMAD.MOV.U32 R23, RZ, RZ, RZ ;  /* 0x000000ffff177224 */ /* 0x000fe200078e00ff */
[----:B------:R-:W-:-:S02]  /*10ea0*/  ULDC.64 UR6, c[0x0][0xa10] ;  /* 0x0002840000067ab9 */ /* 0x000fc40000000a00 */
[----:B------:R-:W-:Y:S02]  /*10eb0*/  ISETP.NE.AND.EX P1, PT, RZ, UR5, PT, P1 ;  /* 0x00000005ff007c0c */ /* 0x000fe4000bf25310 */
[----:B0-----:R-:W-:Y:S01]  /*10ec0*/  SHF.R.S32.HI R0, RZ, 0x1f, R9 ;  /* 0x0000001fff007819 */ /* 0x001fe20000011409 */
[----:B------:R-:W-:Y:S10]  /*10ed0*/  STL [R1], R9 ;  /* 0x0000000901007387 */ /* 0x000ff40000100800 */
[----:B------:R-:W-:-:S04]  /*10ee0*/  @P1 LEA R4, P0, R9, UR4, 0x2 ;  /* 0x0000000409041c11 */ /* 0x000fc8000f8010ff */
[----:B------:R-:W-:Y:S01]  /*10ef0*/  @P1 LEA.HI.X R5, R9, UR5, R0, 0x2, P0 ;  /* 0x0000000509051c11 */ /* 0x000fe200080f1400 */
[----:B------:R-:W-:Y:S02]  /*10f00*/  ULDC.64 UR4, c[0x0][0xa00] ;  /* 0x0002800000047ab9 */ /* 0x000fe40000000a00 */
[----:B------:R-:W-:Y:S02]  /*10f10*/  ISETP.NE.U32.AND P0, PT, RZ, UR4, PT ;  /* 0x00000004ff007c0c */ /* 0x000fe4000bf05070 */
[----:B------:R0:W5:Y:S02]  /*10f20*/  @P1 LDG.E R23, desc[UR56][R4.64] ;  /* 0x0000003804171981 */ /* 0x000164000c1e1900 */
[----:B------:R-:W-:-:S13]  /*10f30*/  ISETP.NE.AND.EX P0, PT, RZ, UR5, PT, P0 ;  /* 0x00000005ff007c0c */ /* 0x000fda000bf05300 */
[----:B------:R-:W-:-:S04]  /*10f40*/  @P0 LEA R2, P2, R9, UR4, 0x2 ;  /* 0x0000000409020c11 */ /* 0x000fc8000f8410ff */
[----:B------:R-:W-:Y:S01]  /*10f50*/  @P0 LEA.HI.X R3, R9, UR5, R0, 0x2, P2 ;  /* 0x0000000509030c11 */ /* 0x000fe200090f1400 */
[----:B------:R-:W-:-:S04]  /*10f60*/  ULDC.64 UR4, c[0x0][0xa20] ;  /* 0x0002880000047ab9 */ /* 0x000fc80000000a00 */
[----:B------:R-:W2:Y:S01]  /*10f70*/  @P0 LDG.E R6, desc[UR56][R2.64] ;  /* 0x0000003802060981 */ /* 0x000ea2000c1e1900 */
[----:B------:R-:W-:-:S04]  /*10f80*/  ISETP.NE.U32.AND P1, PT, RZ, UR4, PT ;  /* 0x00000004ff007c0c */ /* 0x000fc8000bf25070 */
[----:B------:R-:W-:Y:S02]  /*10f90*/  ISETP.NE.AND.EX P1, PT, RZ, UR5, PT, P1 ;  /* 0x00000005ff007c0c */ /* 0x000fe4000bf25310 */
[C---:B0-----:R-:W-:Y:S02]  /*10fa0*/  SHF.L.U32 R4, R9.reuse, 0x2, RZ ;  /* 0x0000000209047819 */ /* 0x041fe400000006ff */
[----:B------:R-:W-:-:S03]  /*10fb0*/  SHF.L.U64.HI R0, R9, 0x2, R0 ;  /* 0x0000000209007819 */ /* 0x000fc60000010200 */
[----:B------:R-:W-:Y:S01]  /*10fc0*/  STL [R1+0x8], R4 ;  /* 0x0000080401007387 */ /* 0x000fe20000100800 */
[----:B------:R-:W-:-:S03]  /*10fd0*/  IMAD.MOV.U32 R8, RZ, RZ, RZ ;  /* 0x000000ffff087224 */ /* 0x000fc600078e00ff */
[----:B--2---:R0:W-:Y:S02]  /*10fe0*/  STL [R1+0x18], R6 ;  /* 0x0000180601007387 */ /* 0x0041e40000100800 */
[----:B0-----:R-:W-:-:S04]  /*10ff0*/  @P1 IADD3 R6, P0, R4, UR4, RZ ;  /* 0x0000000404061c10 */ /* 0x001fc8000ff1e0ff */
[----:B------:R-:W-:Y:S01]  /*11000*/  @P1 IADD3.X R7, R0, UR5, RZ, P0, !PT ;  /* 0x0000000500071c10 */ /* 0x000fe200087fe4ff */
[----:B------:R-:W-:Y:S02]  /*11010*/  ULDC.64 UR4, c[0x0][0xa08] ;  /* 0x0002820000047ab9 */ /* 0x000fe40000000a00 */
[----:B------:R-:W-:Y:S02]  /*11020*/  IADD3 R2, P0, R4, UR4, RZ ;  /* 0x0000000404027c10 */ /* 0x000fe4000ff1e0ff */
[----:B------:R-:W-:Y:S02]  /*11030*/  ISETP.NE.U32.AND P2, PT, RZ, UR4, PT ;  /* 0x00000004ff007c0c */ /* 0x000fe4000bf45070 */
[----:B------:R-:W-:Y:S02]  /*11040*/  IADD3.X R3, R0, UR5, RZ, P0, !PT ;  /* 0x0000000500037c10 */ /* 0x000fe400087fe4ff */
[----:B------:R-:W-:Y:S01]  /*11050*/  ISETP.NE.AND.EX P2, PT, RZ, UR5, PT, P2 ;  /* 0x00000005ff007c0c */ /* 0x000fe2000bf45320 */
[----:B------:R-:W-:-:S02]  /*11060*/  ULDC.64 UR4, c[0x0][0x3f8] ;  /* 0x0000fe0000047ab9 */ /* 0x000fc40000000a00 */
[----:B------:R-:W-:-:S03]  /*11070*/  UISETP.NE.U32.AND UP0, UPT, UR4, URZ, UPT ;  /* 0x0000003f0400728c */ /* 0x000fc6000bf05070 */
[----:B------:R-:W-:Y:S01]  /*11080*/  ULDC UR4, c[0x0][0x404] ;  /* 0x0001010000047ab9 */ /* 0x000fe20000000800 */
[----:B------:R-:W-:-:S03]  /*11090*/  UISETP.NE.AND.EX UP0, UPT, UR5, URZ, UPT, UP0 ;  /* 0x0000003f0500728c */ /* 0x000fc6000bf05300 */
[----:B------:R-:W-:Y:S01]  /*110a0*/  ULDC UR5, c[0x0][0x2e0] ;  /* 0x0000b80000057ab9 */ /* 0x000fe20000000800 */
[----:B------:R-:W-:Y:S02]  /*110b0*/  USEL UR4, UR4, 0x1, UP0 ;  /* 0x0000000104047887 */ /* 0x000fe40008000000 */
[----:B------:R0:W5:Y:S02]  /*110c0*/  @P2 LDG.E R8, desc[UR56][R2.64] ;  /* 0x0000003802082981 */ /* 0x000164000c1e1900 */
[----:B------:R-:W-:-:S06]  /*110d0*/  UIMAD UR4, UR4, UR5, URZ ;  /* 0x00000005040472a4 */ /* 0x000fcc000f8e023f */
[----:B------:R-:W-:-:S06]  /*110e0*/  IMAD.U32 R10, RZ, RZ, UR4 ;  /* 0x00000004ff0a7e24 */ /* 0x000fcc000f8e00ff */
[----:B------:R0:W5:Y:S01]  /*110f0*/  @P1 LDG.E R10, desc[UR56][R6.64] ;  /* 0x00000038060a1981 */ /* 0x000162000c1e1900 */
[----:B------:R-:W-:Y:S01]  /*11100*/  IADD3 R4, P0, R4, UR6, RZ ;  /* 0x0000000604047c10 */ /* 0x000fe2000ff1e0ff */
[----:B------:R-:W-:-:S03]  /*11110*/  ULDC UR4, c[0x0][0x338] ;  /* 0x0000ce0000047ab9 */ /* 0x000fc60000000800 */
[----:B------:R-:W-:Y:S02]  /*11120*/  IADD3.X R5, R0, UR7, RZ, P0, !PT ;  /* 0x0000000700057c10 */ /* 0x000fe400087fe4ff */
[----:B------:R-:W-:Y:S01]  /*11130*/  ISETP.NE.U32.AND P0, PT, RZ, UR6, PT ;  /* 0x00000006ff007c0c */ /* 0x000fe2000bf05070 */
[----:B------:R2:W-:Y:S03]  /*11140*/  STL [R1+0xc], R0 ;  /* 0x00000c0001007387 */ /* 0x0005e60000100800 */
[----:B------:R-:W-:Y:S01]  /*11150*/  ISETP.NE.AND.EX P0, PT, RZ, UR7, PT, P0 ;  /* 0x00000007ff007c0c */ /* 0x000fe2000bf05300 */
[----:B--2---:R-:W-:Y:S01]  /*11160*/  IMAD.U32 R0, RZ, RZ, UR4 ;  /* 0x00000004ff007e24 */ /* 0x004fe2000f8e00ff */
[----:B0-----:R-:W-:Y:S11]  /*11170*/  @P1 BRA `(.L_x_455) ;  /* 0x0000000000101947 */ /* 0x001ff60003800000 */
[----:B------:R-:W-:Y:S05]  /*11180*/  @!P2 BRA `(.L_x_455) ;  /* 0x00000000000ca947 */ /* 0x000fea0003800000 */
[----:B------:R-:W2:Y:S04]  /*11190*/  LDG.E R7, desc[UR56][R2.64] ;  /* 0x0000003802077981 */ /* 0x000ea8000c1e1900 */
[----:B-----5:R-:W2:Y:S02]  /*111a0*/  LDG.E R10, desc[UR56][R2.64+0x4] ;  /* 0x00000438020a7981 */ /* 0x020ea4000c1e1900 */
[----:B--2---:R-:W-:-:S07]  /*111b0*/  IMAD.IADD R10, R10, 0x1, -R7 ;  /* 0x000000010a0a7824 */ /* 0x004fce00078e0a07 */
.L_x_455:
[----:B------:R-:W2:Y:S04]  /*111c0*/  @P0 LDG.E R3, desc[UR56][R4.64] ;  /* 0x0000003804030981 */ /* 0x000ea8000c1e1900 */
[----:B------:R-:W2:Y:S02]  /*111d0*/  @P0 LDG.E R2, desc[UR56][R4.64+0x4] ;  /* 0x0000043804020981 */ /* 0x000ea4000c1e1900 */
[----:B--2---:R-:W-:Y:S01]  /*111e0*/  @P0 IMAD.IADD R0, R2, 0x1, -R3 ;  /* 0x0000000102000824 */ /* 0x004fe200078e0a03 */
[----:B-----5:R-:W-:-:S05]  /*111f0*/  IADD3 R3, -R23, R10, RZ ;  /* 0x0000000a17037210 */ /* 0x020fca0007ffe1ff */
[----:B------:R-:W-:-:S04]  /*11200*/  IMAD.IADD R6, R3, 0x1, R0 ;  /* 0x0000000103067824 */ /* 0x000fc800078e0200 */
[----:B------:R-:W-:Y:S01]  /*11210*/  VIADD R2, R6, 0xbf ;  /* 0x000000bf06027836 */ /* 0x000fe20000000000 */
[----:B------:R0:W-:Y:S03]  /*11220*/  STL [R1+0x14], R6 ;  /* 0x0000140601007387 */ /* 0x0001e60000100800 */
[----:B------:R-:W-:-:S05]  /*11230*/  IMAD.HI R2, R2, 0x2aaaaaab, RZ ;  /* 0x2aaaaaab02027827 */ /* 0x000fca00078e02ff */
[----:B------:R-:W-:-:S04]  /*11240*/  SHF.R.U32.HI R7, RZ, 0x1f, R2 ;  /* 0x0000001fff077819 */ /* 0x000fc80000011602 */
[----:B0-----:R-:W-:Y:S01]  /*11250*/  LEA.HI.SX32 R6, R2, R7, 0x1b ;  /* 0x0000000702067211 */ /* 0x001fe200078fdaff */
[----:B------:R-:W-:-:S04]  /*11260*/  IMAD.MOV R2, RZ, RZ, -R3 ;  /* 0x000000ffff027224 */ /* 0x000fc800078e0a03 */
[----:B------:R-:W-:Y:S01]  /*11270*/  IMAD R7, R6, 0xc0, -R3 ;  /* 0x000000c006077824 */ /* 0x000fe200078e0a03 */
[----:B------:R-:W-:Y:S01]  /*11280*/  VIMNMX R2, RZ, R2, !PT ;  /* 0x00000002ff027248 */ /* 0x000fe20007fe0100 */
[----:B------:R0:W-:Y:S03]  /*11290*/  STL [R1+0x4], R6 ;  /* 0x0000040601007387 */ /* 0x0001e60000100800 */
[----:B------:R-:W-:-:S04]  /*112a0*/  VIMNMX R7, R7, R0, PT ;  /* 0x0000000007077248 */ /* 0x000fc80003fe0100 */
[----:B------:R-:W-:Y:S01]  /*112b0*/  ISETP.GT.AND P1, PT, R7, R2, PT ;  /* 0x000000020700720c */ /* 0x000fe20003f24270 */
[----:B------:R-:W-:-:S05]  /*112c0*/  IMAD.WIDE.U32 R2, R2, -0x55555555, RZ ;  /* 0xaaaaaaab02027825 */ /* 0x000fca00078e00ff */
[----:B------:R-:W-:-:S05]  /*112d0*/  SHF.R.U32.HI R0, RZ, 0x7, R3 ;  /* 0x00000007ff007819 */ /* 0x000fca0000011603 */
[----:B------:R-:W-:Y:S02]  /*112e0*/  IMAD.MOV.U32 R2, RZ, RZ, R0 ;  /* 0x000000ffff027224 */ /* 0x000fe400078e0000 */
[----:B0-----:R-:W-:-:S04]  /*112f0*/  @P1 VIADD R6, R7, 0xbf ;  /* 0x000000bf07061836 */ /* 0x001fc80000000000 */
[----:B------:R-:W-:-:S05]  /*11300*/  @P1 IMAD.HI R6, R6, 0x2aaaaaab, RZ ;  /* 0x2aaaaaab06061827 */ /* 0x000fca00078e02ff */
[----:B------:R-:W-:-:S04]  /*11310*/  @P1 SHF.R.U32.HI R3, RZ, 0x1f, R6 ;  /* 0x0000001fff031819 */ /* 0x000fc80000011606 */
[----:B------:R-:W-:Y:S02]  /*11320*/  @P1 LEA.HI.SX32 R2, R6, R3, 0x1b ;  /* 0x0000000306021211 */ /* 0x000fe400078fdaff */
[----:B------:R-:W-:-:S06]  /*11330*/  MOV R3, RZ ;  /* 0x000000ff00037202 */ /* 0x000fcc0000000f00 */
[----:B------:R0:W5:Y:S01]  /*11340*/  @P0 LDG.E R3, desc[UR56][R4.64] ;  /* 0x0000003804030981 */ /* 0x000162000c1e1900 */
[----:B------:R-:W-:Y:S01]  /*11350*/  ISETP.GT.AND P1, PT, R2, R0, PT ;  /* 0x000000000200720c */ /* 0x000fe20003f24270 */
[----:B------:R-:W-:Y:S01]  /*11360*/  BSSY B0, `(.L_x_456) ;  /* 0x000009b000007945 */ /* 0x000fe20003800000 */
[----:B------:R-:W-:Y:S01]  /*11370*/  IMAD.IADD R23, R8, 0x1, R23 ;  /* 0x0000000108177824 */ /* 0x000fe200078e0217 */
[----:B------:R-:W-:-:S10]  /*11380*/  PLOP3.LUT P2, PT, PT, PT, PT, 0x80, 0x0 ;  /* 0x000000000000781c */ /* 0x000fd40003f4f070 */
[----:B0-----:R-:W-:Y:S05]  /*11390*/  @!P1 BRA `(.L_x_457) ;  /* 0x00000008005c9947 */ /* 0x001fea0003800000 */
[----:B------:R-:W0:Y:S01]  /*113a0*/  LDC R4, c[0x0][0x428] ;  /* 0x00010a00ff047b82 */ /* 0x000e220000000800 */
[----:B------:R-:W-:Y:S01]  /*113b0*/  UMOV UR4, 0xffffffff ;  /* 0xffffffff00047882 */ /* 0x000fe20000000000 */
[----:B0-----:R-:W-:-:S13]  /*113c0*/  ISETP.NE.AND P1, PT, R4, 0x1, PT ;  /* 0x000000010400780c */ /* 0x001fda0003f25270 */
[----:B------:R-:W0:Y:S08]  /*113d0*/  @P1 LDC R5, c[0x0][0x42c] ;  /* 0x00010b00ff051b82 */ /* 0x000e300000000800 */
[----:B------:R-:W2:Y:S01]  /*113e0*/  @P1 LDC R7, c[0x0][0x430] ;  /* 0x00010c00ff071b82 */ /* 0x000ea20000000800 */
[----:B0-----:R-:W-:-:S04]  /*113f0*/  @P1 IMAD.HI.U32 R4, R18, R5, RZ ;  /* 0x0000000512041227 */ /* 0x001fc800078e00ff */
[----:B------:R-:W-:Y:S01]  /*11400*/  IMAD.MOV.U32 R5, RZ, RZ, R18 ;  /* 0x000000ffff057224 */ /* 0x000fe200078e0012 */
[----:B--2---:R-:W-:Y:S02]  /*11410*/  @P1 SHF.R.U32.HI R5, RZ, R7, R4 ;  /* 0x00000007ff051219 */ /* 0x004fe40000011604 */
[----:B------:R-:W-:Y:S01]  /*11420*/  SEL R4, R9, RZ, !P0 ;  /* 0x000000ff09047207 */ /* 0x000fe20004000000 */
[----:B------:R-:W-:Y:S06]  /*11430*/  BRA.DIV UR4, `(.L_x_458) ;  /* 0x0000004204987947 */ /* 0x000fec000b800000 */
.L_x_582:
[----:B------:R-:W-:-:S03]  /*11440*/  UMOV UR4, 0xffffffff ;  /* 0xffffffff00047882 */ /* 0x000fc60000000000 */
[----:B------:R-:W-:Y:S05]  /*11450*/  BRA.DIV UR4, `(.L_x_459) ;  /* 0x0000004204c47947 */ /* 0x000fea000b800000 */
[----:B------:R-:W-:-:S13]  /*11460*/  ELECT P6, URZ, PT ;  /* 0x00000000003f782f */ /* 0x000fda00038c0000 */
.L_x_585:
[----:B------:R-:W2:Y:S01]  /*11470*/  LDL R6, [R1+0x10] ;  /* 0x0000100001067983 */ /* 0x000ea20000100800 */
[----:B------:R-:W-:Y:S01]  /*11480*/  BSSY B1, `(.L_x_460) ;  /* 0x000000b000017945 */ /* 0x000fe20003800000 */
[----:B------:R-:W0:Y:S01]  /*11490*/  S2R R9, SR_CgaCtaId ;  /* 0x0000000000097919 */ /* 0x000e220000008800 */
[----:B--2---:R-:W-:-:S05]  /*114a0*/  VIADD R7, R6, 0x1 ;  /* 0x0000000106077836 */ /* 0x004fca0000000000 */
[----:B------:R-:W-:-:S04]  /*114b0*/  LEA.HI R6, R7, R7, RZ, 0x1 ;  /* 0x0000000707067211 */ /* 0x000fc800078f08ff */
[----:B------:R-:W-:-:S05]  /*114c0*/  LOP3.LUT R6, R6, 0xfffffffe, RZ, 0xc0, !PT ;  /* 0xfffffffe06067812 */ /* 0x000fca00078ec0ff */
[----:B------:R-:W-:Y:S01]  /*114d0*/  IMAD.IADD R7, R7, 0x1, -R6 ;  /* 0x0000000107077824 */ /* 0x000fe200078e0a06 */
[----:B------:R-:W-:-:S04]  /*114e0*/  MOV R6, 0x400 ;  /* 0x0000040000067802 */ /* 0x000fc80000000f00 */
[----:B0-----:R-:W-:Y:S02]  /*114f0*/  LEA R6, R9, R6, 0x18 ;  /* 0x0000000609067211 */ /* 0x001fe400078ec0ff */
[----:B------:R-:W-:-:S04]  /*11500*/  SHF.L.U32 R7, R7, 0x1f, RZ ;  /* 0x0000001f07077819 */ /* 0x000fc800000006ff */
[----:B------:R-:W0:Y:S02]  /*11510*/  SYNCS.PHASECHK.TRANS64.TRYWAIT P0, [R6+URZ+0x30820], R7 ;  /* 0x03082007060075a7 */ /* 0x000e24000800017f */
[----:B0-----:R-:W-:Y:S05]  /*11520*/  @!P0 BRA `(.L_x_461) ;  /* 0x0000004000b08947 */ /* 0x001fea0003800000 */
.L_x_586:
[----:B------:R-:W-:Y:S05]  /*11530*/  BSYNC B1 ;  /* 0x0000000000017941 */ /* 0x000fea0003800000 */
.L_x_460:
[----:B------:R-:W-:Y:S04]  /*11540*/  BSSY B1, `(.L_x_462) ;  /* 0x0000035000017945 */ /* 0x000fe80003800000 */
[----:B------:R-:W-:Y:S05]  /*11550*/  @!P6 BRA `(.L_x_463) ;  /* 0x0000000000cce947 */ /* 0x000fea0003800000 */
[----:B0-----:R-:W-:Y:S01]  /*11560*/  IMAD R7, R26, 0x8, R6 ;  /* 0x000000081a077824 */ /* 0x001fe200078e0206 */
[----:B------:R-:W-:-:S04]  /*11570*/  SHF.L.U32 R8, R27, 0x1f, RZ ;  /* 0x0000001f1b087819 */ /* 0x000fc800000006ff */
[----:B------:R-:W0:Y:S02]  /*11580*/  SYNCS.PHASECHK.TRANS64.TRYWAIT P0, [R7+URZ+0x308a0], R8 ;  /* 0x0308a008070075a7 */ /* 0x000e24000800017f */
[----:B0-----:R-:W-:Y:S05]  /*11590*/  @!P0 BRA `(.L_x_464) ;  /* 0x0000004000a88947 */ /* 0x001fea0003800000 */
.L_x_587:
[----:B------:R-:W2:Y:S02]  /*115a0*/  S2R R9, SR_TID.X ;  /* 0x0000000000097919 */ /* 0x000ea40000002100 */
[----:B--2---:R-:W-:-:S04]  /*115b0*/  LOP3.LUT R9, R9, 0x7f, RZ, 0xc0, !PT ;  /* 0x0000007f09097812 */ /* 0x004fc800078ec0ff */
[----:B------:R-:W-:-:S13]  /*115c0*/  ISETP.NE.AND P1, PT, R9, RZ, PT ;  /* 0x000000ff0900720c */ /* 0x000fda0003f25270 */
[----:B------:R-:W-:Y:S05]  /*115d0*/  @P1 BRA `(.L_x_465) ;  /* 0x0000000000141947 */ /* 0x000fea0003800000 */
[----:B------:R-:W-:Y:S02]  /*115e0*/  ISETP.NE.AND P0, PT, R29, RZ, PT ;  /* 0x000000ff1d00720c */ /* 0x000fe40003f05270 */
[----:B------:R-:W-:-:S04]  /*115f0*/  MOV R9, 0x6000 ;  /* 0x0000600000097802 */ /* 0x000fc80000000f00 */
[----:B------:R2:W-:Y:S07]  /*11600*/  SYNCS.ARRIVE.TRANS64 RZ, [R7+URZ+0x30890], R9 ;  /* 0x0308900907ff79a7 */ /* 0x0005ee000800003f */
[----:B------:R-:W-:Y:S05]  /*11610*/  @!P0 BRA `(.L_x_465) ;  /* 0x0000000000048947 */ /* 0x000fea0003800000 */
[----:B------:R-:W-:Y:S01]  /*11620*/  BPT.TRAP 0x1 ;  /* 0x000000040000795c */ /* 0x000fe20000300000 */
.L_x_465:
[----:B--2---:R-:W-:Y:S01]  /*11630*/  IMAD R9, R26, 0x6000, R6 ;  /* 0x000060001a097824 */ /* 0x004fe200078e0206 */
[----:B------:R-:W-:Y:S01]  /*11640*/  R2UR UR9, R7 ;  /* 0x00000000070972ca */ /* 0x000fe200000e0000 */
[----:B-----5:R-:W-:Y:S01]  /*11650*/  IMAD R10, R2, 0xc0, R3 ;  /* 0x000000c0020a7824 */ /* 0x020fe200078e0203 */
[----:B------:R-:W-:Y:S01]  /*11660*/  R2UR UR12, R5 ;  /* 0x00000000050c72ca */ /* 0x000fe200000e0000 */
[----:B------:R-:W-:Y:S01]  /*11670*/  UIADD3 UR4, UP0, UR38, 0x570, URZ ;  /* 0x0000057026047890 */ /* 0x000fe2000ff1e03f */
[----:B------:R-:W-:Y:S01]  /*11680*/  R2UR UR8, R9 ;  /* 0x00000000090872ca */ /* 0x000fe200000e0000 */
[----:B------:R-:W-:Y:S01]  /*11690*/  VIADD R10, R10, 0xffffff40 ;  /* 0xffffff400a0a7836 */ /* 0x000fe20000000000 */
[----:B------:R-:W-:Y:S01]  /*116a0*/  R2UR UR13, R4 ;  /* 0x00000000040d72ca */ /* 0x000fe200000e0000 */
[----:B------:R-:W-:Y:S01]  /*116b0*/  UIADD3.X UR5, URZ, UR39, URZ, UP0, !UPT ;  /* 0x000000273f057290 */ /* 0x000fe200087fe43f */
[----:B------:R-:W-:Y:S02]  /*116c0*/  UMOV UR6, 0x0 ;  /* 0x0000000000067882 */ /* 0x000fe40000000000 */
[----:B------:R-:W-:Y:S01]  /*116d0*/  R2UR UR11, R10 ;  /* 0x000000000a0b72ca */ /* 0x000fe200000e0000 */
[----:B------:R-:W-:Y:S01]  /*116e0*/  UMOV UR7, 0x12f00000 ;  /* 0x12f0000000077882 */ /* 0x000fe20000000000 */
[----:B------:R-:W-:Y:S01]  /*116f0*/  UMOV UR10, URZ ;  /* 0x0000003f000a7c82 */ /* 0x000fe20008000000 */
[----:B------:R-:W-:-:S04]  /*11700*/  UIADD3 UR9, UR9, 0x30890, URZ ;  /* 0x0003089009097890 */ /* 0x000fc8000fffe03f */
[----:B------:R-:W-:-:S09]  /*11710*/  UIADD3 UR8, UR8, 0x12400, URZ ;  /* 0x0001240008087890 */ /* 0x000fd2000fffe03f */
[----:B------:R2:W-:Y:S01]  /*11720*/  UTMALDG.4D [UR8], [UR4], desc[UR6] ;  /* 0x00000608040075b4 */ /* 0x0005e20008019000 */
[----:B------:R-:W3:Y:S02]  /*11730*/  SYNCS.PHASECHK.TRANS64.TRYWAIT P0, [R7+URZ+0x308c0], R8 ;  /* 0x0308c008070075a7 */ /* 0x000ee4000800017f */
[----:B--23--:R-:W-:Y:S05]  /*11740*/  @!P0 BRA `(.L_x_466) ;  /* 0x0000004000508947 */ /* 0x00cfea0003800000 */
.L_x_588:
[----:B------:R-:W-:Y:S05]  /*11750*/  @P1 BRA `(.L_x_467) ;  /* 0x0000000000141947 */ /* 0x000fea0003800000 */
[----:B------:R-:W-:Y:S01]  /*11760*/  ISETP.NE.AND P0, PT, R29, RZ, PT ;  /* 0x000000ff1d00720c */ /* 0x000fe20003f05270 */
[----:B0-2---:R-:W-:-:S04]  /*11770*/  IMAD.MOV.U32 R8, RZ, RZ, 0x6000 ;  /* 0x00006000ff087424 */ /* 0x005fc800078e00ff */
[----:B------:R3:W-:Y:S08]  /*11780*/  SYNCS.ARRIVE.TRANS64 RZ, [R7+URZ+0x308b0], R8 ;  /* 0x0308b00807ff79a7 */ /* 0x0007f0000800003f */
[----:B------:R-:W-:Y:S05]  /*11790*/  @!P0 BRA `(.L_x_467) ;  /* 0x0000000000048947 */ /* 0x000fea0003800000 */
[----:B------:R-:W-:Y:S01]  /*117a0*/  BPT.TRAP 0x1 ;  /* 0x000000040000795c */ /* 0x000fe20000300000 */
.L_x_467:
        /* <DEDUP_REMOVED lines=10> */
[----:B------:R-:W-:Y:S02]  /*11850*/  UIADD3 UR8, UR8, 0x400, URZ ;  /* 0x0000040008087890 */ /* 0x000fe4000fffe03f */
[----:B------:R-:W-:-:S09]  /*11860*/  UIADD3 UR9, UR9, 0x308b0, URZ ;  /* 0x000308b009097890 */ /* 0x000fd2000fffe03f */
[----:B------:R4:W-:Y:S02]  /*11870*/  UTMALDG.4D [UR8], [UR4], desc[UR6] ;  /* 0x00000608040075b4 */ /* 0x0009e40008019000 */
[----:B----4-:R-:W-:Y:S01]  /*11880*/  NOP ;  /* 0x0000000000007918 */ /* 0x010fe20000000000 */
.L_x_463:
[----:B------:R-:W-:Y:S05]  /*11890*/  BSYNC B1 ;  /* 0x0000000000017941 */ /* 0x000fea0003800000 */
.L_x_462:
[----:B------:R-:W-:Y:S01]  /*118a0*/  VIADD R26, R26, 0x1 ;  /* 0x000000011a1a7836 */ /* 0x000fe20000000000 */
[----:B------:R-:W-:Y:S01]  /*118b0*/  PLOP3.LUT P2, PT, PT, PT, PT, 0x8, 0x0 ;  /* 0x000000000000781c */ /* 0x000fe20003f4e170 */
[----:B------:R-:W-:-:S03]  /*118c0*/  VIADD R2, R2, 0xfffffffe ;  /* 0xfffffffe02027836 */ /* 0x000fc60000000000 */
[----:B------:R-:W-:-:S04]  /*118d0*/  ISETP.NE.AND P0, PT, R26, 0x2, PT ;  /* 0x000000021a00780c */ /* 0x000fc80003f05270 */
[----:B------:R-:W-:Y:S02]  /*118e0*/  SEL R26, R26, RZ, P0 ;  /* 0x000000ff1a1a7207 */ /* 0x000fe40000000000 */
[----:B0-23--:R-:W-:Y:S02]  /*118f0*/  SEL R8, RZ, 0x1, P0 ;  /* 0x00000001ff087807 */ /* 0x00dfe40000000000 */
[----:B------:R-:W-:Y:S02]  /*11900*/  ISETP.GE.AND P0, PT, R2, R0, PT ;  /* 0x000000000200720c */ /* 0x000fe40003f06270 */
[----:B------:R-:W-:-:S11]  /*11910*/  LOP3.LUT R27, R27, R8, RZ, 0x3c, !PT ;  /* 0x000000081b1b7212 */ /* 0x000fd600078e3cff */
[----:B------:R-:W-:Y:S05]  /*11920*/  @!P0 BRA `(.L_x_457) ;  /* 0x0000000000f88947 */ /* 0x000fea0003800000 */
.L_x_474:
[----:B------:R-:W-:Y:S05]  /*11930*/  YIELD ;  /* 0x0000000000007946 */ /* 0x000fea0003800000 */
[----:B------:R-:W-:Y:S04]  /*11940*/  BSSY B1, `(.L_x_468) ;  /* 0x0000034000017945 */ /* 0x000fe80003800000 */
[----:B0-23--:R-:W-:Y:S05]  /*11950*/  @!P6 BRA `(.L_x_469) ;  /* 0x0000000000c8e947 */ /* 0x00dfea0003800000 */
[----:B------:R-:W-:Y:S01]  /*11960*/  IMAD R7, R26, 0x8, R6 ;  /* 0x000000081a077824 */ /* 0x000fe200078e0206 */
[----:B------:R-:W-:-:S04]  /*11970*/  SHF.L.U32 R10, R27, 0x1f, RZ ;  /* 0x0000001f1b0a7819 */ /* 0x000fc800000006ff */
[----:B------:R-:W0:Y:S02]  /*11980*/  SYNCS.PHASECHK.TRANS64.TRYWAIT P0, [R7+URZ+0x308a0], R10 ;  /* 0x0308a00a070075a7 */ /* 0x000e24000800017f */
[----:B0-----:R-:W-:Y:S05]  /*11990*/  @!P0 BRA `(.L_x_470) ;  /* 0x0000003c00d08947 */ /* 0x001fea0003800000 */
.L_x_589:
        /* <DEDUP_REMOVED lines=9> */
.L_x_471:
[----:B--2---:R-:W-:Y:S01]  /*11a30*/  IMAD R8, R26, 0x6000, R6 ;  /* 0x000060001a087824 */ /* 0x004fe200078e0206 */
[----:B------:R-:W-:Y:S01]  /*11a40*/  R2UR UR9, R7 ;  /* 0x00000000070972ca */ /* 0x000fe200000e0000 */
[----:B-----5:R-:W-:Y:S01]  /*11a50*/  IMAD R9, R2, 0xc0, R3 ;  /* 0x000000c002097824 */ /* 0x020fe200078e0203 */
        /* <DEDUP_REMOVED lines=8> */
[----:B------:R-:W-:-:S03]  /*11ae0*/  UMOV UR10, URZ ;  /* 0x0000003f000a7c82 */ /* 0x000fc60008000000 */
[----:B------:R-:W-:-:S04]  /*11af0*/  UIADD3 UR9, UR9, 0x30890, URZ ;  /* 0x0003089009097890 */ /* 0x000fc8000fffe03f */
[----:B------:R-:W-:-:S09]  /*11b00*/  UIADD3 UR8, UR8, 0x12400, URZ ;  /* 0x0001240008087890 */ /* 0x000fd2000fffe03f */
[----:B------:R2:W-:Y:S01]  /*11b10*/  UTMALDG.4D [UR8], [UR4], desc[UR6] ;  /* 0x00000608040075b4 */ /* 0x0005e20008019000 */
[----:B------:R-:W3:Y:S02]  /*11b20*/  SYNCS.PHASECHK.TRANS64.TRYWAIT P1, [R7+URZ+0x308c0], R10 ;  /* 0x0308c00a070075a7 */ /* 0x000ee4000802017f */
[----:B--23--:R-:W-:Y:S05]  /*11b30*/  @!P1 BRA `(.L_x_472) ;  /* 0x0000003c007c9947 */ /* 0x00cfea0003800000 */
.L_x_590:
[----:B------:R-:W-:Y:S05]  /*11b40*/  @P0 BRA `(.L_x_473) ;  /* 0x0000000000140947 */ /* 0x000fea0003800000 */
[----:B------:R-:W-:Y:S01]  /*11b50*/  ISETP.NE.AND P1, PT, R29, RZ, PT ;  /* 0x000000ff1d00720c */ /* 0x000fe20003f25270 */
[----:B0-2---:R-:W-:-:S04]  /*11b60*/  IMAD.MOV.U32 R10, RZ, RZ, 0x6000 ;  /* 0x00006000ff0a7424 */ /* 0x005fc800078e00ff */
[----:B------:R3:W-:Y:S08]  /*11b70*/  SYNCS.ARRIVE.TRANS64 RZ, [R7+URZ+0x308b0], R10 ;  /* 0x0308b00a07ff79a7 */ /* 0x0007f0000800003f */
[----:B------:R-:W-:Y:S05]  /*11b80*/  @!P1 BRA `(.L_x_473) ;  /* 0x0000000000049947 */ /* 0x000fea0003800000 */
[----:B------:R-:W-:Y:S01]  /*11b90*/  BPT.TRAP 0x1 ;  /* 0x000000040000795c */ /* 0x000fe20000300000 */
.L_x_473:
        /* <DEDUP_REMOVED lines=14> */
.L_x_469:
[----:B------:R-:W-:Y:S05]  /*11c80*/  BSYNC B1 ;  /* 0x0000000000017941 */ /* 0x000fea0003800000 */
.L_x_468:
[----:B------:R-:W-:-:S05]  /*11c90*/  VIADD R26, R26, 0x1 ;  /* 0x000000011a1a7836 */ /* 0x000fca0000000000 */
[----:B------:R-:W-:-:S04]  /*11ca0*/  ISETP.NE.AND P0, PT, R26, 0x2, PT ;  /* 0x000000021a00780c */ /* 0x000fc80003f05270 */
[----:B------:R-:W-:Y:S02]  /*11cb0*/  SEL R8, RZ, 0x1, P0 ;  /* 0x00000001ff087807 */ /* 0x000fe40000000000 */
[----:B------:R-:W-:Y:S02]  /*11cc0*/  SEL R26, R26, RZ, P0 ;  /* 0x000000ff1a1a7207 */ /* 0x000fe40000000000 */
[C---:B------:R-:W-:Y:S01]  /*11cd0*/  ISETP.GT.AND P0, PT, R2.reuse, R0, PT ;  /* 0x000000000200720c */ /* 0x040fe20003f04270 */
[----:B------:R-:W-:Y:S01]  /*11ce0*/  VIADD R2, R2, 0xffffffff ;  /* 0xffffffff02027836 */ /* 0x000fe20000000000 */
[----:B------:R-:W-:-:S11]  /*11cf0*/  LOP3.LUT R27, R27, R8, RZ, 0x3c, !PT ;  /* 0x000000081b1b7212 */ /* 0x000fd600078e3cff */
[----:B------:R-:W-:Y:S05]  /*11d00*/  @P0 BRA `(.L_x_474) ;  /* 0xfffffffc00080947 */ /* 0x000fea000383ffff */
.L_x_457:
[----:B------:R-:W-:Y:S05]  /*11d10*/  BSYNC B0 ;  /* 0x0000000000007941 */ /* 0x000fea0003800000 */
.L_x_456:
[----:B0-23--:R-:W2:Y:S01]  /*11d20*/  LDL R7, [R1+0x14] ;  /* 0x0000140001077983 */ /* 0x00dea20000100800 */
[----:B------:R-:W-:Y:S05]  /*11d30*/  @!P2 WARPSYNC.ALL ;  /* 0x000000000000a948 */ /* 0x000fea0003800000 */
[----:B------:R-:W-:Y:S01]  /*11d40*/  BSSY B6, `(.L_x_475) ;  /* 0x0000233000067945 */ /* 0x000fe20003800000 */
[----:B------:R-:W-:Y:S01]  /*11d50*/  @!P2 BAR.SYNC.DEFER_BLOCKING 0xc, 0x1a0 ;  /* 0x030680000000ab1d */ /* 0x000fe20000010000 */
[----:B--2---:R-:W-:-:S13]  /*11d60*/  ISETP.GT.AND P0, PT, R7, RZ, PT ;  /* 0x000000ff0700720c */ /* 0x004fda0003f04270 */
[----:B------:R-:W-:Y:S05]  /*11d70*/  @P0 BRA `(.L_x_476) ;  /* 0x00000000003c0947 */ /* 0x000fea0003800000 */
[----:B------:R-:W-:-:S13]  /*11d80*/  ISETP.NE.AND P1, PT, R29, RZ, PT ;  /* 0x000000ff1d00720c */ /* 0x000fda0003f25270 */
[----:B------:R-:W-:Y:S05]  /*11d90*/  @P1 BRA `(.L_x_477) ;  /* 0x0000002000b41947 */ /* 0x000fea0003800000 */
[----:B------:R-:W0:Y:S01]  /*11da0*/  S2R R7, SR_LANEID ;  /* 0x0000000000077919 */ /* 0x000e220000000000 */
[----:B------:R-:W-:Y:S01]  /*11db0*/  VOTEU.ANY UR4, UPT, PT ;  /* 0x0000000000047886 */ /* 0x000fe200038e0100 */
[----:B-----5:R-:W2:Y:S01]  /*11dc0*/  LDC.64 R2, c[0x0][0xc38] ;  /* 0x00030e00ff027b82 */ /* 0x020ea20000000a00 */
        /* <DEDUP_REMOVED lines=10> */
.L_x_476:
[----:B-----5:R-:W0:Y:S01]  /*11e70*/  S2R R3, SR_CgaCtaId ;  /* 0x0000000000037919 */ /* 0x020e220000008800 */
        /* <DEDUP_REMOVED lines=9> */
[----:B------:R-:W-:Y:S01]  /*11f10*/  IMAD.U32 R4, RZ, RZ, UR6 ;  /* 0x00000006ff047e24 */ /* 0x000fe2000f8e00ff */
[----:B------:R-:W-:Y:S01]  /*11f20*/  MOV R5, UR7 ;  /* 0x0000000700057c02 */ /* 0x000fe20008000f00 */
[----:B------:R-:W0:Y:S01]  /*11f30*/  LDC.64 R2, c[0x4][R2] ;  /* 0x0100000002027b82 */ /* 0x000e220000000a00 */
[----:B------:R-:W-:Y:S01]  /*11f40*/  IMAD.U32 R6, RZ, RZ, UR8 ;  /* 0x00000008ff067e24 */ /* 0x000fe2000f8e00ff */
[----:B------:R-:W-:Y:S01]  /*11f50*/  MOV R12, 0x1 ;  /* 0x00000001000c7802 */ /* 0x000fe20000000f00 */
[----:B------:R-:W-:Y:S02]  /*11f60*/  IMAD.U32 R7, RZ, RZ, UR9 ;  /* 0x00000009ff077e24 */ /* 0x000fe4000f8e00ff */
[----:B------:R-:W-:-:S02]  /*11f70*/  IMAD.U32 R10, RZ, RZ, UR4 ;  /* 0x00000004ff0a7e24 */ /* 0x000fc4000f8e00ff */
[----:B------:R-:W-:Y:S02]  /*11f80*/  IMAD.U32 R11, RZ, RZ, UR5 ;  /* 0x00000005ff0b7e24 */ /* 0x000fe4000f8e00ff */
[----:B------:R-:W-:Y:S02]  /*11f90*/  IMAD.MOV.U32 R8, RZ, RZ, 0x70 ;  /* 0x00000070ff087424 */ /* 0x000fe400078e00ff */
[----:B------:R-:W-:-:S07]  /*11fa0*/  IMAD.MOV.U32 R13, RZ, RZ, RZ ;  /* 0x000000ffff0d7224 */ /* 0x000fce00078e00ff */
[----:B------:R-:W-:-:S07]  /*11fb0*/  LEPC R20, `(.L_x_478) ;  /* 0x000000001014794e */ /* 0x000fce0000000000 */
[----:B01----:R-:W-:Y:S05]  /*11fc0*/  CALL.ABS.NOINC R2 ;  /* 0x0000000002007343 */ /* 0x003fea0003c00000 */
.L_x_478:
        /* <DEDUP_REMOVED lines=19> */
.L_x_480:
[----:B------:R-:W-:Y:S01]  /*12100*/  MOV R2, 0x0 ;  /* 0x0000000000027802 */ /* 0x000fe20000000f00 */
[----:B------:R-:W-:Y:S01]  /*12110*/  ULDC.64 UR4, c[0x4][0xa8] ;  /* 0x01002a0000047ab9 */ /* 0x000fe20000000a00 */
[----:B------:R-:W-:Y:S01]  /*12120*/  ULDC.64 UR6, c[0x4][0xb0] ;  /* 0x01002c0000067ab9 */ /* 0x000fe20000000a00 */
[----:B------:R-:W-:Y:S01]  /*12130*/  ULDC.64 UR8, c[0x4][0x40] ;  /* 0x0100100000087ab9 */ /* 0x000fe20000000a00 */
[----:B------:R-:W-:Y:S01]  /*12140*/  MOV R4, UR4 ;  /* 0x0000000400047c02 */ /* 0x000fe20008000f00 */
[----:B------:R-:W-:Y:S01]  /*12150*/  IMAD.U32 R5, RZ, RZ, UR5 ;  /* 0x00000005ff057e24 */ /* 0x000fe2000f8e00ff */
        /* <DEDUP_REMOVED lines=9> */
[----:B0-----:R-:W-:Y:S05]  /*121f0*/  CALL.ABS.NOINC R2 ;  /* 0x0000000002007343 */ /* 0x001fea0003c00000 */
.L_x_479:
[----:B------:R-:W2:Y:S01]  /*12200*/  LDL.LU R2, [R1+0x8] ;  /* 0x0000080001027983 */ /* 0x000ea20000300800 */
[----:B------:R-:W-:-:S03]  /*12210*/  ULDC.64 UR4, c[0x0][0x9f8] ;  /* 0x00027e0000047ab9 */ /* 0x000fc60000000a00 */
[----:B------:R-:W3:Y:S04]  /*12220*/  LDL.LU R0, [R1+0xc] ;  /* 0x00000c0001007983 */ /* 0x000ee80000300800 */
[----:B------:R-:W4:Y:S04]  /*12230*/  LDL.LU R21, [R1] ;  /* 0x0000000001157983 */ /* 0x000f280000300800 */
[----:B------:R-:W4:Y:S01]  /*12240*/  LDL.LU R20, [R1+0x18] ;  /* 0x0000180001147983 */ /* 0x000f220000300800 */
[----:B------:R-:W-:-:S04]  /*12250*/  ISETP.NE.U32.AND P0, PT, RZ, UR4, PT ;  /* 0x00000004ff007c0c */ /* 0x000fc8000bf05070 */
        /* <DEDUP_REMOVED lines=8> */
[----:B------:R-:W-:Y:S01]  /*122e0*/  ULDC.64 UR4, c[0x0][0xa00] ;  /* 0x0002800000047ab9 */ /* 0x000fe20000000a00 */
[----:B------:R-:W0:Y:S01]  /*122f0*/  LDC R0, c[0x0][0x428] ;  /* 0x00010a00ff007b82 */ /* 0x000e220000000800 */
[----:B----4-:R-:W-:-:S06]  /*12300*/  IMAD.MOV.U32 R6, RZ, RZ, R21 ;  /* 0x000000ffff067224 */ /* 0x010fcc00078e0015 */
[----:B------:R2:W5:Y:S01]  /*12310*/  @P0 LDG.E R6, desc[UR56][R2.64] ;  /* 0x0000003802060981 */ /* 0x000562000c1e1900 */
[----:B------:R-:W-:Y:S01]  /*12320*/  IMAD R17, R17, 0xc0, R20 ;  /* 0x000000c011117824 */ /* 0x000fe200078e0214 */
[----:B------:R-:W-:Y:S02]  /*12330*/  PLOP3.LUT P1, PT, P6, PT, PT, 0x8, 0x0 ;  /* 0x000000000000781c */ /* 0x000fe4000372e170 */
[----:B0-----:R-:W-:Y:S01]  /*12340*/  ISETP.NE.AND P0, PT, R0, 0x1, PT ;  /* 0x000000010000780c */ /* 0x001fe20003f05270 */
[----:B------:R-:W-:-:S12]  /*12350*/  IMAD.MOV.U32 R0, RZ, RZ, R18 ;  /* 0x000000ffff007224 */ /* 0x000fd800078e0012 */
[----:B------:R-:W0:Y:S08]  /*12360*/  @P0 LDC R5, c[0x0][0x42c] ;  /* 0x00010b00ff050b82 */ /* 0x000e300000000800 */
[----:B------:R-:W3:Y:S01]  /*12370*/  @P0 LDC R4, c[0x0][0x430] ;  /* 0x00010c00ff040b82 */ /* 0x000ee20000000800 */
[----:B0-----:R-:W-:-:S05]  /*12380*/  @P0 IMAD.HI.U32 R5, R18, R5, RZ ;  /* 0x0000000512050227 */ /* 0x001fca00078e00ff */
[----:B---3--:R-:W-:Y:S02]  /*12390*/  @P0 SHF.R.U32.HI R0, RZ, R4, R5 ;  /* 0x00000004ff000219 */ /* 0x008fe40000011605 */
[----:B------:R-:W-:-:S04]  /*123a0*/  ISETP.NE.U32.AND P0, PT, RZ, UR4, PT ;  /* 0x00000004ff007c0c */ /* 0x000fc8000bf05070 */
[----:B------:R-:W-:-:S04]  /*123b0*/  ISETP.NE.AND.EX P0, PT, RZ, UR5, PT, P0 ;  /* 0x00000005ff007c0c */ /* 0x000fc8000bf05300 */
[----:B--2---:R-:W-:-:S09]  /*123c0*/  SEL R8, R21, RZ, !P0 ;  /* 0x000000ff15087207 */ /* 0x004fd20004000000 */
.L_x_481:
        /* <DEDUP_REMOVED lines=17> */
.L_x_593:
[----:B------:R-:W2:Y:S01]  /*124e0*/  LDL R4, [R1+0x4] ;  /* 0x0000040001047983 */ /* 0x000ea20000100800 */
[----:B------:R-:W-:Y:S01]  /*124f0*/  UMOV UR4, 0xffffffff ;  /* 0xffffffff00047882 */ /* 0x000fe20000000000 */
[----:B------:R-:W-:Y:S01]  /*12500*/  SHF.R.S32.HI R11, RZ, 0x1f, R6 ;  /* 0x0000001fff0b7819 */ /* 0x000fe20000011406 */
[----:B--2---:R-:W-:Y:S01]  /*12510*/  VIADD R9, R4, 0xffffffff ;  /* 0xffffffff04097836 */ /* 0x004fe20000000000 */
[----:B------:R-:W-:Y:S06]  /*12520*/  BRA.DIV UR4, `(.L_x_483) ;  /* 0x0000003604487947 */ /* 0x000fec000b800000 */
[----:B------:R-:W-:-:S13]  /*12530*/  ELECT P6, URZ, PT ;  /* 0x00000000003f782f */ /* 0x000fda00038c0000 */
.L_x_596:
[----:B------:R-:W-:Y:S05]  /*12540*/  @!P6 BRA `(.L_x_484) ;  /* 0x0000000000cce947 */ /* 0x000fea0003800000 */
[----:B------:R-:W-:Y:S02]  /*12550*/  ISETP.NE.U32.AND P0, PT, R2, RZ, PT ;  /* 0x000000ff0200720c */ /* 0x000fe40003f05070 */
[----:B------:R-:W-:Y:S02]  /*12560*/  MOV R25, R9 ;  /* 0x0000000900197202 */ /* 0x000fe40000000f00 */
[----:B------:R-:W-:-:S13]  /*12570*/  ISETP.NE.AND.EX P0, PT, R3, RZ, PT, P0 ;  /* 0x000000ff0300720c */ /* 0x000fda0003f05300 */
[----:B------:R-:W-:Y:S05]  /*12580*/  @!P0 BRA `(.L_x_485) ;  /* 0x0000000000448947 */ /* 0x000fea0003800000 */
[----:B------:R-:W0:Y:S01]  /*12590*/  LDC R10, c[0x0][0x41c] ;  /* 0x00010700ff0a7b82 */ /* 0x000e220000000800 */
[----:B------:R-:W-:Y:S02]  /*125a0*/  ULDC.64 UR4, c[0x0][0x408] ;  /* 0x0001020000047ab9 */ /* 0x000fe40000000a00 */
[----:B------:R-:W-:-:S04]  /*125b0*/  IMAD R7, R11, UR4, RZ ;  /* 0x000000040b077c24 */ /* 0x000fc8000f8e02ff */
[----:B------:R-:W-:Y:S01]  /*125c0*/  IMAD R7, R6, UR5, R7 ;  /* 0x0000000506077c24 */ /* 0x000fe2000f8e0207 */
[----:B0-----:R-:W-:-:S13]  /*125d0*/  ISETP.NE.AND P0, PT, R10, 0x1, PT ;  /* 0x000000010a00780c */ /* 0x001fda0003f05270 */
[----:B------:R-:W0:Y:S02]  /*125e0*/  @P0 LDC.64 R4, c[0x0][0x420] ;  /* 0x00010800ff040b82 */ /* 0x000e240000000a00 */
[----:B0-----:R-:W-:-:S04]  /*125f0*/  @P0 IMAD.HI.U32 R12, R9, R4, RZ ;  /* 0x00000004090c0227 */ /* 0x001fc800078e00ff */
[----:B------:R-:W-:Y:S01]  /*12600*/  IMAD.MOV.U32 R4, RZ, RZ, R9 ;  /* 0x000000ffff047224 */ /* 0x000fe200078e0009 */
[----:B------:R-:W-:-:S04]  /*12610*/  @P0 SHF.R.U32.HI R4, RZ, R5, R12 ;  /* 0x00000005ff040219 */ /* 0x000fc8000001160c */
[--C-:B------:R-:W-:Y:S01]  /*12620*/  SHF.R.S32.HI R5, RZ, 0x1f, R4.reuse ;  /* 0x0000001fff057819 */ /* 0x100fe20000011404 */
[--C-:B------:R-:W-:Y:S02]  /*12630*/  IMAD.MOV R25, RZ, RZ, -R4.reuse ;  /* 0x000000ffff197224 */ /* 0x100fe400078e0a04 */
[----:B------:R-:W-:-:S04]  /*12640*/  IMAD.WIDE.U32 R4, R6, UR4, R4 ;  /* 0x0000000406047c25 */ /* 0x000fc8000f8e0004 */
[----:B------:R-:W-:Y:S01]  /*12650*/  IMAD.IADD R7, R5, 0x1, R7 ;  /* 0x0000000105077824 */ /* 0x000fe200078e0207 */
[----:B------:R-:W-:Y:S01]  /*12660*/  LEA R12, P0, R4, R2, 0x2 ;  /* 0x00000002040c7211 */ /* 0x000fe200078010ff */
[----:B------:R-:W-:-:S03]  /*12670*/  IMAD R25, R10, R25, R9 ;  /* 0x000000190a197224 */ /* 0x000fc600078e0209 */
[----:B------:R-:W-:-:S05]  /*12680*/  LEA.HI.X R13, R4, R3, R7, 0x2, P0 ;  /* 0x00000003040d7211 */ /* 0x000fca00000f1407 */
[----:B------:R0:W5:Y:S04]  /*12690*/  LDG.E R7, desc[UR56][R12.64] ;  /* 0x000000380c077981 */ /* 0x000168000c1e1900 */
.L_x_485:
[----:B------:R-:W-:Y:S01]  /*126a0*/  IMAD R5, R22, 0x8, R28 ;  /* 0x0000000816057824 */ /* 0x000fe200078e021c */
[----:B------:R-:W-:-:S04]  /*126b0*/  SHF.L.U32 R4, R24, 0x1f, RZ ;  /* 0x0000001f18047819 */ /* 0x000fc800000006ff */
[----:B------:R-:W2:Y:S02]  /*126c0*/  SYNCS.PHASECHK.TRANS64.TRYWAIT P0, [R5+URZ+0x30840], R4 ;  /* 0x03084004050075a7 */ /* 0x000ea4000800017f */
[----:B--2---:R-:W-:Y:S05]  /*126d0*/  @!P0 BRA `(.L_x_486) ;  /* 0x0000003000fc8947 */ /* 0x004fea0003800000 */
.L_x_597:
        /* <DEDUP_REMOVED lines=9> */
.L_x_487:
        /* <DEDUP_REMOVED lines=17> */
.L_x_484:
        /* <DEDUP_REMOVED lines=14> */
[----:B------:R-:W-:Y:S01]  /*12960*/  @P0 MOV R5, 0x6000 ;  /* 0x0000600000050802 */ /* 0x000fe20000000f00 */
        /* <DEDUP_REMOVED lines=12> */
.L_x_598:
[----:B------:R-:W-:Y:S05]  /*12a30*/  BSYNC B0 ;  /* 0x0000000000007941 */ /* 0x000fea0003800000 */
.L_x_488:
[----:B------:R-:W3:Y:S01]  /*12a40*/  LDL.LU R4, [R1+0x14] ;  /* 0x0000140001047983 */ /* 0x000ee20000300800 */
[----:B------:R-:W-:Y:S01]  /*12a50*/  BSSY B0, `(.L_x_490) ;  /* 0x000012b000007945 */ /* 0x000fe20003800000 */
[----:B---3--:R-:W-:-:S13]  /*12a60*/  ISETP.GE.AND P0, PT, R4, 0xc1, PT ;  /* 0x000000c10400780c */ /* 0x008fda0003f06270 */
[----:B------:R-:W-:Y:S05]  /*12a70*/  @!P0 BRA `(.L_x_491) ;  /* 0x0000001000a08947 */ /* 0x000fea0003800000 */
[----:B------:R-:W0:Y:S01]  /*12a80*/  LDL R8, [R1+0x4] ;  /* 0x0000040001087983 */ /* 0x000e220000100800 */
[----:B------:R-:W-:Y:S01]  /*12a90*/  IMAD.MOV.U32 R4, RZ, RZ, 0x1 ;  /* 0x00000001ff047424 */ /* 0x000fe200078e00ff */
[----:B------:R-:W-:Y:S01]  /*12aa0*/  BSSY B1, `(.L_x_492) ;  /* 0x0000067000017945 */ /* 0x000fe20003800000 */
[----:B0-----:R-:W-:-:S05]  /*12ab0*/  IMAD.MOV R13, RZ, RZ, -R8 ;  /* 0x000000ffff0d7224 */ /* 0x001fca00078e0a08 */
[----:B------:R-:W-:-:S05]  /*12ac0*/  VIADDMNMX R13, R13, R4, 0xffffffff, !PT ;  /* 0xffffffff0d0d7446 */ /* 0x000fca0007800104 */
[C---:B------:R-:W-:Y:S01]  /*12ad0*/  IMAD.IADD R4, R8.reuse, 0x1, R13 ;  /* 0x0000000108047824 */ /* 0x040fe200078e020d */
[----:B------:R-:W-:-:S04]  /*12ae0*/  IADD3 R8, R8, -0x2, RZ ;  /* 0xfffffffe08087810 */ /* 0x000fc80007ffe0ff */
[----:B------:R-:W-:-:S04]  /*12af0*/  LOP3.LUT R4, R4, 0x1, RZ, 0xc0, !PT ;  /* 0x0000000104047812 */ /* 0x000fc800078ec0ff */
[----:B------:R-:W-:-:S13]  /*12b00*/  ISETP.NE.U32.AND P0, PT, R4, 0x1, PT ;  /* 0x000000010400780c */ /* 0x000fda0003f05070 */
[----:B------:R-:W-:Y:S05]  /*12b10*/  @P0 BRA `(.L_x_493) ;  /* 0x00000004007c0947 */ /* 0x000fea0003800000 */
[----:B------:R-:W-:Y:S01]  /*12b20*/  VIADD R10, R22, 0x1 ;  /* 0x00000001160a7836 */ /* 0x000fe20000000000 */
[----:B------:R-:W-:Y:S04]  /*12b30*/  BSSY B2, `(.L_x_494) ;  /* 0x0000059000027945 */ /* 0x000fe80003800000 */
[----:B------:R-:W-:-:S04]  /*12b40*/  ISETP.NE.AND P0, PT, R10, 0x2, PT ;  /* 0x000000020a00780c */ /* 0x000fc80003f05270 */
[----:B--2---:R-:W-:Y:S02]  /*12b50*/  SEL R5, RZ, 0x1, P0 ;  /* 0x00000001ff057807 */ /* 0x004fe40000000000 */
        /* <DEDUP_REMOVED lines=21> */
[----:B------:R-:W-:Y:S02]  /*12cb0*/  LEA.HI.X R3, R4, R3, R15, 0x2, P0 ;  /* 0x0000000304037211 */ /* 0x000fe400000f140f */
[----:B------:R-:W-:-:S05]  /*12cc0*/  IADD3 R4, -R12, RZ, RZ ;  /* 0x000000ff0c047210 */ /* 0x000fca0007ffe1ff */
[----:B------:R-:W-:Y:S02]  /*12cd0*/  IMAD R8, R17, R4, R8 ;  /* 0x0000000411087224 */ /* 0x000fe400078e0208 */
[----:B------:R0:W5:Y:S05]  /*12ce0*/  LDG.E R4, desc[UR56][R2.64] ;  /* 0x0000003802047981 */ /* 0x00016a000c1e1900 */
.L_x_496:
[----:B0-----:R-:W-:Y:S01]  /*12cf0*/  IMAD R3, R10, 0x8, R28 ;  /* 0x000000080a037824 */ /* 0x001fe200078e021c */
[----:B------:R-:W-:-:S04]  /*12d00*/  SHF.L.U32 R2, R14, 0x1f, RZ ;  /* 0x0000001f0e027819 */ /* 0x000fc800000006ff */
[----:B------:R-:W0:Y:S02]  /*12d10*/  SYNCS.PHASECHK.TRANS64.TRYWAIT P0, [R3+URZ+0x30840], R2 ;  /* 0x03084002030075a7 */ /* 0x000e24000800017f */
[----:B0-----:R-:W-:Y:S05]  /*12d20*/  @!P0 BRA `(.L_x_497) ;  /* 0x0000002c00908947 */ /* 0x001fea0003800000 */
.L_x_599:
[----:B------:R-:W2:Y:S02]  /*12d30*/  S2R R5, SR_TID.X ;  /* 0x0000000000057919 */ /* 0x000ea40000002100 */
        /* <DEDUP_REMOVED lines=8> */
.L_x_498:
        /* <DEDUP_REMOVED lines=21> */
.L_x_600:
[----:B------:R-:W-:Y:S05]  /*12f10*/  @P1 BRA `(.L_x_500) ;  /* 0x0000000000181947 */ /* 0x000fea0003800000 */
[----:B------:R-:W-:Y:S01]  /*12f20*/  ISETP.NE.AND P0, PT, R29, RZ, PT ;  /* 0x000000ff1d00720c */ /* 0x000fe20003f05270 */
[----:B------:R-:W-:Y:S01]  /*12f30*/  IMAD.MOV.U32 R3, RZ, RZ, 0x6000 ;  /* 0x00006000ff037424 */ /* 0x000fe200078e00ff */
[----:B0-----:R-:W-:-:S04]  /*12f40*/  LEA R2, R22, R28, 0x3 ;  /* 0x0000001c16027211 */ /* 0x001fc800078e18ff */
[----:B------:R2:W-:Y:S07]  /*12f50*/  SYNCS.ARRIVE.TRANS64 RZ, [R2+URZ+0x30850], R3 ;  /* 0x0308500302ff79a7 */ /* 0x0005ee000800003f */
[----:B------:R-:W-:Y:S05]  /*12f60*/  @!P0 BRA `(.L_x_500) ;  /* 0x0000000000048947 */ /* 0x000fea0003800000 */
[----:B------:R-:W-:Y:S01]  /*12f70*/  BPT.TRAP 0x1 ;  /* 0x000000040000795c */ /* 0x000fe20000300000 */
.L_x_500:
        /* <DEDUP_REMOVED lines=20> */
.L_x_495:
[----:B------:R-:W-:Y:S05]  /*130c0*/  BSYNC B2 ;  /* 0x0000000000027941 */ /* 0x000fea0003800000 */
.L_x_494:
[----:B------:R-:W2:Y:S01]  /*130d0*/  LDL.LU R2, [R1+0x4] ;  /* 0x0000040001027983 */ /* 0x000ea20000300800 */
[----:B------:R-:W-:Y:S02]  /*130e0*/  IMAD.MOV.U32 R22, RZ, RZ, R10 ;  /* 0x000000ffff167224 */ /* 0x000fe400078e000a */
[----:B------:R-:W-:Y:S01]  /*130f0*/  IMAD.MOV.U32 R24, RZ, RZ, R14 ;  /* 0x000000ffff187224 */ /* 0x000fe200078e000e */
[----:B--2---:R-:W-:-:S07]  /*13100*/  IADD3 R8, R2, -0x3, RZ ;  /* 0xfffffffd02087810 */ /* 0x004fce0007ffe0ff */
.L_x_493:
[----:B------:R-:W-:Y:S05]  /*13110*/  BSYNC B1 ;  /* 0x0000000000017941 */ /* 0x000fea0003800000 */
.L_x_492:
[----:B------:R-:W-:-:S05]  /*13120*/  IMAD.MOV R2, RZ, RZ, -R13 ;  /* 0x000000ffff027224 */ /* 0x000fca00078e0a0d */
[----:B------:R-:W-:-:S13]  /*13130*/  ISETP.NE.AND P0, PT, R9, R2, PT ;  /* 0x000000020900720c */ /* 0x000fda0003f05270 */
[----:B------:R-:W-:Y:S05]  /*13140*/  @!P0 BRA `(.L_x_491) ;  /* 0x0000000800ec8947 */ /* 0x000fea0003800000 */
[----:B------:R-:W-:-:S07]  /*13150*/  IMAD.MOV.U32 R4, RZ, RZ, R7 ;  /* 0x000000ffff047224 */ /* 0x000fce00078e0007 */
.L_x_515:
[----:B------:R-:W-:Y:S01]  /*13160*/  IADD3 R9, R22, 0x1, RZ ;  /* 0x0000000116097810 */ /* 0x000fe20007ffe0ff */
        /* <DEDUP_REMOVED lines=8> */
[----:B------:R-:W-:Y:S01]  /*131f0*/  IMAD.MOV.U32 R12, RZ, RZ, R8 ;  /* 0x000000ffff0c7224 */ /* 0x000fe200078e0008 */
        /* <DEDUP_REMOVED lines=17> */
[----:B------:R-:W-:Y:S02]  /*13310*/  LEA.HI.X R5, R2, UR5, R3, 0x2, P0 ;  /* 0x0000000502057c11 */ /* 0x000fe400080f1403 */
[----:B------:R-:W-:-:S03]  /*13320*/  IADD3 R3, -R13, RZ, RZ ;  /* 0x000000ff0d037210 */ /* 0x000fc60007ffe1ff */
[----:B------:R0:W5:Y:S02]  /*13330*/  LDG.E R4, desc[UR56][R4.64] ;  /* 0x0000003804047981 */ /* 0x000164000c1e1900 */
[----:B------:R-:W-:-:S07]  /*13340*/  IMAD R12, R12, R3, R8 ;  /* 0x000000030c0c7224 */ /* 0x000fce00078e0208 */
.L_x_503:
[----:B------:R-:W-:Y:S01]  /*13350*/  IMAD R3, R9, 0x8, R28 ;  /* 0x0000000809037824 */ /* 0x000fe200078e021c */
[----:B------:R-:W-:-:S04]  /*13360*/  SHF.L.U32 R2, R10, 0x1f, RZ ;  /* 0x0000001f0a027819 */ /* 0x000fc800000006ff */
[----:B------:R-:W3:Y:S02]  /*13370*/  SYNCS.PHASECHK.TRANS64.TRYWAIT P0, [R3+URZ+0x30840], R2 ;  /* 0x03084002030075a7 */ /* 0x000ee4000800017f */
[----:B---3--:R-:W-:Y:S05]  /*13380*/  @!P0 BRA `(.L_x_504) ;  /* 0x0000002800208947 */ /* 0x008fea0003800000 */
.L_x_601:
        /* <DEDUP_REMOVED lines=9> */
.L_x_505:
        /* <DEDUP_REMOVED lines=21> */
.L_x_602:
[----:B------:R-:W-:Y:S05]  /*13570*/  @P0 BRA `(.L_x_507) ;  /* 0x0000000000140947 */ /* 0x000fea0003800000 */
[----:B------:R-:W-:Y:S02]  /*13580*/  ISETP.NE.AND P1, PT, R29, RZ, PT ;  /* 0x000000ff1d00720c */ /* 0x000fe40003f25270 */
[----:B------:R-:W-:-:S04]  /*13590*/  MOV R2, 0x6000 ;  /* 0x0000600000027802 */ /* 0x000fc80000000f00 */
[----:B------:R2:W-:Y:S07]  /*135a0*/  SYNCS.ARRIVE.TRANS64 RZ, [R3+URZ+0x50], R2 ;  /* 0x0000500203ff79a7 */ /* 0x0005ee000800003f */
[----:B------:R-:W-:Y:S05]  /*135b0*/  @!P1 BRA `(.L_x_507) ;  /* 0x0000000000049947 */ /* 0x000fea0003800000 */
[----:B------:R-:W-:Y:S01]  /*135c0*/  BPT.TRAP 0x1 ;  /* 0x000000040000795c */ /* 0x000fe20000300000 */
.L_x_507:
        /* <DEDUP_REMOVED lines=19> */
.L_x_502:
[----:B------:R-:W-:Y:S05]  /*13700*/  BSYNC B1 ;  /* 0x0000000000017941 */ /* 0x000fea0003800000 */
.L_x_501:
[----:B------:R-:W-:Y:S01]  /*13710*/  VIADD R22, R9, 0x1 ;  /* 0x0000000109167836 */ /* 0x000fe20000000000 */
[----:B------:R-:W-:Y:S04]  /*13720*/  BSSY B1, `(.L_x_508) ;  /* 0x0000059000017945 */ /* 0x000fe80003800000 */
[----:B------:R-:W-:-:S04]  /*13730*/  ISETP.NE.AND P0, PT, R22, 0x2, PT ;  /* 0x000000021600780c */ /* 0x000fc80003f05270 */
[----:B0-2---:R-:W-:Y:S02]  /*13740*/  SEL R3, RZ, 0x1, P0 ;  /* 0x00000001ff037807 */ /* 0x005fe40000000000 */
        /* <DEDUP_REMOVED lines=9> */
[----:B------:R-:W-:Y:S01]  /*137e0*/  MOV R14, R13 ;  /* 0x0000000d000e7202 */ /* 0x000fe20000000f00 */
        /* <DEDUP_REMOVED lines=12> */
[----:B------:R-:W-:Y:S01]  /*138b0*/  LEA.HI.X R5, R2, UR5, R3, 0x2, P0 ;  /* 0x0000000502057c11 */ /* 0x000fe200080f1403 */
[----:B------:R-:W-:-:S04]  /*138c0*/  IMAD.MOV R2, RZ, RZ, -R14 ;  /* 0x000000ffff027224 */ /* 0x000fc800078e0a0e */
[----:B------:R0:W5:Y:S01]  /*138d0*/  LDG.E R4, desc[UR56][R4.64] ;  /* 0x0000003804047981 */ /* 0x000162000c1e1900 */
[----:B------:R-:W-:-:S07]  /*138e0*/  IMAD R13, R12, R2, R13 ;  /* 0x000000020c0d7224 */ /* 0x000fce00078e020d */
.L_x_510:
[----:B------:R-:W-:Y:S01]  /*138f0*/  IMAD R2, R22, 0x8, R28 ;  /* 0x0000000816027824 */ /* 0x000fe200078e021c */
[----:B------:R-:W-:-:S04]  /*13900*/  SHF.L.U32 R3, R24, 0x1f, RZ ;  /* 0x0000001f18037819 */ /* 0x000fc800000006ff */
[----:B------:R-:W2:Y:S02]  /*13910*/  SYNCS.PHASECHK.TRANS64.TRYWAIT P0, [R2+URZ+0x30840], R3 ;  /* 0x03084003020075a7 */ /* 0x000ea4000800017f */
[----:B--2---:R-:W-:Y:S05]  /*13920*/  @!P0 BRA `(.L_x_511) ;  /* 0x0000002000e08947 */ /* 0x004fea0003800000 */
.L_x_603:
[----:B0-----:R-:W0:Y:S02]  /*13930*/  S2R R5, SR_TID.X ;  /* 0x0000000000057919 */ /* 0x001e240000002100 */
[----:B0-----:R-:W-:-:S04]  /*13940*/  LOP3.LUT R5, R5, 0x7f, RZ, 0xc0, !PT ;  /* 0x0000007f05057812 */ /* 0x001fc800078ec0ff */
[----:B------:R-:W-:-:S13]  /*13950*/  ISETP.NE.AND P0, PT, R5, RZ, PT ;  /* 0x000000ff0500720c */ /* 0x000fda0003f05270 */
[----:B------:R-:W-:Y:S05]  /*13960*/  @P0 BRA `(.L_x_512) ;  /* 0x0000000000140947 */ /* 0x000fea0003800000 */
[----:B------:R-:W-:Y:S02]  /*13970*/  ISETP.NE.AND P1, PT, R29, RZ, PT ;  /* 0x000000ff1d00720c */ /* 0x000fe40003f25270 */
[----:B--2---:R-:W-:-:S04]  /*13980*/  MOV R3, 0x6000 ;  /* 0x0000600000037802 */ /* 0x004fc80000000f00 */
[----:B------:R0:W-:Y:S07]  /*13990*/  SYNCS.ARRIVE.TRANS64 RZ, [R2+URZ+0x30830], R3 ;  /* 0x0308300302ff79a7 */ /* 0x0001ee000800003f */
[----:B------:R-:W-:Y:S05]  /*139a0*/  @!P1 BRA `(.L_x_512) ;  /* 0x0000000000049947 */ /* 0x000fea0003800000 */
[----:B------:R-:W-:Y:S01]  /*139b0*/  BPT.TRAP 0x1 ;  /* 0x000000040000795c */ /* 0x000fe20000300000 */
.L_x_512:
[----:B0-2---:R-:W-:Y:S01]  /*139c0*/  IMAD R2, R22, 0x6000, R28 ;  /* 0x0000600016027824 */ /* 0x005fe200078e021c */
[----:B------:R-:W-:Y:S01]  /*139d0*/  R2UR UR11, R13 ;  /* 0x000000000d0b72ca */ /* 0x000fe200000e0000 */
[----:B------:R-:W-:Y:S01]  /*139e0*/  UIADD3 UR6, UP0, UR38, 0x370, URZ ;  /* 0x0000037026067890 */ /* 0x000fe2000ff1e03f */
[----:B------:R-:W-:Y:S01]  /*139f0*/  R2UR UR4, R23 ;  /* 0x00000000170472ca */ /* 0x000fe200000e0000 */
[----:B------:R-:W-:Y:S01]  /*13a00*/  UMOV UR5, 0x14f00000 ;  /* 0x14f0000000057882 */ /* 0x000fe20000000000 */
[----:B------:R-:W-:Y:S01]  /*13a10*/  R2UR UR8, R2 ;  /* 0x00000000020872ca */ /* 0x000fe200000e0000 */
[----:B------:R-:W-:Y:S01]  /*13a20*/  VIADD R2, R28, 0x30800 ;  /* 0x000308001c027836 */ /* 0x000fe20000000000 */
[----:B------:R-:W-:Y:S01]  /*13a30*/  R2UR UR12, R0 ;  /* 0x00000000000c72ca */ /* 0x000fe200000e0000 */
[----:B------:R-:W-:Y:S01]  /*13a40*/  UIADD3.X UR7, URZ, UR39, URZ, UP0, !UPT ;  /* 0x000000273f077290 */ /* 0x000fe200087fe43f */
[----:B-----5:R-:W-:Y:S01]  /*13a50*/  R2UR UR13, R4 ;  /* 0x00000000040d72ca */ /* 0x020fe200000e0000 */
[--C-:B------:R-:W-:Y:S01]  /*13a60*/  IMAD R3, R22, 0x8, R2.reuse ;  /* 0x0000000816037824 */ /* 0x100fe200078e0202 */
[----:B------:R-:W-:Y:S01]  /*13a70*/  UMOV UR10, URZ ;  /* 0x0000003f000a7c82 */ /* 0x000fe20008000000 */
[----:B------:R-:W-:-:S03]  /*13a80*/  IMAD R2, R9, 0x8, R2 ;  /* 0x0000000809027824 */ /* 0x000fc600078e0202 */
[----:B------:R-:W-:Y:S01]  /*13a90*/  R2UR UR9, R3 ;  /* 0x00000000030972ca */ /* 0x000fe200000e0000 */
[----:B------:R-:W-:Y:S01]  /*13aa0*/  UIMAD UR11, UR11, 0xc0, UR4 ;  /* 0x000000c00b0b78a4 */ /* 0x000fe2000f8e0204 */
[----:B------:R-:W-:Y:S01]  /*13ab0*/  SHF.L.U32 R3, R10, 0x1f, RZ ;  /* 0x0000001f0a037819 */ /* 0x000fe200000006ff */
[----:B------:R-:W-:Y:S01]  /*13ac0*/  UIADD3 UR8, UR8, 0x12400, URZ ;  /* 0x0001240008087890 */ /* 0x000fe2000fffe03f */
[----:B------:R-:W-:-:S09]  /*13ad0*/  UMOV UR4, 0x0 ;  /* 0x0000000000047882 */ /* 0x000fd20000000000 */
[----:B------:R-:W-:-:S09]  /*13ae0*/  UIADD3 UR9, UR9, 0x30, URZ ;  /* 0x0000003009097890 */ /* 0x000fd2000fffe03f */
[----:B------:R0:W-:Y:S01]  /*13af0*/  UTMALDG.4D [UR8], [UR6], desc[UR4] ;  /* 0x00000408060075b4 */ /* 0x0001e20008019000 */
[----:B------:R-:W2:Y:S02]  /*13b00*/  SYNCS.PHASECHK.TRANS64.TRYWAIT P1, [R2+URZ+0x60], R3 ;  /* 0x00006003020075a7 */ /* 0x000ea4000802017f */
[----:B0-2---:R-:W-:Y:S05]  /*13b10*/  @!P1 BRA `(.L_x_513) ;  /* 0x0000002000789947 */ /* 0x005fea0003800000 */
.L_x_604:
[----:B------:R-:W-:Y:S05]  /*13b20*/  @P0 BRA `(.L_x_514) ;  /* 0x0000000000140947 */ /* 0x000fea0003800000 */
[----:B------:R-:W-:Y:S01]  /*13b30*/  ISETP.NE.AND P1, PT, R29, RZ, PT ;  /* 0x000000ff1d00720c */ /* 0x000fe20003f25270 */
[----:B0-----:R-:W-:-:S04]  /*13b40*/  IMAD.MOV.U32 R3, RZ, RZ, 0x6000 ;  /* 0x00006000ff037424 */ /* 0x001fc800078e00ff */
[----:B------:R2:W-:Y:S08]  /*13b50*/  SYNCS.ARRIVE.TRANS64 RZ, [R2+URZ+0x50], R3 ;  /* 0x0000500302ff79a7 */ /* 0x0005f0000800003f */
[----:B------:R-:W-:Y:S05]  /*13b60*/  @!P1 BRA `(.L_x_514) ;  /* 0x0000000000049947 */ /* 0x000fea0003800000 */
[----:B------:R-:W-:Y:S01]  /*13b70*/  BPT.TRAP 0x1 ;  /* 0x000000040000795c */ /* 0x000fe20000300000 */
.L_x_514:
        /* <DEDUP_REMOVED lines=11> */
[----:B------:R-:W-:-:S02]  /*13c30*/  R2UR UR12, R0 ;  /* 0x00000000000c72ca */ /* 0x000fc400000e0000 */
[----:B------:R-:W-:-:S03]  /*13c40*/  MOV R25, R13 ;  /* 0x0000000d00197202 */ /* 0x000fc60000000f00 */
[----:B------:R-:W-:Y:S02]  /*13c50*/  UIADD3 UR9, UR9, 0x50, URZ ;  /* 0x0000005009097890 */ /* 0x000fe4000fffe03f */
[----:B------:R-:W-:Y:S02]  /*13c60*/  UIADD3 UR8, UR8, 0x400, URZ ;  /* 0x0000040008087890 */ /* 0x000fe4000fffe03f */
[----:B------:R-:W-:-:S03]  /*13c70*/  UIMAD UR11, UR11, 0xc0, UR4 ;  /* 0x000000c00b0b78a4 */ /* 0x000fc6000f8e0204 */
[----:B------:R-:W-:-:S06]  /*13c80*/  UMOV UR4, 0x0 ;  /* 0x0000000000047882 */ /* 0x000fcc0000000000 */
[----:B------:R3:W-:Y:S02]  /*13c90*/  UTMALDG.4D [UR8], [UR6], desc[UR4] ;  /* 0x00000408060075b4 */ /* 0x0007e40008019000 */
[----:B---3--:R-:W-:Y:S01]  /*13ca0*/  NOP ;  /* 0x0000000000007918 */ /* 0x008fe20000000000 */
.L_x_509:
[----:B------:R-:W-:Y:S05]  /*13cb0*/  BSYNC B1 ;  /* 0x0000000000017941 */ /* 0x000fea0003800000 */
.L_x_508:
[C---:B------:R-:W-:Y:S01]  /*13cc0*/  ISETP.GT.AND P0, PT, R8.reuse, 0x1, PT ;  /* 0x000000010800780c */ /* 0x040fe20003f04270 */
[----:B0-2---:R-:W-:-:S04]  /*13cd0*/  VIADD R2, R8, 0xfffffffe ;  /* 0xfffffffe08027836 */ /* 0x005fc80000000000 */
[----:B------:R-:W-:-:S08]  /*13ce0*/  IMAD.MOV.U32 R8, RZ, RZ, R2 ;  /* 0x000000ffff087224 */ /* 0x000fd000078e0002 */
[----:B------:R-:W-:Y:S05]  /*13cf0*/  @P0 BRA `(.L_x_515) ;  /* 0xfffffff400180947 */ /* 0x000fea000383ffff */
.L_x_491:
[----:B------:R-:W-:Y:S05]  /*13d00*/  BSYNC B0 ;  /* 0x0000000000007941 */ /* 0x000fea0003800000 */
.L_x_490:
        /* <DEDUP_REMOVED lines=15> */
.L_x_517:
[----:B------:R-:W-:Y:S05]  /*13e00*/  BSYNC B0 ;  /* 0x0000000000007941 */ /* 0x000fea0003800000 */
.L_x_516:
[----:B------:R-:W-:Y:S04]  /*13e10*/  BSSY B0, `(.L_x_518) ;  /* 0x0000020000007945 */ /* 0x000fe80003800000 */
[----:B------:R-:W-:Y:S05]  /*13e20*/  @!P6 BRA `(.L_x_519) ;  /* 0x000000000078e947 */ /* 0x000fea0003800000 */
[----:B------:R-:W-:Y:S01]  /*13e30*/  IMAD R3, R22, 0x8, R28 ;  /* 0x0000000816037824 */ /* 0x000fe200078e021c */
[----:B------:R-:W-:-:S04]  /*13e40*/  SHF.L.U32 R2, R24, 0x1f, RZ ;  /* 0x0000001f18027819 */ /* 0x000fc800000006ff */
[----:B------:R-:W3:Y:S02]  /*13e50*/  SYNCS.PHASECHK.TRANS64.TRYWAIT P0, [R3+URZ+0x30860], R2 ;  /* 0x03086002030075a7 */ /* 0x000ee4000800017f */
[----:B---3--:R-:W-:Y:S05]  /*13e60*/  @!P0 BRA `(.L_x_520) ;  /* 0x0000001c00b88947 */ /* 0x008fea0003800000 */
.L_x_605:
[----:B------:R-:W4:Y:S02]  /*13e70*/  S2R R4, SR_TID.X ;  /* 0x0000000000047919 */ /* 0x000f240000002100 */
[----:B----4-:R-:W-:-:S04]  /*13e80*/  LOP3.LUT R4, R4, 0x7f, RZ, 0xc0, !PT ;  /* 0x0000007f04047812 */ /* 0x010fc800078ec0ff */
[----:B------:R-:W-:-:S13]  /*13e90*/  ISETP.NE.AND P0, PT, R4, RZ, PT ;  /* 0x000000ff0400720c */ /* 0x000fda0003f05270 */
[----:B------:R-:W-:Y:S05]  /*13ea0*/  @P0 BRA `(.L_x_521) ;  /* 0x0000000000140947 */ /* 0x000fea0003800000 */
[----:B------:R-:W-:Y:S02]  /*13eb0*/  ISETP.NE.AND P1, PT, R29, RZ, PT ;  /* 0x000000ff1d00720c */ /* 0x000fe40003f25270 */
[----:B---3--:R-:W-:-:S04]  /*13ec0*/  MOV R2, 0x6000 ;  /* 0x0000600000027802 */ /* 0x008fc80000000f00 */
[----:B------:R4:W-:Y:S07]  /*13ed0*/  SYNCS.ARRIVE.TRANS64 RZ, [R3+URZ+0x30850], R2 ;  /* 0x0308500203ff79a7 */ /* 0x0009ee000800003f */
[----:B------:R-:W-:Y:S05]  /*13ee0*/  @!P1 BRA `(.L_x_521) ;  /* 0x0000000000049947 */ /* 0x000fea0003800000 */
[----:B------:R-:W-:Y:S01]  /*13ef0*/  BPT.TRAP 0x1 ;  /* 0x000000040000795c */ /* 0x000fe20000300000 */
.L_x_521:
        /* <DEDUP_REMOVED lines=17> */
.L_x_519:
[----:B------:R-:W-:Y:S05]  /*14010*/  BSYNC B0 ;  /* 0x0000000000007941 */ /* 0x000fea0003800000 */
.L_x_518:
[----:B------:R-:W-:-:S05]  /*14020*/  VIADD R22, R22, 0x1 ;  /* 0x0000000116167836 */ /* 0x000fca0000000000 */
[----:B------:R-:W-:-:S04]  /*14030*/  ISETP.NE.AND P0, PT, R22, 0x2, PT ;  /* 0x000000021600780c */ /* 0x000fc80003f05270 */
[----:B---34-:R-:W-:Y:S02]  /*14040*/  SEL R3, RZ, 0x1, P0 ;  /* 0x00000001ff037807 */ /* 0x018fe40000000000 */
[----:B------:R-:W-:Y:S02]  /*14050*/  SEL R22, R22, RZ, P0 ;  /* 0x000000ff16167207 */ /* 0x000fe40000000000 */
[----:B------:R-:W-:-:S07]  /*14060*/  LOP3.LUT R24, R24, R3, RZ, 0x3c, !PT ;  /* 0x0000000318187212 */ /* 0x000fce00078e3cff */
.L_x_477:
[----:B------:R-:W-:Y:S05]  /*14070*/  BSYNC B6 ;  /* 0x0000000000067941 */ /* 0x000fea0003800000 */
.L_x_475:
[----:B------:R-:W-:-:S03]  /*14080*/  UMOV UR4, 0xffffffff ;  /* 0xffffffff00047882 */ /* 0x000fc60000000000 */
[----:B------:R-:W-:Y:S05]  /*14090*/  BRA.DIV UR4, `(.L_x_522) ;  /* 0x0000001e04407947 */ /* 0x000fea000b800000 */
[----:B--2---:R2:W3:Y:S04]  /*140a0*/  SHFL.IDX PT, R5, R16, RZ, 0x1f ;  /* 0x00001fff10057589 */ /* 0x0044e800000e0000 */
[----:B------:R2:W4:Y:S02]  /*140b0*/  SHFL.IDX PT, R4, R16, 0x1, 0x1f ;  /* 0x00201f0010047f89 */ /* 0x00052400000e0000 */
.L_x_609:
        /* <DEDUP_REMOVED lines=8> */
[----:B-----5:R-:W0:Y:S02]  /*14140*/  LDC.64 R2, c[0x0][0xc58] ;  /* 0x00031600ff027b82 */ /* 0x020e240000000a00 */
[----:B0-----:R-:W-:-:S06]  /*14150*/  IMAD.WIDE R2, R7, 0x4, R2 ;  /* 0x0000000407027825 */ /* 0x001fcc00078e0202 */
[----:B------:R0:W5:Y:S02]  /*14160*/  LDG.E R2, desc[UR56][R2.64] ;  /* 0x0000003802027981 */ /* 0x000164000c1e1900 */
.L_x_524:
[----:B------:R-:W-:Y:S05]  /*14170*/  BSYNC B0 ;  /* 0x0000000000007941 */ /* 0x000fea0003800000 */
.L_x_523:
[----:B------:R-:W-:-:S03]  /*14180*/  UMOV UR4, 0xffffffff ;  /* 0xffffffff00047882 */ /* 0x000fc60000000000 */
[----:B------:R-:W-:Y:S05]  /*14190*/  BRA.DIV UR4, `(.L_x_525) ;  /* 0x0000001e044c7947 */ /* 0x000fea000b800000 */
[----:B-----5:R-:W0:Y:S01]  /*141a0*/  SHFL.UP PT, R14, R2, 0x1, RZ ;  /* 0x04200000020e7989 */ /* 0x020e2200000e00ff */
[C---:B------:R-:W-:Y:S02]  /*141b0*/  ISETP.NE.AND P0, PT, R29.reuse, RZ, PT ;  /* 0x000000ff1d00720c */ /* 0x040fe40003f05270 */
[C---:B------:R-:W-:Y:S02]  /*141c0*/  ISETP.GE.U32.AND P1, PT, R29.reuse, 0x2, PT ;  /* 0x000000021d00780c */ /* 0x040fe40003f26070 */
[----:B0-----:R-:W-:Y:S02]  /*141d0*/  SEL R13, R14, RZ, P0 ;  /* 0x000000ff0e0d7207 */ /* 0x001fe40000000000 */
[----:B------:R-:W-:Y:S02]  /*141e0*/  ISETP.GE.U32.AND P0, PT, R29, 0x4, PT ;  /* 0x000000041d00780c */ /* 0x000fe40003f06070 */
[----:B------:R-:W-:-:S05]  /*141f0*/  IADD3 R13, R2, R13, RZ ;  /* 0x0000000d020d7210 */ /* 0x000fca0007ffe0ff */
        /* <DEDUP_REMOVED lines=15> */
.L_x_617:
[----:B------:R-:W-:Y:S02]  /*142f0*/  ULDC UR4, c[0x0][0xc10] ;  /* 0x0003040000047ab9 */ /* 0x000fe40000000800 */
[----:B--2---:R-:W-:-:S05]  /*14300*/  MOV R16, UR4 ;  /* 0x0000000400107c02 */ /* 0x004fca0008000f00 */
[----:B0-----:R-:W-:-:S04]  /*14310*/  IMAD R7, R14, R16, RZ ;  /* 0x000000100e077224 */ /* 0x001fc800078e02ff */
[----:B----4-:R-:W-:-:S05]  /*14320*/  IMAD.IADD R4, R4, 0x1, R7 ;  /* 0x0000000104047824 */ /* 0x010fca00078e0207 */
[----:B---3--:R-:W-:-:S13]  /*14330*/  ISETP.GT.AND P0, PT, R4, R5, PT ;  /* 0x000000050400720c */ /* 0x008fda0003f04270 */
[----:B------:R-:W-:Y:S05]  /*14340*/  @P0 BRA `(.L_x_526) ;  /* 0x0000000000ac0947 */ /* 0x000fea0003800000 */
[----:B------:R-:W0:Y:S02]  /*14350*/  LDC R0, c[0x0][0xc14] ;  /* 0x00030500ff007b82 */ /* 0x000e240000000800 */
.L_x_531:
        /* <DEDUP_REMOVED lines=12> */
.L_x_529:
[----:B------:R-:W-:Y:S05]  /*14420*/  BSYNC B0 ;  /* 0x0000000000007941 */ /* 0x000fea0003800000 */
.L_x_528:
[----:B------:R-:W-:-:S03]  /*14430*/  UMOV UR4, 0xffffffff ;  /* 0xffffffff00047882 */ /* 0x000fc60000000000 */
[----:B------:R-:W-:Y:S05]  /*14440*/  BRA.DIV UR4, `(.L_x_530) ;  /* 0x0000001e04707947 */ /* 0x000fea000b800000 */
[----:B-----5:R-:W2:Y:S01]  /*14450*/  SHFL.UP PT, R14, R2, 0x1, RZ ;  /* 0x04200000020e7989 */ /* 0x020ea200000e00ff */
[C---:B------:R-:W-:Y:S02]  /*14460*/  ISETP.NE.AND P0, PT, R29.reuse, RZ, PT ;  /* 0x000000ff1d00720c */ /* 0x040fe40003f05270 */
[C---:B------:R-:W-:Y:S02]  /*14470*/  ISETP.GE.U32.AND P1, PT, R29.reuse, 0x2, PT ;  /* 0x000000021d00780c */ /* 0x040fe40003f26070 */
[----:B--2---:R-:W-:Y:S02]  /*14480*/  SEL R13, R14, RZ, P0 ;  /* 0x000000ff0e0d7207 */ /* 0x004fe40000000000 */
[----:B------:R-:W-:Y:S02]  /*14490*/  ISETP.GE.U32.AND P0, PT, R29, 0x4, PT ;  /* 0x000000041d00780c */ /* 0x000fe40003f06070 */
[----:B------:R-:W-:-:S05]  /*144a0*/  IADD3 R13, R2, R13, RZ ;  /* 0x0000000d020d7210 */ /* 0x000fca0007ffe0ff */
[----:B------:R-:W2:Y:S02]  /*144b0*/  SHFL.UP PT, R14, R13, 0x2, RZ ;  /* 0x044000000d0e7989 */ /* 0x000ea400000e00ff */
[----:B--2---:R-:W-:Y:S02]  /*144c0*/  SEL R14, R14, RZ, P1 ;  /* 0x000000ff0e0e7207 */ /* 0x004fe40000800000 */
[----:B------:R-:W-:-:S03]  /*144d0*/  ISETP.GE.U32.AND P1, PT, R29, 0x8, PT ;  /* 0x000000081d00780c */ /* 0x000fc60003f26070 */
[----:B0-----:R-:W-:-:S05]  /*144e0*/  IMAD.IADD R3, R13, 0x1, R14 ;  /* 0x000000010d037824 */ /* 0x001fca00078e020e */
        /* <DEDUP_REMOVED lines=10> */
[----:B------:R0:W2:Y:S02]  /*14590*/  SHFL.IDX PT, R14, R3, 0x1f, 0x1f ;  /* 0x03e01f00030e7f89 */ /* 0x0000a400000e0000 */
.L_x_625:
[----:B------:R-:W-:Y:S02]  /*145a0*/  ULDC UR4, c[0x0][0xc10] ;  /* 0x0003040000047ab9 */ /* 0x000fe40000000800 */
[----:B------:R-:W-:-:S05]  /*145b0*/  MOV R16, UR4 ;  /* 0x0000000400107c02 */ /* 0x000fca0008000f00 */
[----:B--2---:R-:W-:-:S04]  /*145c0*/  IMAD R7, R14, R16, RZ ;  /* 0x000000100e077224 */ /* 0x004fc800078e02ff */
[----:B------:R-:W-:-:S05]  /*145d0*/  IMAD.IADD R4, R7, 0x1, R4 ;  /* 0x0000000107047824 */ /* 0x000fca00078e0204 */
[----:B------:R-:W-:-:S13]  /*145e0*/  ISETP.GT.AND P0, PT, R4, R5, PT ;  /* 0x000000050400720c */ /* 0x000fda0003f04270 */
[----:B------:R-:W-:Y:S05]  /*145f0*/  @!P0 BRA `(.L_x_531) ;  /* 0xfffffffc00588947 */ /* 0x000fea000383ffff */
.L_x_526:
[----:B------:R-:W-:Y:S01]  /*14600*/  IMAD.IADD R7, R4, 0x1, -R7 ;  /* 0x0000000104077824 */ /* 0x000fe200078e0a07 */
[----:B------:R-:W-:-:S03]  /*14610*/  UMOV UR4, 0xffffffff ;  /* 0xffffffff00047882 */ /* 0x000fc60000000000 */
[----:B------:R-:W-:-:S05]  /*14620*/  IMAD R4, R3, R16, R7 ;  /* 0x0000001003047224 */ /* 0x000fca00078e0207 */
[----:B------:R-:W-:Y:S01]  /*14630*/  ISETP.GT.AND P6, PT, R4, R5, PT ;  /* 0x000000050400720c */ /* 0x000fe20003fc4270 */
[----:B------:R-:W-:-:S12]  /*14640*/  BRA.DIV UR4, `(.L_x_532) ;  /* 0x0000001e04c07947 */ /* 0x000fd8000b800000 */
[----:B------:R-:W-:-:S04]  /*14650*/  VOTE.ANY R6, PT, !P6 ;  /* 0x0000000000067806 */ /* 0x000fc800070e0100 */
[----:B------:R-:W2:Y:S02]  /*14660*/  POPC R4, R6 ;  /* 0x0000000600047309 */ /* 0x000ea40000000000 */
[----:B--2---:R2:W3:Y:S02]  /*14670*/  SHFL.IDX PT, R17, R2, R4, 0x1f ;  /* 0x00001f0402117589 */ /* 0x0044e400000e0000 */
.L_x_629:
[----:B------:R-:W-:Y:S01]  /*14680*/  ISETP.NE.AND P0, PT, R6, RZ, PT ;  /* 0x000000ff0600720c */ /* 0x000fe20003f05270 */
[----:B------:R-:W-:-:S12]  /*14690*/  IMAD.MOV.U32 R14, RZ, RZ, RZ ;  /* 0x000000ffff0e7224 */ /* 0x000fd800078e00ff */
[----:B------:R-:W-:Y:S05]  /*146a0*/  @!P0 BRA `(.L_x_533) ;  /* 0x0000000000108947 */ /* 0x000fea0003800000 */
[----:B------:R-:W-:Y:S01]  /*146b0*/  UMOV UR4, 0xffffffff ;  /* 0xffffffff00047882 */ /* 0x000fe20000000000 */
[----:B------:R-:W-:Y:S02]  /*146c0*/  VIADD R12, R4, 0xffffffff ;  /* 0xffffffff040c7836 */ /* 0x000fe40000000000 */
[----:B------:R-:W-:Y:S05]  /*146d0*/  BRA.DIV UR4, `(.L_x_534) ;  /* 0x0000001e04e47947 */ /* 0x000fea000b800000 */
[----:B------:R4:W0:Y:S02]  /*146e0*/  SHFL.IDX PT, R14, R3, R12, 0x1f ;  /* 0x00001f0c030e7589 */ /* 0x00082400000e0000 */
.L_x_533:
[----:B---3--:R-:W-:Y:S01]  /*146f0*/  IABS R6, R17 ;  /* 0x0000001100067213 */ /* 0x008fe20000000000 */
[----:B0-----:R-:W-:Y:S01]  /*14700*/  IMAD R16, R14, R16, R7 ;  /* 0x000000100e107224 */ /* 0x001fe200078e0207 */
[----:B------:R-:W-:Y:S02]  /*14710*/  IADD3 R19, R4, R19, RZ ;  /* 0x0000001304137210 */ /* 0x000fe40007ffe0ff */
[----:B------:R-:W0:Y:S01]  /*14720*/  I2F.RP R8, R6 ;  /* 0x0000000600087306 */ /* 0x000e220000209400 */
[----:B------:R-:W-:Y:S01]  /*14730*/  IMAD.IADD R10, R5, 0x1, -R16 ;  /* 0x00000001050a7824 */ /* 0x000fe200078e0a10 */
[----:B------:R-:W-:-:S05]  /*14740*/  IABS R5, R17 ;  /* 0x0000001100057213 */ /* 0x000fca0000000000 */
[----:B------:R-:W-:Y:S01]  /*14750*/  IMAD.MOV R5, RZ, RZ, -R5 ;  /* 0x000000ffff057224 */ /* 0x000fe200078e0a05 */
[----:B0-----:R-:W2:Y:S02]  /*14760*/  MUFU.RCP R8, R8 ;  /* 0x0000000800087308 */ /* 0x001ea40000001000 */
[----:B--2---:R-:W-:-:S06]  /*14770*/  IADD3 R2, R8, 0xffffffe, RZ ;  /* 0x0ffffffe08027810 */ /* 0x004fcc0007ffe0ff */
[----:B----4-:R0:W2:Y:S02]  /*14780*/  F2I.FTZ.U32.TRUNC.NTZ R3, R2 ;  /* 0x0000000200037305 */ /* 0x0100a4000021f000 */
        /* <DEDUP_REMOVED lines=9> */
[----:B------:R-:W-:Y:S01]  /*14820*/  @!P0 IADD3 R5, R5, -R6, RZ ;  /* 0x8000000605058210 */ /* 0x000fe20007ffe0ff */
        /* <DEDUP_REMOVED lines=11> */
.L_x_527:
[----:B------:R-:W-:Y:S01]  /*148e0*/  UMOV UR4, URZ ;  /* 0x0000003f00047c82 */ /* 0x000fe20008000000 */
[----:B------:R-:W-:Y:S01]  /*148f0*/  UMOV UR5, URZ ;  /* 0x0000003f00057c82 */ /* 0x000fe20008000000 */
[----:B------:R-:W-:Y:S01]  /*14900*/  ULDC UR6, c[0x0][0xc14] ;  /* 0x0003050000067ab9 */ /* 0x000fe20000000800 */
[----:B------:R-:W-:Y:S01]  /*14910*/  IMAD.MOV.U32 R16, RZ, RZ, R5 ;  /* 0x000000ffff107224 */ /* 0x000fe200078e0005 */
[----:B------:R-:W-:Y:S01]  /*14920*/  MOV R19, UR6 ;  /* 0x0000000600137c02 */ /* 0x000fe20008000f00 */
[----:B------:R-:W-:Y:S02]  /*14930*/  IMAD.U32 R17, RZ, RZ, UR4 ;  /* 0x00000004ff117e24 */ /* 0x000fe4000f8e00ff */
[----:B------:R-:W-:-:S07]  /*14940*/  IMAD.U32 R18, RZ, RZ, UR5 ;  /* 0x00000005ff127e24 */ /* 0x000fce000f8e00ff */
.L_x_535:
        /* <DEDUP_REMOVED lines=10> */
.L_x_454:
[----:B0-----:R-:W3:Y:S01]  /*149f0*/  LDL.LU R0, [R1+0x10] ;  /* 0x0000100001007983 */ /* 0x001ee20000300800 */
[----:B------:R-:W-:Y:S01]  /*14a00*/  BSSY B0, `(.L_x_537) ;  /* 0x000000b000007945 */ /* 0x000fe20003800000 */
[----:B------:R-:W0:Y:S01]  /*14a10*/  S2R R5, SR_CgaCtaId ;  /* 0x0000000000057919 */ /* 0x000e220000008800 */
[----:B---3--:R-:W-:-:S05]  /*14a20*/  VIADD R0, R0, 0x1 ;  /* 0x0000000100007836 */ /* 0x008fca0000000000 */
[----:B--2---:R-:W-:-:S04]  /*14a30*/  LEA.HI R2, R0, R0, RZ, 0x1 ;  /* 0x0000000000027211 */ /* 0x004fc800078f08ff */
[----:B------:R-:W-:Y:S02]  /*14a40*/  LOP3.LUT R3, R2, 0xfffffffe, RZ, 0xc0, !PT ;  /* 0xfffffffe02037812 */ /* 0x000fe400078ec0ff */
[----:B------:R-:W-:-:S03]  /*14a50*/  MOV R2, 0x400 ;  /* 0x0000040000027802 */ /* 0x000fc60000000f00 */
[----:B------:R-:W-:Y:S01]  /*14a60*/  IMAD.IADD R0, R0, 0x1, -R3 ;  /* 0x0000000100007824 */ /* 0x000fe200078e0a03 */
[----:B0-----:R-:W-:-:S04]  /*14a70*/  LEA R9, R5, R2, 0x18 ;  /* 0x0000000205097211 */ /* 0x001fc800078ec0ff */
[----:B------:R-:W-:-:S04]  /*14a80*/  SHF.L.U32 R0, R0, 0x1f, RZ ;  /* 0x0000001f00007819 */ /* 0x000fc800000006ff */
[----:B------:R-:W0:Y:S02]  /*14a90*/  SYNCS.PHASECHK.TRANS64.TRYWAIT P0, [R9+URZ+0x30820], R0 ;  /* 0x03082000090075a7 */ /* 0x000e24000800017f */
[----:B0-----:R-:W-:Y:S05]  /*14aa0*/  @!P0 BRA `(.L_x_538) ;  /* 0x0000001c00148947 */ /* 0x001fea0003800000 */
.L_x_632:
[----:B------:R-:W-:Y:S05]  /*14ab0*/  BSYNC B0 ;  /* 0x0000000000007941 */ /* 0x000fea0003800000 */
.L_x_537:
[----:B------:R-:W-:-:S03]  /*14ac0*/  UMOV UR4, 0xffffffff ;  /* 0xffffffff00047882 */ /* 0x000fc60000000000 */
[----:B------:R-:W-:Y:S05]  /*14ad0*/  BRA.DIV UR4, `(.L_x_539) ;  /* 0x0000001e041c7947 */ /* 0x000fea000b800000 */
[----:B0-----:R-:W0:Y:S02]  /*14ae0*/  S2R R0, SR_TID.X ;  /* 0x0000000000007919 */ /* 0x001e240000002100 */
[----:B0-----:R-:W-:-:S04]  /*14af0*/  SHF.R.U32.HI R0, RZ, 0x5, R0 ;  /* 0x00000005ff007819 */ /* 0x001fc80000011600 */
[----:B------:R-:W-:-:S05]  /*14b00*/  LOP3.LUT R0, R0, 0x3, RZ, 0xc0, !PT ;  /* 0x0000000300007812 */ /* 0x000fca00078ec0ff */
[----:B------:R0:W2:Y:S02]  /*14b10*/  SHFL.IDX PT, R14, R0, RZ, 0x1f ;  /* 0x00001fff000e7589 */ /* 0x0000a400000e0000 */
.L_x_635:
[----:B--2---:R-:W-:-:S13]  /*14b20*/  ISETP.NE.AND P0, PT, R14, RZ, PT ;  /* 0x000000ff0e00720c */ /* 0x004fda0003f05270 */
[----:B------:R-:W-:Y:S05]  /*14b30*/  @P0 BRA `(.L_x_311) ;  /* 0x0000000000880947 */ /* 0x000fea0003800000 */
[----:B------:R-:W-:-:S03]  /*14b40*/  UMOV UR4, 0xffffffff ;  /* 0xffffffff00047882 */ /* 0x000fc60000000000 */
[----:B------:R-:W-:Y:S05]  /*14b50*/  BRA.DIV UR4, `(.L_x_540) ;  /* 0x0000001e04307947 */ /* 0x000fea000b800000 */
[----:B------:R-:W-:-:S13]  /*14b60*/  ELECT P6, URZ, PT ;  /* 0x00000000003f782f */ /* 0x000fda00038c0000 */
.L_x_638:
[----:B------:R-:W-:Y:S05]  /*14b70*/  @!P6 BRA `(.L_x_311) ;  /* 0x000000000078e947 */ /* 0x000fea0003800000 */
[----:B0-----:R-:W2:Y:S02]  /*14b80*/  LDL.LU R0, [R1+0x1c] ;  /* 0x00001c0001007983 */ /* 0x001ea40000300800 */
[----:B--2---:R-:W-:-:S04]  /*14b90*/  LOP3.LUT R0, R0, 0x2, RZ, 0xfc, !PT ;  /* 0x0000000200007812 */ /* 0x004fc800078efcff */
[----:B------:R-:W-:-:S13]  /*14ba0*/  ISETP.NE.AND P2, PT, R0, 0x3, PT ;  /* 0x000000030000780c */ /* 0x000fda0003f45270 */
[----:B------:R-:W-:Y:S05]  /*14bb0*/  @!P2 BRA `(.L_x_541) ;  /* 0x000000000004a947 */ /* 0x000fea0003800000 */
[----:B------:R-:W-:Y:S01]  /*14bc0*/  BPT.TRAP 0x1 ;  /* 0x000000040000795c */ /* 0x000fe20000300000 */
.L_x_541:
[----:B------:R-:W-:Y:S01]  /*14bd0*/  VIADD R3, R9, 0x30840 ;  /* 0x0003084009037836 */ /* 0x000fe20000000000 */
[----:B------:R-:W-:Y:S02]  /*14be0*/  SHF.L.U32 R2, R24, 0x1f, RZ ;  /* 0x0000001f18027819 */ /* 0x000fe400000006ff */
[C---:B------:R-:W-:Y:S01]  /*14bf0*/  IADD3 R0, R22.reuse, 0x1, RZ ;  /* 0x0000000116007810 */ /* 0x040fe20007ffe0ff */
        /* <DEDUP_REMOVED lines=9> */
.L_x_639:
[----:B------:R-:W2:Y:S02]  /*14c90*/  SYNCS.PHASECHK.TRANS64.TRYWAIT P0, [R3+URZ], R0 ;  /* 0x00000000030075a7 */ /* 0x000ea4000800017f */
[----:B--2---:R-:W-:Y:S05]  /*14ca0*/  @!P0 BRA `(.L_x_543) ;  /* 0x0000001c00108947 */ /* 0x004fea0003800000 */
.L_x_640:
[----:B------:R-:W-:Y:S05]  /*14cb0*/  @!P2 BRA `(.L_x_544) ;  /* 0x000000000004a947 */ /* 0x000fea0003800000 */
[----:B------:R-:W-:Y:S01]  /*14cc0*/  BPT.TRAP 0x1 ;  /* 0x000000040000795c */ /* 0x000fe20000300000 */
.L_x_544:
[----:B--2---:R-:W-:-:S04]  /*14cd0*/  VIADD R3, R9, 0x30860 ;  /* 0x0003086009037836 */ /* 0x004fc80000000000 */
[----:B------:R-:W-:-:S04]  /*14ce0*/  IMAD R5, R22, 0x8, R3 ;  /* 0x0000000816057824 */ /* 0x000fc800078e0203 */
[----:B------:R-:W2:Y:S02]  /*14cf0*/  SYNCS.PHASECHK.TRANS64.TRYWAIT P0, [R5+URZ], R2 ;  /* 0x00000002050075a7 */ /* 0x000ea4000800017f */
[----:B--2---:R-:W-:Y:S05]  /*14d00*/  @!P0 BRA `(.L_x_545) ;  /* 0x0000001c000c8947 */ /* 0x004fea0003800000 */
.L_x_641:
[----:B------:R-:W-:-:S07]  /*14d10*/  IMAD R3, R4, 0x8, R3 ;  /* 0x0000000804037824 */ /* 0x000fce00078e0203 */
.L_x_546:
[----:B---3--:R3:W4:Y:S02]  /*14d20*/  SYNCS.PHASECHK.TRANS64.TRYWAIT P0, [R3+URZ], R0 ;  /* 0x00000000030075a7 */ /* 0x008724000800017f */
[----:B----4-:R-:W-:Y:S05]  /*14d30*/  @!P0 NANOSLEEP.SYNCS 0x989680 ;  /* 0x009896800000895d */ /* 0x010fea0003900000 */
[----:B------:R-:W4:Y:S02]  /*14d40*/  @!P0 SYNCS.PHASECHK.TRANS64 P0, [R3+URZ], R0 ;  /* 0x00000000030085a7 */ /* 0x000f24000800007f */
[----:B----4-:R-:W-:Y:S05]  /*14d50*/  @!P0 BRA `(.L_x_546) ;  /* 0xfffffffc00f08947 */ /* 0x010fea000383ffff */
.L_x_311:
[----:B------:R-:W-:Y:S05]  /*14d60*/  BSYNC B7 ;  /* 0x0000000000077941 */ /* 0x000fea0003800000 */
.L_x_308:
[----:B------:R-:W-:Y:S05]  /*14d70*/  EXIT ;  /* 0x000000000000794d */ /* 0x000fea0003800000 */
.L_x_329:
[----:B0-----:R0:W1:Y:S02]  /*14d80*/  SYNCS.PHASECHK.TRANS64.TRYWAIT P6, [R83+URZ+0x30890], R95 ;  /* 0x0308905f530075a7 */ /* 0x00106400080c017f */
[----:B-1----:R-:W-:Y:S05]  /*14d90*/  @!P6 NANOSLEEP.SYNCS 0x989680 ;  /* 0x009896800000e95d */ /* 0x002fea0003900000 */
[----:B------:R-:W1:Y:S02]  /*14da0*/  @!P6 SYNCS.PHASECHK.TRANS64 P6, [R83+URZ+0x30890], R95 ;  /* 0x0308905f5300e5a7 */ /* 0x000e6400080c007f */
[----:B-1----:R-:W-:Y:S05]  /*14db0*/  @!P6 BRA `(.L_x_329) ;  /* 0xfffffffc00f0e947 */ /* 0x002fea000383ffff */
[----:B------:R-:W-:Y:S05]  /*14dc0*/  BRA `(.L_x_547) ;  /* 0xfffffedc00707947 */ /* 0x000fea000383ffff */
.L_x_349:
[----:B0-----:R0:W1:Y:S02]  /*14dd0*/  SYNCS.PHASECHK.TRANS64.TRYWAIT P5, [R83+URZ+0x30890], R95 ;  /* 0x0308905f530075a7 */ /* 0x00106400080a017f */
[----:B-1----:R-:W-:Y:S05]  /*14de0*/  @!P5 NANOSLEEP.SYNCS 0x989680 ;  /* 0x009896800000d95d */ /* 0x002fea0003900000 */
[----:B------:R-:W1:Y:S02]  /*14df0*/  @!P5 SYNCS.PHASECHK.TRANS64 P5, [R83+URZ+0x30890], R95 ;  /* 0x0308905f5300d5a7 */ /* 0x000e6400080a007f */
[----:B-1----:R-:W-:Y:S05]  /*14e00*/  @!P5 BRA `(.L_x_349) ;  /* 0xfffffffc00f0d947 */ /* 0x002fea000383ffff */
[----:B------:R-:W-:Y:S05]  /*14e10*/  BRA `(.L_x_548) ;  /* 0xfffffeec00e87947 */ /* 0x000fea000383ffff */
.L_x_358:
[----:B-1----:R1:W2:Y:S02]  /*14e20*/  SYNCS.PHASECHK.TRANS64.TRYWAIT P4, [R83+URZ+0x30890], R95 ;  /* 0x0308905f530075a7 */ /* 0x0022a4000808017f */
[----:B--2---:R-:W-:Y:S05]  /*14e30*/  @!P4 NANOSLEEP.SYNCS 0x989680 ;  /* 0x009896800000c95d */ /* 0x004fea0003900000 */
[----:B------:R-:W2:Y:S02]  /*14e40*/  @!P4 SYNCS.PHASECHK.TRANS64 P4, [R83+URZ+0x30890], R95 ;  /* 0x0308905f5300c5a7 */ /* 0x000ea4000808007f */
[----:B--2---:R-:W-:Y:S05]  /*14e50*/  @!P4 BRA `(.L_x_358) ;  /* 0xfffffffc00f0c947 */ /* 0x004fea000383ffff */
[----:B------:R-:W-:Y:S05]  /*14e60*/  BRA `(.L_x_549) ;  /* 0xfffffefc00f87947 */ /* 0x000fea000383ffff */
.L_x_364:
[----:B--2---:R2:W3:Y:S02]  /*14e70*/  SYNCS.PHASECHK.TRANS64.TRYWAIT P3, [R83+URZ+0x308b0], R95 ;  /* 0x0308b05f530075a7 */ /* 0x0044e4000806017f */
[----:B---3--:R-:W-:Y:S05]  /*14e80*/  @!P3 NANOSLEEP.SYNCS 0x989680 ;  /* 0x009896800000b95d */ /* 0x008fea0003900000 */
[----:B------:R-:W3:Y:S02]  /*14e90*/  @!P3 SYNCS.PHASECHK.TRANS64 P3, [R83+URZ+0x308b0], R95 ;  /* 0x0308b05f5300b5a7 */ /* 0x000ee4000806007f */
[----:B---3--:R-:W-:Y:S05]  /*14ea0*/  @!P3 BRA `(.L_x_364) ;  /* 0xfffffffc00f0b947 */ /* 0x008fea000383ffff */
[----:B------:R-:W-:Y:S05]  /*14eb0*/  BRA `(.L_x_550) ;  /* 0xffffff00008c7947 */ /* 0x000fea000383ffff */
.L_x_372:
[----:B------:R-:W0:Y:S01]  /*14ec0*/  S2R R0, SR_TID.X ;  /* 0x0000000000007919 */ /* 0x000e220000002100 */
[----:B------:R-:W-:Y:S01]  /*14ed0*/  BSSY B0, `(.L_x_551) ;  /* 0x000000c000007945 */ /* 0x000fe20003800000 */
[----:B------:R-:W-:Y:S02]  /*14ee0*/  IMAD.MOV.U32 R12, RZ, RZ, RZ ;  /* 0x000000ffff0c7224 */ /* 0x000fe400078e00ff */
[----:B------:R-:W-:Y:S02]  /*14ef0*/  IMAD.MOV.U32 R11, RZ, RZ, 0x1f ;  /* 0x0000001fff0b7424 */ /* 0x000fe400078e00ff */
[----:B------:R-:W-:Y:S01]  /*14f00*/  IMAD.MOV.U32 R15, RZ, RZ, -0x1 ;  /* 0xffffffffff0f7424 */ /* 0x000fe200078e00ff */
[----:B0-----:R-:W-:-:S04]  /*14f10*/  IADD3 R3, R0, -0x80, RZ ;  /* 0xffffff8000037810 */ /* 0x001fc80007ffe0ff */
[----:B------:R-:W-:-:S04]  /*14f20*/  SHF.R.S32.HI R0, RZ, 0x1f, R3 ;  /* 0x0000001fff007819 */ /* 0x000fc80000011403 */
[----:B------:R-:W-:-:S04]  /*14f30*/  LEA.HI R0, R0, R3, RZ, 0x7 ;  /* 0x0000000300007211 */ /* 0x000fc800078f38ff */
[----:B------:R-:W-:-:S05]  /*14f40*/  SHF.R.S32.HI R0, RZ, 0x7, R0 ;  /* 0x00000007ff007819 */ /* 0x000fca0000011400 */
[----:B------:R-:W-:-:S07]  /*14f50*/  IMAD.MOV.U32 R13, RZ, RZ, R0 ;  /* 0x000000ffff0d7224 */ /* 0x000fce00078e0000 */
[----:B-----5:R-:W-:Y:S05]  /*14f60*/  WARPSYNC.COLLECTIVE R15, `(.L_x_552) ;  /* 0x000000000f087348 */ /* 0x020fea0003c00000 */
[----:B------:R0:W1:Y:S02]  /*14f70*/  SHFL.IDX P6, R14, R13, R12, R11 ;  /* 0x0000000c0d0e7389 */ /* 0x00006400000c000b */
[----:B01---5:R-:W-:Y:S01]  /*14f80*/  ENDCOLLECTIVE ;  /* 0x000000000000791b */ /* 0x023fe20003800000 */
.L_x_552:
[----:B------:R-:W-:Y:S05]  /*14f90*/  BSYNC B0 ;  /* 0x0000000000007941 */ /* 0x000fea0003800000 */
.L_x_551:
[----:B------:R0:W-:Y:S01]  /*14fa0*/  STL [R1+0x30], R14 ;  /* 0x0000300e01007387 */ /* 0x0001e20000100800 */
[----:B------:R-:W-:Y:S05]  /*14fb0*/  BRA `(.L_x_553) ;  /* 0xffffff0400dc7947 */ /* 0x000fea000383ffff */
.L_x_386:
[----:B------:R-:W-:Y:S01]  /*14fc0*/  BSSY B1, `(.L_x_554) ;  /* 0x0000008000017945 */ /* 0x000fe20003800000 */
[----:B------:R-:W-:Y:S01]  /*14fd0*/  MOV R13, R29 ;  /* 0x0000001d000d7202 */ /* 0x000fe20000000f00 */
[----:B------:R-:W-:Y:S02]  /*14fe0*/  IMAD.MOV.U32 R12, RZ, RZ, RZ ;  /* 0x000000ffff0c7224 */ /* 0x000fe400078e00ff */
[----:B------:R-:W-:Y:S02]  /*14ff0*/  IMAD.MOV.U32 R11, RZ, RZ, 0x1c1f ;  /* 0x00001c1fff0b7424 */ /* 0x000fe400078e00ff */
[----:B------:R-:W-:-:S07]  /*15000*/  IMAD.MOV.U32 R15, RZ, RZ, -0x1 ;  /* 0xffffffffff0f7424 */ /* 0x000fce00078e00ff */
[----:B0----5:R-:W-:Y:S05]  /*15010*/  WARPSYNC.COLLECTIVE R15, `(.L_x_555) ;  /* 0x000000000f087348 */ /* 0x021fea0003c00000 */
[----:B------:R1:W2:Y:S02]  /*15020*/  SHFL.IDX P6, R14, R13, R12, R11 ;  /* 0x0000000c0d0e7389 */ /* 0x0002a400000c000b */
[----:B012--5:R-:W-:Y:S01]  /*15030*/  ENDCOLLECTIVE ;  /* 0x000000000000791b */ /* 0x027fe20003800000 */
.L_x_555:
[----:B------:R-:W-:Y:S05]  /*15040*/  BSYNC B1 ;  /* 0x0000000000017941 */ /* 0x000fea0003800000 */
.L_x_554:
[----:B------:R-:W-:Y:S05]  /*15050*/  BRA `(.L_x_556) ;  /* 0xffffff0c00fc7947 */ /* 0x000fea000383ffff */
.L_x_387:
[----:B------:R-:W-:Y:S01]  /*15060*/  BSSY B1, `(.L_x_557) ;  /* 0x0000008000017945 */ /* 0x000fe20003800000 */
[----:B------:R-:W-:Y:S01]  /*15070*/  IMAD.MOV.U32 R13, RZ, RZ, R28 ;  /* 0x000000ffff0d7224 */ /* 0x000fe200078e001c */
[----:B------:R-:W-:Y:S01]  /*15080*/  MOV R12, RZ ;  /* 0x000000ff000c7202 */ /* 0x000fe20000000f00 */
[----:B------:R-:W-:Y:S02]  /*15090*/  IMAD.MOV.U32 R11, RZ, RZ, 0x1c1f ;  /* 0x00001c1fff0b7424 */ /* 0x000fe400078e00ff */
[----:B------:R-:W-:-:S07]  /*150a0*/  IMAD.MOV.U32 R15, RZ, RZ, -0x1 ;  /* 0xffffffffff0f7424 */ /* 0x000fce00078e00ff */
[----:B0----5:R-:W-:Y:S05]  /*150b0*/  WARPSYNC.COLLECTIVE R15, `(.L_x_558) ;  /* 0x000000000f087348 */ /* 0x021fea0003c00000 */
[----:B------:R1:W2:Y:S02]  /*150c0*/  SHFL.IDX P6, R14, R13, R12, R11 ;  /* 0x0000000c0d0e7389 */ /* 0x0002a400000c000b */
[----:B012--5:R-:W-:Y:S01]  /*150d0*/  ENDCOLLECTIVE ;  /* 0x000000000000791b */ /* 0x027fe20003800000 */
.L_x_558:
[----:B------:R-:W-:Y:S05]  /*150e0*/  BSYNC B1 ;  /* 0x0000000000017941 */ /* 0x000fea0003800000 */
.L_x_557:
[----:B------:R-:W-:Y:S05]  /*150f0*/  BRA `(.L_x_559) ;  /* 0xffffff0c00dc7947 */ /* 0x000fea000383ffff */
.L_x_388:
[----:B------:R-:W-:Y:S01]  /*15100*/  BSSY B1, `(.L_x_560) ;  /* 0x0000008000017945 */ /* 0x000fe20003800000 */
[----:B------:R-:W-:Y:S01]  /*15110*/  IMAD.MOV.U32 R13, RZ, RZ, R31 ;  /* 0x000000ffff0d7224 */ /* 0x000fe200078e001f */
[----:B------:R-:W-:Y:S01]  /*15120*/  MOV R11, 0x1c1f ;  /* 0x00001c1f000b7802 */ /* 0x000fe20000000f00 */
[----:B------:R-:W-:Y:S02]  /*15130*/  IMAD.MOV.U32 R12, RZ, RZ, RZ ;  /* 0x000000ffff0c7224 */ /* 0x000fe400078e00ff */
[----:B------:R-:W-:-:S07]  /*15140*/  IMAD.MOV.U32 R15, RZ, RZ, -0x1 ;  /* 0xffffffffff0f7424 */ /* 0x000fce00078e00ff */
[----:B0----5:R-:W-:Y:S05]  /*15150*/  WARPSYNC.COLLECTIVE R15, `(.L_x_561) ;  /* 0x000000000f087348 */ /* 0x021fea0003c00000 */
[----:B------:R1:W2:Y:S02]  /*15160*/  SHFL.IDX P6, R14, R13, R12, R11 ;  /* 0x0000000c0d0e7389 */ /* 0x0002a400000c000b */
[----:B012--5:R-:W-:Y:S01]  /*15170*/  ENDCOLLECTIVE ;  /* 0x000000000000791b */ /* 0x027fe20003800000 */
.L_x_561:
[----:B------:R-:W-:Y:S05]  /*15180*/  BSYNC B1 ;  /* 0x0000000000017941 */ /* 0x000fea0003800000 */
.L_x_560:
[----:B------:R-:W-:Y:S05]  /*15190*/  BRA `(.L_x_562) ;  /* 0xffffff0c00bc7947 */ /* 0x000fea000383ffff */
.L_x_389:
[----:B------:R-:W-:Y:S01]  /*151a0*/  BSSY B1, `(.L_x_563) ;  /* 0x0000008000017945 */ /* 0x000fe20003800000 */
[----:B------:R-:W-:Y:S01]  /*151b0*/  IMAD.MOV.U32 R13, RZ, RZ, R30 ;  /* 0x000000ffff0d7224 */ /* 0x000fe200078e001e */
[----:B------:R-:W-:Y:S01]  /*151c0*/  MOV R15, 0xffffffff ;  /* 0xffffffff000f7802 */ /* 0x000fe20000000f00 */
[----:B------:R-:W-:Y:S02]  /*151d0*/  IMAD.MOV.U32 R12, RZ, RZ, RZ ;  /* 0x000000ffff0c7224 */ /* 0x000fe400078e00ff */
[----:B------:R-:W-:-:S07]  /*151e0*/  IMAD.MOV.U32 R11, RZ, RZ, 0x1c1f ;  /* 0x00001c1fff0b7424 */ /* 0x000fce00078e00ff */
[----:B0----5:R-:W-:Y:S05]  /*151f0*/  WARPSYNC.COLLECTIVE R15, `(.L_x_564) ;  /* 0x000000000f087348 */ /* 0x021fea0003c00000 */
[----:B------:R1:W2:Y:S02]  /*15200*/  SHFL.IDX P6, R14, R13, R12, R11 ;  /* 0x0000000c0d0e7389 */ /* 0x0002a400000c000b */
[----:B012--5:R-:W-:Y:S01]  /*15210*/  ENDCOLLECTIVE ;  /* 0x000000000000791b */ /* 0x027fe20003800000 */
.L_x_564:
[----:B------:R-:W-:Y:S05]  /*15220*/  BSYNC B1 ;  /* 0x0000000000017941 */ /* 0x000fea0003800000 */
.L_x_563:
[----:B------:R-:W-:Y:S05]  /*15230*/  BRA `(.L_x_565) ;  /* 0xffffff0c009c7947 */ /* 0x000fea000383ffff */
.L_x_391:
[----:B0-----:R0:W1:Y:S02]  /*15240*/  SYNCS.PHASECHK.TRANS64.TRYWAIT P1, [R2+URZ+0x30800], R27 ;  /* 0x0308001b020075a7 */ /* 0x001064000802017f */
[----:B-1----:R-:W-:Y:S05]  /*15250*/  @!P1 NANOSLEEP.SYNCS 0x989680 ;  /* 0x009896800000995d */ /* 0x002fea0003900000 */
[----:B------:R-:W1:Y:S02]  /*15260*/  @!P1 SYNCS.PHASECHK.TRANS64 P1, [R2+URZ+0x30800], R27 ;  /* 0x0308001b020095a7 */ /* 0x000e64000802007f */
[----:B-1----:R-:W-:Y:S05]  /*15270*/  @!P1 BRA `(.L_x_391) ;  /* 0xfffffffc00f09947 */ /* 0x002fea000383ffff */
[----:B------:R-:W-:Y:S05]  /*15280*/  BRA `(.L_x_566) ;  /* 0xffffff1000207947 */ /* 0x000fea000383ffff */
.L_x_399:
[----:B------:R-:W-:Y:S01]  /*15290*/  BSSY B1, `(.L_x_567) ;  /* 0x0000008000017945 */ /* 0x000fe20003800000 */
[----:B------:R-:W-:Y:S02]  /*152a0*/  IMAD.MOV.U32 R13, RZ, RZ, R29 ;  /* 0x000000ffff0d7224 */ /* 0x000fe400078e001d */
[----:B------:R-:W-:Y:S02]  /*152b0*/  IMAD.MOV.U32 R12, RZ, RZ, RZ ;  /* 0x000000ffff0c7224 */ /* 0x000fe400078e00ff */
[----:B------:R-:W-:Y:S02]  /*152c0*/  IMAD.MOV.U32 R11, RZ, RZ, 0x1c1f ;  /* 0x00001c1fff0b7424 */ /* 0x000fe400078e00ff */
[----:B------:R-:W-:-:S07]  /*152d0*/  IMAD.MOV.U32 R15, RZ, RZ, -0x1 ;  /* 0xffffffffff0f7424 */ /* 0x000fce00078e00ff */
[----:B-----5:R-:W-:Y:S05]  /*152e0*/  WARPSYNC.COLLECTIVE R15, `(.L_x_568) ;  /* 0x000000000f087348 */ /* 0x020fea0003c00000 */
[----:B------:R0:W1:Y:S02]  /*152f0*/  SHFL.IDX P6, R14, R13, R12, R11 ;  /* 0x0000000c0d0e7389 */ /* 0x00006400000c000b */
[----:B01---5:R-:W-:Y:S01]  /*15300*/  ENDCOLLECTIVE ;  /* 0x000000000000791b */ /* 0x023fe20003800000 */
.L_x_568:
[----:B------:R-:W-:Y:S05]  /*15310*/  BSYNC B1 ;  /* 0x0000000000017941 */ /* 0x000fea0003800000 */
.L_x_567:
[----:B------:R-:W-:Y:S05]  /*15320*/  BRA `(.L_x_569) ;  /* 0xffffff1800fc7947 */ /* 0x000fea000383ffff */
.L_x_400:
[----:B------:R-:W-:Y:S01]  /*15330*/  BSSY B1, `(.L_x_570) ;  /* 0x0000008000017945 */ /* 0x000fe20003800000 */
[----:B------:R-:W-:Y:S01]  /*15340*/  MOV R13, R28 ;  /* 0x0000001c000d7202 */ /* 0x000fe20000000f00 */
[----:B------:R-:W-:Y:S02]  /*15350*/  IMAD.MOV.U32 R12, RZ, RZ, RZ ;  /* 0x000000ffff0c7224 */ /* 0x000fe400078e00ff */
[----:B------:R-:W-:Y:S02]  /*15360*/  IMAD.MOV.U32 R11, RZ, RZ, 0x1c1f ;  /* 0x00001c1fff0b7424 */ /* 0x000fe400078e00ff */
[----:B------:R-:W-:-:S07]  /*15370*/  IMAD.MOV.U32 R15, RZ, RZ, -0x1 ;  /* 0xffffffffff0f7424 */ /* 0x000fce00078e00ff */
[----:B-----5:R-:W-:Y:S05]  /*15380*/  WARPSYNC.COLLECTIVE R15, `(.L_x_571) ;  /* 0x000000000f087348 */ /* 0x020fea0003c00000 */
[----:B------:R0:W1:Y:S02]  /*15390*/  SHFL.IDX P6, R14, R13, R12, R11 ;  /* 0x0000000c0d0e7389 */ /* 0x00006400000c000b */
[----:B01---5:R-:W-:Y:S01]  /*153a0*/  ENDCOLLECTIVE ;  /* 0x000000000000791b */ /* 0x023fe20003800000 */
.L_x_571:
[----:B------:R-:W-:Y:S05]  /*153b0*/  BSYNC B1 ;  /* 0x0000000000017941 */ /* 0x000fea0003800000 */
.L_x_570:
[----:B------:R-:W-:Y:S05]  /*153c0*/  BRA `(.L_x_572) ;  /* 0xffffff1800e07947 */ /* 0x000fea000383ffff */
.L_x_401:
[----:B------:R-:W-:Y:S01]  /*153d0*/  BSSY B1, `(.L_x_573) ;  /* 0x0000008000017945 */ /* 0x000fe20003800000 */
[----:B------:R-:W-:Y:S01]  /*153e0*/  IMAD.MOV.U32 R13, RZ, RZ, R31 ;  /* 0x000000ffff0d7224 */ /* 0x000fe200078e001f */
[----:B------:R-:W-:Y:S01]  /*153f0*/  MOV R12, RZ ;  /* 0x000000ff000c7202 */ /* 0x000fe20000000f00 */
[----:B------:R-:W-:Y:S02]  /*15400*/  IMAD.MOV.U32 R11, RZ, RZ, 0x1c1f ;  /* 0x00001c1fff0b7424 */ /* 0x000fe400078e00ff */
[----:B------:R-:W-:-:S07]  /*15410*/  IMAD.MOV.U32 R15, RZ, RZ, -0x1 ;  /* 0xffffffffff0f7424 */ /* 0x000fce00078e00ff */
[----:B-----5:R-:W-:Y:S05]  /*15420*/  WARPSYNC.COLLECTIVE R15, `(.L_x_574) ;  /* 0x000000000f087348 */ /* 0x020fea0003c00000 */
[----:B------:R0:W1:Y:S02]  /*15430*/  SHFL.IDX P6, R14, R13, R12, R11 ;  /* 0x0000000c0d0e7389 */ /* 0x00006400000c000b */
[----:B01---5:R-:W-:Y:S01]  /*15440*/  ENDCOLLECTIVE ;  /* 0x000000000000791b */ /* 0x023fe20003800000 */
.L_x_574:
[----:B------:R-:W-:Y:S05]  /*15450*/  BSYNC B1 ;  /* 0x0000000000017941 */ /* 0x000fea0003800000 */
.L_x_573:
[----:B------:R-:W-:Y:S05]  /*15460*/  BRA `(.L_x_575) ;  /* 0xffffff1800c47947 */ /* 0x000fea000383ffff */
.L_x_402:
[----:B------:R-:W-:Y:S01]  /*15470*/  BSSY B1, `(.L_x_576) ;  /* 0x0000008000017945 */ /* 0x000fe20003800000 */
[----:B------:R-:W-:Y:S01]  /*15480*/  IMAD.MOV.U32 R13, RZ, RZ, R30 ;  /* 0x000000ffff0d7224 */ /* 0x000fe200078e001e */
[----:B------:R-:W-:Y:S01]  /*15490*/  MOV R11, 0x1c1f ;  /* 0x00001c1f000b7802 */ /* 0x000fe20000000f00 */
[----:B------:R-:W-:Y:S02]  /*154a0*/  IMAD.MOV.U32 R12, RZ, RZ, RZ ;  /* 0x000000ffff0c7224 */ /* 0x000fe400078e00ff */
[----:B------:R-:W-:-:S07]  /*154b0*/  IMAD.MOV.U32 R15, RZ, RZ, -0x1 ;  /* 0xffffffffff0f7424 */ /* 0x000fce00078e00ff */
[----:B-----5:R-:W-:Y:S05]  /*154c0*/  WARPSYNC.COLLECTIVE R15, `(.L_x_577) ;  /* 0x000000000f087348 */ /* 0x020fea0003c00000 */
[----:B------:R0:W1:Y:S02]  /*154d0*/  SHFL.IDX P6, R14, R13, R12, R11 ;  /* 0x0000000c0d0e7389 */ /* 0x00006400000c000b */
[----:B01---5:R-:W-:Y:S01]  /*154e0*/  ENDCOLLECTIVE ;  /* 0x000000000000791b */ /* 0x023fe20003800000 */
.L_x_577:
[----:B------:R-:W-:Y:S05]  /*154f0*/  BSYNC B1 ;  /* 0x0000000000017941 */ /* 0x000fea0003800000 */
.L_x_576:
[----:B------:R-:W-:Y:S05]  /*15500*/  BRA `(.L_x_578) ;  /* 0xffffff1800a87947 */ /* 0x000fea000383ffff */
.L_x_404:
[----:B0-----:R0:W1:Y:S02]  /*15510*/  SYNCS.PHASECHK.TRANS64.TRYWAIT P1, [R2+URZ+0x30800], R9 ;  /* 0x03080009020075a7 */ /* 0x001064000802017f */
[----:B-1----:R-:W-:Y:S05]  /*15520*/  @!P1 NANOSLEEP.SYNCS 0x989680 ;  /* 0x009896800000995d */ /* 0x002fea0003900000 */
[----:B------:R-:W1:Y:S02]  /*15530*/  @!P1 SYNCS.PHASECHK.TRANS64 P1, [R2+URZ+0x30800], R9 ;  /* 0x03080009020095a7 */ /* 0x000e64000802007f */
[----:B-1----:R-:W-:Y:S05]  /*15540*/  @!P1 BRA `(.L_x_404) ;  /* 0xfffffffc00f09947 */ /* 0x002fea000383ffff */
[----:B------:R-:W-:Y:S05]  /*15550*/  BRA `(.L_x_579) ;  /* 0xffffff1c001c7947 */ /* 0x000fea000383ffff */
.L_x_410:
[----:B--2---:R2:W4:Y:S02]  /*15560*/  SYNCS.PHASECHK.TRANS64.TRYWAIT P1, [R4+URZ+0x30830], R5 ;  /* 0x03083005040075a7 */ /* 0x004524000802017f */
[----:B----4-:R-:W-:Y:S05]  /*15570*/  @!P1 NANOSLEEP.SYNCS 0x989680 ;  /* 0x009896800000995d */ /* 0x010fea0003900000 */
[----:B------:R-:W4:Y:S02]  /*15580*/  @!P1 SYNCS.PHASECHK.TRANS64 P1, [R4+URZ+0x30830], R5 ;  /* 0x03083005040095a7 */ /* 0x000f24000802007f */
[----:B----4-:R-:W-:Y:S05]  /*15590*/  @!P1 BRA `(.L_x_410) ;  /* 0xfffffffc00f09947 */ /* 0x010fea000383ffff */
[----:B------:R-:W-:Y:S05]  /*155a0*/  BRA `(.L_x_409) ;  /* 0xffffff2800507947 */ /* 0x000fea000383ffff */
.L_x_416:
[----:B-1----:R1:W2:Y:S02]  /*155b0*/  SYNCS.PHASECHK.TRANS64.TRYWAIT P3, [R0+URZ+0x30830], R3 ;  /* 0x03083003000075a7 */ /* 0x0022a4000806017f */
[----:B--2---:R-:W-:Y:S05]  /*155c0*/  @!P3 NANOSLEEP.SYNCS 0x989680 ;  /* 0x009896800000b95d */ /* 0x004fea0003900000 */
[----:B------:R-:W2:Y:S02]  /*155d0*/  @!P3 SYNCS.PHASECHK.TRANS64 P3, [R0+URZ+0x30830], R3 ;  /* 0x030830030000b5a7 */ /* 0x000ea4000806007f */
[----:B--2---:R-:W-:Y:S05]  /*155e0*/  @!P3 BRA `(.L_x_416) ;  /* 0xfffffffc00f0b947 */ /* 0x004fea000383ffff */
[----:B------:R-:W-:Y:S05]  /*155f0*/  BRA `(.L_x_415) ;  /* 0xffffff5800287947 */ /* 0x000fea000383ffff */
.L_x_421:
[----:B-1----:R1:W2:Y:S02]  /*15600*/  SYNCS.PHASECHK.TRANS64.TRYWAIT P2, [R3+URZ+0x30850], R0 ;  /* 0x03085000030075a7 */ /* 0x0022a4000804017f */
[----:B--2---:R-:W-:Y:S05]  /*15610*/  @!P2 NANOSLEEP.SYNCS 0x989680 ;  /* 0x009896800000a95d */ /* 0x004fea0003900000 */
[----:B------:R-:W2:Y:S02]  /*15620*/  @!P2 SYNCS.PHASECHK.TRANS64 P2, [R3+URZ+0x30850], R0 ;  /* 0x030850000300a5a7 */ /* 0x000ea4000804007f */
[----:B--2---:R-:W-:Y:S05]  /*15630*/  @!P2 BRA `(.L_x_421) ;  /* 0xfffffffc00f0a947 */ /* 0x004fea000383ffff */
[----:B------:R-:W-:Y:S05]  /*15640*/  BRA `(.L_x_420) ;  /* 0xffffff5800fc7947 */ /* 0x000fea000383ffff */
.L_x_426:
[----:B-1----:R1:W2:Y:S02]  /*15650*/  SYNCS.PHASECHK.TRANS64.TRYWAIT P0, [R12+URZ+0x30850], R5 ;  /* 0x030850050c0075a7 */ /* 0x0022a4000800017f */
[----:B--2---:R-:W-:Y:S05]  /*15660*/  @!P0 NANOSLEEP.SYNCS 0x989680 ;  /* 0x009896800000895d */ /* 0x004fea0003900000 */
[----:B------:R-:W2:Y:S02]  /*15670*/  @!P0 SYNCS.PHASECHK.TRANS64 P0, [R12+URZ+0x30850], R5 ;  /* 0x030850050c0085a7 */ /* 0x000ea4000800007f */
[----:B--2---:R-:W-:Y:S05]  /*15680*/  @!P0 BRA `(.L_x_426) ;  /* 0xfffffffc00f08947 */ /* 0x004fea000383ffff */
[----:B------:R-:W-:Y:S05]  /*15690*/  BRA `(.L_x_425) ;  /* 0xffffff8400707947 */ /* 0x000fea000383ffff */
.L_x_458:
[----:B------:R-:W0:Y:S01]  /*156a0*/  S2R R9, SR_TID.X ;  /* 0x0000000000097919 */ /* 0x000e220000002100 */
[----:B------:R-:W-:Y:S01]  /*156b0*/  BSSY B1, `(.L_x_580) ;  /* 0x000000a000017945 */ /* 0x000fe20003800000 */
[----:B------:R-:W-:Y:S01]  /*156c0*/  IMAD.MOV.U32 R12, RZ, RZ, RZ ;  /* 0x000000ffff0c7224 */ /* 0x000fe200078e00ff */
[----:B------:R-:W-:Y:S01]  /*156d0*/  MOV R15, 0xffffffff ;  /* 0xffffffff000f7802 */ /* 0x000fe20000000f00 */
[----:B------:R-:W-:Y:S01]  /*156e0*/  IMAD.MOV.U32 R11, RZ, RZ, 0x1f ;  /* 0x0000001fff0b7424 */ /* 0x000fe200078e00ff */
[----:B0-----:R-:W-:-:S04]  /*156f0*/  SHF.R.U32.HI R9, RZ, 0x5, R9 ;  /* 0x00000005ff097819 */ /* 0x001fc80000011609 */
[----:B------:R-:W-:-:S05]  /*15700*/  LOP3.LUT R9, R9, 0x3, RZ, 0xc0, !PT ;  /* 0x0000000309097812 */ /* 0x000fca00078ec0ff */
[----:B------:R-:W-:-:S07]  /*15710*/  IMAD.MOV.U32 R13, RZ, RZ, R9 ;  /* 0x000000ffff0d7224 */ /* 0x000fce00078e0009 */
[----:B-1---5:R-:W-:Y:S05]  /*15720*/  WARPSYNC.COLLECTIVE R15, `(.L_x_581) ;  /* 0x000000000f087348 */ /* 0x022fea0003c00000 */
[----:B------:R0:W2:Y:S02]  /*15730*/  SHFL.IDX P6, R14, R13, R12, R11 ;  /* 0x0000000c0d0e7389 */ /* 0x0000a400000c000b */
[----:B012--5:R-:W-:Y:S01]  /*15740*/  ENDCOLLECTIVE ;  /* 0x000000000000791b */ /* 0x027fe20003800000 */
.L_x_581:
[----:B------:R-:W-:Y:S05]  /*15750*/  BSYNC B1 ;  /* 0x0000000000017941 */ /* 0x000fea0003800000 */
.L_x_580:
[----:B------:R-:W-:Y:S05]  /*15760*/  BRA `(.L_x_582) ;  /* 0xffffffbc00347947 */ /* 0x000fea000383ffff */
.L_x_459:
[----:B------:R-:W-:Y:S01]  /*15770*/  BSSY B1, `(.L_x_583) ;  /* 0x0000006000017945 */ /* 0x000fe20003800000 */
[----:B------:R-:W-:-:S07]  /*15780*/  IMAD.MOV.U32 R15, RZ, RZ, -0x1 ;  /* 0xffffffffff0f7424 */ /* 0x000fce00078e00ff */
[----:B-1---5:R-:W-:Y:S05]  /*15790*/  WARPSYNC.COLLECTIVE R15, `(.L_x_584) ;  /* 0x000000000f0c7348 */ /* 0x022fea0003c00000 */
[----:B------:R-:W-:Y:S02]  /*157a0*/  ELECT P6, UR62, PT ;  /* 0x00000000003e782f */ /* 0x000fe400038c0000 */
[----:B------:R-:W-:Y:S01]  /*157b0*/  MOV R14, UR62 ;  /* 0x0000003e000e7c02 */ /* 0x000fe20008000f00 */
[----:B-1---5:R-:W-:Y:S10]  /*157c0*/  ENDCOLLECTIVE ;  /* 0x000000000000791b */ /* 0x022ff40003800000 */
.L_x_584:
[----:B------:R-:W-:Y:S05]  /*157d0*/  BSYNC B1 ;  /* 0x0000000000017941 */ /* 0x000fea0003800000 */
.L_x_583:
[----:B------:R-:W-:Y:S05]  /*157e0*/  BRA `(.L_x_585) ;  /* 0xffffffbc00207947 */ /* 0x000fea000383ffff */
.L_x_461:
[----:B0-----:R0:W2:Y:S02]  /*157f0*/  SYNCS.PHASECHK.TRANS64.TRYWAIT P0, [R6+URZ+0x30820], R7 ;  /* 0x03082007060075a7 */ /* 0x0010a4000800017f */
[----:B--2---:R-:W-:Y:S05]  /*15800*/  @!P0 NANOSLEEP.SYNCS 0x989680 ;  /* 0x009896800000895d */ /* 0x004fea0003900000 */
[----:B------:R-:W2:Y:S02]  /*15810*/  @!P0 SYNCS.PHASECHK.TRANS64 P0, [R6+URZ+0x30820], R7 ;  /* 0x03082007060085a7 */ /* 0x000ea4000800007f */
[----:B--2---:R-:W-:Y:S05]  /*15820*/  @!P0 BRA `(.L_x_461) ;  /* 0xfffffffc00f08947 */ /* 0x004fea000383ffff */
[----:B------:R-:W-:Y:S05]  /*15830*/  BRA `(.L_x_586) ;  /* 0xffffffbc003c7947 */ /* 0x000fea000383ffff */
.L_x_464:
[----:B0-----:R0:W2:Y:S02]  /*15840*/  SYNCS.PHASECHK.TRANS64.TRYWAIT P0, [R7+URZ+0x308a0], R8 ;  /* 0x0308a008070075a7 */ /* 0x0010a4000800017f */
[----:B--2---:R-:W-:Y:S05]  /*15850*/  @!P0 NANOSLEEP.SYNCS 0x989680 ;  /* 0x009896800000895d */ /* 0x004fea0003900000 */
[----:B------:R-:W2:Y:S02]  /*15860*/  @!P0 SYNCS.PHASECHK.TRANS64 P0, [R7+URZ+0x308a0], R8 ;  /* 0x0308a008070085a7 */ /* 0x000ea4000800007f */
[----:B--2---:R-:W-:Y:S05]  /*15870*/  @!P0 BRA `(.L_x_464) ;  /* 0xfffffffc00f08947 */ /* 0x004fea000383ffff */
[----:B------:R-:W-:Y:S05]  /*15880*/  BRA `(.L_x_587) ;  /* 0xffffffbc00447947 */ /* 0x000fea000383ffff */
.L_x_466:
[----:B--2---:R2:W3:Y:S02]  /*15890*/  SYNCS.PHASECHK.TRANS64.TRYWAIT P0, [R7+URZ+0x308c0], R8 ;  /* 0x0308c008070075a7 */ /* 0x0044e4000800017f */
[----:B---3--:R-:W-:Y:S05]  /*158a0*/  @!P0 NANOSLEEP.SYNCS 0x989680 ;  /* 0x009896800000895d */ /* 0x008fea0003900000 */
[----:B------:R-:W3:Y:S02]  /*158b0*/  @!P0 SYNCS.PHASECHK.TRANS64 P0, [R7+URZ+0x308c0], R8 ;  /* 0x0308c008070085a7 */ /* 0x000ee4000800007f */
[----:B---3--:R-:W-:Y:S05]  /*158c0*/  @!P0 BRA `(.L_x_466) ;  /* 0xfffffffc00f08947 */ /* 0x008fea000383ffff */
[----:B------:R-:W-:Y:S05]  /*158d0*/  BRA `(.L_x_588) ;  /* 0xffffffbc009c7947 */ /* 0x000fea000383ffff */
.L_x_470:
[----:B0-----:R0:W2:Y:S02]  /*158e0*/  SYNCS.PHASECHK.TRANS64.TRYWAIT P0, [R7+URZ+0x308a0], R10 ;  /* 0x0308a00a070075a7 */ /* 0x0010a4000800017f */
[----:B--2---:R-:W-:Y:S05]  /*158f0*/  @!P0 NANOSLEEP.SYNCS 0x989680 ;  /* 0x009896800000895d */ /* 0x004fea0003900000 */
[----:B------:R-:W2:Y:S02]  /*15900*/  @!P0 SYNCS.PHASECHK.TRANS64 P0, [R7+URZ+0x308a0], R10 ;  /* 0x0308a00a070085a7 */ /* 0x000ea4000800007f */
[----:B--2---:R-:W-:Y:S05]  /*15910*/  @!P0 BRA `(.L_x_470) ;  /* 0xfffffffc00f08947 */ /* 0x004fea000383ffff */
[----:B------:R-:W-:Y:S05]  /*15920*/  BRA `(.L_x_589) ;  /* 0xffffffc0001c7947 */ /* 0x000fea000383ffff */
.L_x_472:
[----:B--2---:R2:W3:Y:S02]  /*15930*/  SYNCS.PHASECHK.TRANS64.TRYWAIT P1, [R7+URZ+0x308c0], R10 ;  /* 0x0308c00a070075a7 */ /* 0x0044e4000802017f */
[----:B---3--:R-:W-:Y:S05]  /*15940*/  @!P1 NANOSLEEP.SYNCS 0x989680 ;  /* 0x009896800000995d */ /* 0x008fea0003900000 */
[----:B------:R-:W3:Y:S02]  /*15950*/  @!P1 SYNCS.PHASECHK.TRANS64 P1, [R7+URZ+0x308c0], R10 ;  /* 0x0308c00a070095a7 */ /* 0x000ee4000802007f */
[----:B---3--:R-:W-:Y:S05]  /*15960*/  @!P1 BRA `(.L_x_472) ;  /* 0xfffffffc00f09947 */ /* 0x008fea000383ffff */
[----:B------:R-:W-:Y:S05]  /*15970*/  BRA `(.L_x_590) ;  /* 0xffffffc000707947 */ /* 0x000fea000383ffff */
.L_x_482:
        /* <DEDUP_REMOVED lines=8> */
[----:B-1----:R-:W-:Y:S05]  /*15a00*/  WARPSYNC.COLLECTIVE R15, `(.L_x_592) ;  /* 0x000000000f087348 */ /* 0x002fea0003c00000 */
[----:B------:R0:W2:Y:S02]  /*15a10*/  SHFL.IDX P6, R14, R13, R12, R11 ;  /* 0x0000000c0d0e7389 */ /* 0x0000a400000c000b */
[----:B012---:R-:W-:Y:S01]  /*15a20*/  ENDCOLLECTIVE ;  /* 0x000000000000791b */ /* 0x007fe20003800000 */
.L_x_592:
[----:B------:R-:W-:Y:S05]  /*15a30*/  BSYNC B0 ;  /* 0x0000000000007941 */ /* 0x000fea0003800000 */
.L_x_591:
[----:B------:R-:W-:Y:S05]  /*15a40*/  BRA `(.L_x_593) ;  /* 0xffffffc800a47947 */ /* 0x000fea000383ffff */
.L_x_483:
[----:B------:R-:W-:Y:S01]  /*15a50*/  BSSY B0, `(.L_x_594) ;  /* 0x0000006000007945 */ /* 0x000fe20003800000 */
[----:B------:R-:W-:-:S07]  /*15a60*/  IMAD.MOV.U32 R15, RZ, RZ, -0x1 ;  /* 0xffffffffff0f7424 */ /* 0x000fce00078e00ff */
[----:B-1----:R-:W-:Y:S05]  /*15a70*/  WARPSYNC.COLLECTIVE R15, `(.L_x_595) ;  /* 0x000000000f0c7348 */ /* 0x002fea0003c00000 */
[----:B------:R-:W-:Y:S02]  /*15a80*/  ELECT P6, UR62, PT ;  /* 0x00000000003e782f */ /* 0x000fe400038c0000 */
[----:B------:R-:W-:Y:S01]  /*15a90*/  MOV R14, UR62 ;  /* 0x0000003e000e7c02 */ /* 0x000fe20008000f00 */
[----:B-1----:R-:W-:Y:S10]  /*15aa0*/  ENDCOLLECTIVE ;  /* 0x000000000000791b */ /* 0x002ff40003800000 */
.L_x_595:
[----:B------:R-:W-:Y:S05]  /*15ab0*/  BSYNC B0 ;  /* 0x0000000000007941 */ /* 0x000fea0003800000 */
.L_x_594:
[----:B------:R-:W-:Y:S05]  /*15ac0*/  BRA `(.L_x_596) ;  /* 0xffffffc8009c7947 */ /* 0x000fea000383ffff */
.L_x_486:
[----:B--2---:R2:W3:Y:S02]  /*15ad0*/  SYNCS.PHASECHK.TRANS64.TRYWAIT P0, [R5+URZ+0x30840], R4 ;  /* 0x03084004050075a7 */ /* 0x0044e4000800017f */
[----:B---3--:R-:W-:Y:S05]  /*15ae0*/  @!P0 NANOSLEEP.SYNCS 0x989680 ;  /* 0x009896800000895d */ /* 0x008fea0003900000 */
[----:B------:R-:W3:Y:S02]  /*15af0*/  @!P0 SYNCS.PHASECHK.TRANS64 P0, [R5+URZ+0x30840], R4 ;  /* 0x03084004050085a7 */ /* 0x000ee4000800007f */
[----:B---3--:R-:W-:Y:S05]  /*15b00*/  @!P0 BRA `(.L_x_486) ;  /* 0xfffffffc00f08947 */ /* 0x008fea000383ffff */
[----:B------:R-:W-:Y:S05]  /*15b10*/  BRA `(.L_x_597) ;  /* 0xffffffc800f07947 */ /* 0x000fea000383ffff */
.L_x_489:
[----:B--2---:R2:W3:Y:S02]  /*15b20*/  SYNCS.PHASECHK.TRANS64.TRYWAIT P0, [R28+URZ+0x30820], R5 ;  /* 0x030820051c0075a7 */ /* 0x0044e4000800017f */
[----:B---3--:R-:W-:Y:S05]  /*15b30*/  @!P0 NANOSLEEP.SYNCS 0x989680 ;  /* 0x009896800000895d */ /* 0x008fea0003900000 */
[----:B------:R-:W3:Y:S02]  /*15b40*/  @!P0 SYNCS.PHASECHK.TRANS64 P0, [R28+URZ+0x30820], R5 ;  /* 0x030820051c0085a7 */ /* 0x000ee4000800007f */
[----:B---3--:R-:W-:Y:S05]  /*15b50*/  @!P0 BRA `(.L_x_489) ;  /* 0xfffffffc00f08947 */ /* 0x008fea000383ffff */
[----:B------:R-:W-:Y:S05]  /*15b60*/  BRA `(.L_x_598) ;  /* 0xffffffcc00b07947 */ /* 0x000fea000383ffff */
.L_x_497:
[----:B0-----:R0:W2:Y:S02]  /*15b70*/  SYNCS.PHASECHK.TRANS64.TRYWAIT P0, [R3+URZ+0x30840], R2 ;  /* 0x03084002030075a7 */ /* 0x0010a4000800017f */
[----:B--2---:R-:W-:Y:S05]  /*15b80*/  @!P0 NANOSLEEP.SYNCS 0x989680 ;  /* 0x009896800000895d */ /* 0x004fea0003900000 */
[----:B------:R-:W2:Y:S02]  /*15b90*/  @!P0 SYNCS.PHASECHK.TRANS64 P0, [R3+URZ+0x30840], R2 ;  /* 0x03084002030085a7 */ /* 0x000ea4000800007f */
[----:B--2---:R-:W-:Y:S05]  /*15ba0*/  @!P0 BRA `(.L_x_497) ;  /* 0xfffffffc00f08947 */ /* 0x004fea000383ffff */
[----:B------:R-:W-:Y:S05]  /*15bb0*/  BRA `(.L_x_599) ;  /* 0xffffffd0005c7947 */ /* 0x000fea000383ffff */
.L_x_499:
[----:B0-----:R0:W2:Y:S02]  /*15bc0*/  SYNCS.PHASECHK.TRANS64.TRYWAIT P0, [R2+URZ+0x60], R5 ;  /* 0x00006005020075a7 */ /* 0x0010a4000800017f */
[----:B--2---:R-:W-:Y:S05]  /*15bd0*/  @!P0 NANOSLEEP.SYNCS 0x989680 ;  /* 0x009896800000895d */ /* 0x004fea0003900000 */
[----:B------:R-:W2:Y:S02]  /*15be0*/  @!P0 SYNCS.PHASECHK.TRANS64 P0, [R2+URZ+0x60], R5 ;  /* 0x00006005020085a7 */ /* 0x000ea4000800007f */
[----:B--2---:R-:W-:Y:S05]  /*15bf0*/  @!P0 BRA `(.L_x_499) ;  /* 0xfffffffc00f08947 */ /* 0x004fea000383ffff */
[----:B------:R-:W-:Y:S05]  /*15c00*/  BRA `(.L_x_600) ;  /* 0xffffffd000c07947 */ /* 0x000fea000383ffff */
.L_x_504:
[----:B---3--:R3:W4:Y:S02]  /*15c10*/  SYNCS.PHASECHK.TRANS64.TRYWAIT P0, [R3+URZ+0x30840], R2 ;  /* 0x03084002030075a7 */ /* 0x008724000800017f */
[----:B----4-:R-:W-:Y:S05]  /*15c20*/  @!P0 NANOSLEEP.SYNCS 0x989680 ;  /* 0x009896800000895d */ /* 0x010fea0003900000 */
[----:B------:R-:W4:Y:S02]  /*15c30*/  @!P0 SYNCS.PHASECHK.TRANS64 P0, [R3+URZ+0x30840], R2 ;  /* 0x03084002030085a7 */ /* 0x000f24000800007f */
[----:B----4-:R-:W-:Y:S05]  /*15c40*/  @!P0 BRA `(.L_x_504) ;  /* 0xfffffffc00f08947 */ /* 0x010fea000383ffff */
[----:B------:R-:W-:Y:S05]  /*15c50*/  BRA `(.L_x_601) ;  /* 0xffffffd400cc7947 */ /* 0x000fea000383ffff */
.L_x_506:
[----:B0-----:R0:W2:Y:S02]  /*15c60*/  SYNCS.PHASECHK.TRANS64.TRYWAIT P1, [R3+URZ+0x60], R24 ;  /* 0x00006018030075a7 */ /* 0x0010a4000802017f */
[----:B--2---:R-:W-:Y:S05]  /*15c70*/  @!P1 NANOSLEEP.SYNCS 0x989680 ;  /* 0x009896800000995d */ /* 0x004fea0003900000 */
[----:B------:R-:W2:Y:S02]  /*15c80*/  @!P1 SYNCS.PHASECHK.TRANS64 P1, [R3+URZ+0x60], R24 ;  /* 0x00006018030095a7 */ /* 0x000ea4000802007f */
[----:B--2---:R-:W-:Y:S05]  /*15c90*/  @!P1 BRA `(.L_x_506) ;  /* 0xfffffffc00f09947 */ /* 0x004fea000383ffff */
[----:B------:R-:W-:Y:S05]  /*15ca0*/  BRA `(.L_x_602) ;  /* 0xffffffd800307947 */ /* 0x000fea000383ffff */
.L_x_511:
[----:B--2---:R2:W3:Y:S02]  /*15cb0*/  SYNCS.PHASECHK.TRANS64.TRYWAIT P0, [R2+URZ+0x30840], R3 ;  /* 0x03084003020075a7 */ /* 0x0044e4000800017f */
[----:B---3--:R-:W-:Y:S05]  /*15cc0*/  @!P0 NANOSLEEP.SYNCS 0x989680 ;  /* 0x009896800000895d */ /* 0x008fea0003900000 */
[----:B------:R-:W3:Y:S02]  /*15cd0*/  @!P0 SYNCS.PHASECHK.TRANS64 P0, [R2+URZ+0x30840], R3 ;  /* 0x03084003020085a7 */ /* 0x000ee4000800007f */
[----:B---3--:R-:W-:Y:S05]  /*15ce0*/  @!P0 BRA `(.L_x_511) ;  /* 0xfffffffc00f08947 */ /* 0x008fea000383ffff */
[----:B------:R-:W-:Y:S05]  /*15cf0*/  BRA `(.L_x_603) ;  /* 0xffffffdc000c7947 */ /* 0x000fea000383ffff */
.L_x_513:
[----:B0-----:R0:W2:Y:S02]  /*15d00*/  SYNCS.PHASECHK.TRANS64.TRYWAIT P1, [R2+URZ+0x60], R3 ;  /* 0x00006003020075a7 */ /* 0x0010a4000802017f */
[----:B--2---:R-:W-:Y:S05]  /*15d10*/  @!P1 NANOSLEEP.SYNCS 0x989680 ;  /* 0x009896800000995d */ /* 0x004fea0003900000 */
[----:B------:R-:W2:Y:S02]  /*15d20*/  @!P1 SYNCS.PHASECHK.TRANS64 P1, [R2+URZ+0x60], R3 ;  /* 0x00006003020095a7 */ /* 0x000ea4000802007f */
[----:B--2---:R-:W-:Y:S05]  /*15d30*/  @!P1 BRA `(.L_x_513) ;  /* 0xfffffffc00f09947 */ /* 0x004fea000383ffff */
[----:B------:R-:W-:Y:S05]  /*15d40*/  BRA `(.L_x_604) ;  /* 0xffffffdc00747947 */ /* 0x000fea000383ffff */
.L_x_520:
[----:B---3--:R3:W4:Y:S02]  /*15d50*/  SYNCS.PHASECHK.TRANS64.TRYWAIT P0, [R3+URZ+0x30860], R2 ;  /* 0x03086002030075a7 */ /* 0x008724000800017f */
[----:B----4-:R-:W-:Y:S05]  /*15d60*/  @!P0 NANOSLEEP.SYNCS 0x989680 ;  /* 0x009896800000895d */ /* 0x010fea0003900000 */
[----:B------:R-:W4:Y:S02]  /*15d70*/  @!P0 SYNCS.PHASECHK.TRANS64 P0, [R3+URZ+0x30860], R2 ;  /* 0x03086002030085a7 */ /* 0x000f24000800007f */
[----:B----4-:R-:W-:Y:S05]  /*15d80*/  @!P0 BRA `(.L_x_520) ;  /* 0xfffffffc00f08947 */ /* 0x010fea000383ffff */
[----:B------:R-:W-:Y:S05]  /*15d90*/  BRA `(.L_x_605) ;  /* 0xffffffe000347947 */ /* 0x000fea000383ffff */
.L_x_522:
[----:B------:R-:W-:Y:S01]  /*15da0*/  BSSY B0, `(.L_x_606) ;  /* 0x0000008000007945 */ /* 0x000fe20003800000 */
[----:B0-----:R-:W-:Y:S01]  /*15db0*/  IMAD.MOV.U32 R13, RZ, RZ, R16 ;  /* 0x000000ffff0d7224 */ /* 0x001fe200078e0010 */
[----:B------:R-:W-:Y:S01]  /*15dc0*/  MOV R15, 0xffffffff ;  /* 0xffffffff000f7802 */ /* 0x000fe20000000f00 */
[----:B------:R-:W-:Y:S02]  /*15dd0*/  IMAD.MOV.U32 R12, RZ, RZ, RZ ;  /* 0x000000ffff0c7224 */ /* 0x000fe400078e00ff */
[----:B------:R-:W-:-:S07]  /*15de0*/  IMAD.MOV.U32 R11, RZ, RZ, 0x1f ;  /* 0x0000001fff0b7424 */ /* 0x000fce00078e00ff */
[----:B-12--5:R-:W-:Y:S05]  /*15df0*/  WARPSYNC.COLLECTIVE R15, `(.L_x_607) ;  /* 0x000000000f087348 */ /* 0x026fea0003c00000 */
[----:B------:R0:W3:Y:S02]  /*15e00*/  SHFL.IDX P6, R14, R13, R12, R11 ;  /* 0x0000000c0d0e7389 */ /* 0x0000e400000c000b */
[----:B0123-5:R-:W-:Y:S01]  /*15e10*/  ENDCOLLECTIVE ;  /* 0x000000000000791b */ /* 0x02ffe20003800000 */
.L_x_607:
[----:B------:R-:W-:Y:S05]  /*15e20*/  BSYNC B0 ;  /* 0x0000000000007941 */ /* 0x000fea0003800000 */
.L_x_606:
[----:B------:R-:W-:Y:S01]  /*15e30*/  IMAD.MOV.U32 R13, RZ, RZ, R16 ;  /* 0x000000ffff0d7224 */ /* 0x000fe200078e0010 */
[----:B------:R-:W-:Y:S01]  /*15e40*/  MOV R15, 0xffffffff ;  /* 0xffffffff000f7802 */ /* 0x000fe20000000f00 */
[----:B------:R-:W-:Y:S02]  /*15e50*/  IMAD.MOV.U32 R12, RZ, RZ, 0x1 ;  /* 0x00000001ff0c7424 */ /* 0x000fe400078e00ff */
[----:B------:R-:W-:Y:S02]  /*15e60*/  IMAD.MOV.U32 R11, RZ, RZ, 0x1f ;  /* 0x0000001fff0b7424 */ /* 0x000fe400078e00ff */
[----:B------:R-:W-:-:S07]  /*15e70*/  IMAD.MOV.U32 R5, RZ, RZ, R14 ;  /* 0x000000ffff057224 */ /* 0x000fce00078e000e */
[----:B------:R-:W-:Y:S05]  /*15e80*/  WARPSYNC.COLLECTIVE R15, `(.L_x_608) ;  /* 0x000000000f087348 */ /* 0x000fea0003c00000 */
[----:B------:R0:W1:Y:S02]  /*15e90*/  SHFL.IDX P6, R14, R13, R12, R11 ;  /* 0x0000000c0d0e7389 */ /* 0x00006400000c000b */
[----:B01----:R-:W-:Y:S01]  /*15ea0*/  ENDCOLLECTIVE ;  /* 0x000000000000791b */ /* 0x003fe20003800000 */
.L_x_608:
[----:B------:R-:W-:Y:S01]  /*15eb0*/  IMAD.MOV.U32 R4, RZ, RZ, R14 ;  /* 0x000000ffff047224 */ /* 0x000fe200078e000e */
[----:B------:R-:W-:Y:S06]  /*15ec0*/  BRA `(.L_x_609) ;  /* 0xffffffe0007c7947 */ /* 0x000fec000383ffff */
.L_x_525:
[----:B------:R-:W-:Y:S01]  /*15ed0*/  BSSY B0, `(.L_x_610) ;  /* 0x0000008000007945 */ /* 0x000fe20003800000 */
[----:B0----5:R-:W-:Y:S01]  /*15ee0*/  IMAD.MOV.U32 R13, RZ, RZ, R2 ;  /* 0x000000ffff0d7224 */ /* 0x021fe200078e0002 */
[----:B------:R-:W-:Y:S01]  /*15ef0*/  MOV R15, 0xffffffff ;  /* 0xffffffff000f7802 */ /* 0x000fe20000000f00 */
[----:B------:R-:W-:Y:S02]  /*15f00*/  IMAD.MOV.U32 R12, RZ, RZ, 0x1 ;  /* 0x00000001ff0c7424 */ /* 0x000fe400078e00ff */
[----:B------:R-:W-:-:S07]  /*15f10*/  IMAD.MOV.U32 R11, RZ, RZ, RZ ;  /* 0x000000ffff0b7224 */ /* 0x000fce00078e00ff */
[----:B-1234-:R-:W-:Y:S05]  /*15f20*/  WARPSYNC.COLLECTIVE R15, `(.L_x_611) ;  /* 0x000000000f087348 */ /* 0x01efea0003c00000 */
[----:B------:R0:W0:Y:S02]  /*15f30*/  SHFL.UP P6, R14, R13, R12, R11 ;  /* 0x0400000c0d0e7389 */ /* 0x00002400000c000b */
[----:B01234-:R-:W-:Y:S01]  /*15f40*/  ENDCOLLECTIVE ;  /* 0x000000000000791b */ /* 0x01ffe20003800000 */
.L_x_611:
[----:B------:R-:W-:Y:S05]  /*15f50*/  BSYNC B0 ;  /* 0x0000000000007941 */ /* 0x000fea0003800000 */
.L_x_610:
        /* <DEDUP_REMOVED lines=10> */
.L_x_612:
[----:B------:R-:W-:Y:S01]  /*16000*/  IMAD.MOV.U32 R12, RZ, RZ, 0x4 ;  /* 0x00000004ff0c7424 */ /* 0x000fe200078e00ff */
[----:B------:R-:W-:Y:S02]  /*16010*/  SEL R14, R14, RZ, P0 ;  /* 0x000000ff0e0e7207 */ /* 0x000fe40000000000 */
[----:B------:R-:W-:Y:S02]  /*16020*/  ISETP.GE.U32.AND P0, PT, R29, 0x4, PT ;  /* 0x000000041d00780c */ /* 0x000fe40003f06070 */
[----:B------:R-:W-:-:S05]  /*16030*/  IADD3 R3, R13, R14, RZ ;  /* 0x0000000e0d037210 */ /* 0x000fca0007ffe0ff */
[----:B------:R-:W-:-:S07]  /*16040*/  IMAD.MOV.U32 R13, RZ, RZ, R3 ;  /* 0x000000ffff0d7224 */ /* 0x000fce00078e0003 */
[----:B------:R-:W-:Y:S05]  /*16050*/  WARPSYNC.COLLECTIVE R15, `(.L_x_613) ;  /* 0x000000000f087348 */ /* 0x000fea0003c00000 */
[----:B------:R0:W1:Y:S02]  /*16060*/  SHFL.UP P6, R14, R13, R12, R11 ;  /* 0x0400000c0d0e7389 */ /* 0x00006400000c000b */
[----:B01----:R-:W-:Y:S01]  /*16070*/  ENDCOLLECTIVE ;  /* 0x000000000000791b */ /* 0x003fe20003800000 */
.L_x_613:
[----:B------:R-:W-:Y:S02]  /*16080*/  MOV R12, 0x8 ;  /* 0x00000008000c7802 */ /* 0x000fe40000000f00 */
[----:B------:R-:W-:Y:S02]  /*16090*/  SEL R6, R14, RZ, P0 ;  /* 0x000000ff0e067207 */ /* 0x000fe40000000000 */
[----:B------:R-:W-:-:S03]  /*160a0*/  ISETP.GE.U32.AND P0, PT, R29, 0x8, PT ;  /* 0x000000081d00780c */ /* 0x000fc60003f06070 */
[----:B------:R-:W-:-:S04]  /*160b0*/  IMAD.IADD R6, R3, 0x1, R6 ;  /* 0x0000000103067824 */ /* 0x000fc800078e0206 */
[----:B------:R-:W-:-:S07]  /*160c0*/  IMAD.MOV.U32 R13, RZ, RZ, R6 ;  /* 0x000000ffff0d7224 */ /* 0x000fce00078e0006 */
[----:B------:R-:W-:Y:S05]  /*160d0*/  WARPSYNC.COLLECTIVE R15, `(.L_x_614) ;  /* 0x000000000f087348 */ /* 0x000fea0003c00000 */
[----:B------:R0:W1:Y:S02]  /*160e0*/  SHFL.UP P6, R14, R13, R12, R11 ;  /* 0x0400000c0d0e7389 */ /* 0x00006400000c000b */
[----:B01----:R-:W-:Y:S01]  /*160f0*/  ENDCOLLECTIVE ;  /* 0x000000000000791b */ /* 0x003fe20003800000 */
.L_x_614:
        /* <DEDUP_REMOVED lines=8> */
.L_x_615:
[----:B------:R-:W-:Y:S02]  /*16180*/  IMAD.MOV.U32 R12, RZ, RZ, 0x1f ;  /* 0x0000001fff0c7424 */ /* 0x000fe400078e00ff */
[----:B------:R-:W-:Y:S01]  /*16190*/  IMAD.MOV.U32 R11, RZ, RZ, 0x1f ;  /* 0x0000001fff0b7424 */ /* 0x000fe200078e00ff */
[----:B------:R-:W-:-:S05]  /*161a0*/  SEL R14, R14, RZ, P0 ;  /* 0x000000ff0e0e7207 */ /* 0x000fca0000000000 */
[----:B------:R-:W-:-:S05]  /*161b0*/  IMAD.IADD R3, R7, 0x1, R14 ;  /* 0x0000000107037824 */ /* 0x000fca00078e020e */
[----:B------:R-:W-:-:S07]  /*161c0*/  MOV R13, R3 ;  /* 0x00000003000d7202 */ /* 0x000fce0000000f00 */
[----:B------:R-:W-:Y:S05]  /*161d0*/  WARPSYNC.COLLECTIVE R15, `(.L_x_616) ;  /* 0x000000000f087348 */ /* 0x000fea0003c00000 */
[----:B------:R0:W1:Y:S02]  /*161e0*/  SHFL.IDX P6, R14, R13, R12, R11 ;  /* 0x0000000c0d0e7389 */ /* 0x00006400000c000b */
[----:B01----:R-:W-:Y:S01]  /*161f0*/  ENDCOLLECTIVE ;  /* 0x000000000000791b */ /* 0x003fe20003800000 */
.L_x_616:
[----:B------:R-:W-:Y:S05]  /*16200*/  BRA `(.L_x_617) ;  /* 0xffffffe000387947 */ /* 0x000fea000383ffff */
.L_x_530:
[----:B------:R-:W-:Y:S01]  /*16210*/  BSSY B0, `(.L_x_618) ;  /* 0x0000008000007945 */ /* 0x000fe20003800000 */
[----:B-----5:R-:W-:Y:S01]  /*16220*/  IMAD.MOV.U32 R13, RZ, RZ, R2 ;  /* 0x000000ffff0d7224 */ /* 0x020fe200078e0002 */
[----:B------:R-:W-:Y:S01]  /*16230*/  MOV R11, RZ ;  /* 0x000000ff000b7202 */ /* 0x000fe20000000f00 */
[----:B------:R-:W-:Y:S02]  /*16240*/  IMAD.MOV.U32 R12, RZ, RZ, 0x1 ;  /* 0x00000001ff0c7424 */ /* 0x000fe400078e00ff */
[----:B------:R-:W-:-:S07]  /*16250*/  IMAD.MOV.U32 R15, RZ, RZ, -0x1 ;  /* 0xffffffffff0f7424 */ /* 0x000fce00078e00ff */
[----:B01----:R-:W-:Y:S05]  /*16260*/  WARPSYNC.COLLECTIVE R15, `(.L_x_619) ;  /* 0x000000000f087348 */ /* 0x003fea0003c00000 */
[----:B------:R2:W3:Y:S02]  /*16270*/  SHFL.UP P6, R14, R13, R12, R11 ;  /* 0x0400000c0d0e7389 */ /* 0x0004e400000c000b */
[----:B0123--:R-:W-:Y:S01]  /*16280*/  ENDCOLLECTIVE ;  /* 0x000000000000791b */ /* 0x00ffe20003800000 */
.L_x_619:
[----:B------:R-:W-:Y:S05]  /*16290*/  BSYNC B0 ;  /* 0x0000000000007941 */ /* 0x000fea0003800000 */
.L_x_618:
[C---:B------:R-:W-:Y:S01]  /*162a0*/  ISETP.NE.AND P0, PT, R29.reuse, RZ, PT ;  /* 0x000000ff1d00720c */ /* 0x040fe20003f05270 */
[----:B------:R-:W-:Y:S01]  /*162b0*/  IMAD.MOV.U32 R12, RZ, RZ, 0x2 ;  /* 0x00000002ff0c7424 */ /* 0x000fe200078e00ff */
[----:B------:R-:W-:Y:S01]  /*162c0*/  MOV R15, 0xffffffff ;  /* 0xffffffff000f7802 */ /* 0x000fe20000000f00 */
[----:B------:R-:W-:Y:S01]  /*162d0*/  IMAD.MOV.U32 R11, RZ, RZ, RZ ;  /* 0x000000ffff0b7224 */ /* 0x000fe200078e00ff */
[----:B------:R-:W-:Y:S02]  /*162e0*/  SEL R13, R14, RZ, P0 ;  /* 0x000000ff0e0d7207 */ /* 0x000fe40000000000 */
[----:B------:R-:W-:-:S03]  /*162f0*/  ISETP.GE.U32.AND P0, PT, R29, 0x2, PT ;  /* 0x000000021d00780c */ /* 0x000fc60003f06070 */
[----:B------:R-:W-:-:S10]  /*16300*/  IMAD.IADD R13, R2, 0x1, R13 ;  /* 0x00000001020d7824 */ /* 0x000fd400078e020d */
[----:B------:R-:W-:Y:S05]  /*16310*/  WARPSYNC.COLLECTIVE R15, `(.L_x_620) ;  /* 0x000000000f087348 */ /* 0x000fea0003c00000 */
[----:B------:R0:W1:Y:S02]  /*16320*/  SHFL.UP P6, R14, R13, R12, R11 ;  /* 0x0400000c0d0e7389 */ /* 0x00006400000c000b */
[----:B01----:R-:W-:Y:S01]  /*16330*/  ENDCOLLECTIVE ;  /* 0x000000000000791b */ /* 0x003fe20003800000 */
.L_x_620:
        /* <DEDUP_REMOVED lines=8> */
.L_x_621:
[----:B------:R-:W-:Y:S01]  /*163c0*/  IMAD.MOV.U32 R12, RZ, RZ, 0x8 ;  /* 0x00000008ff0c7424 */ /* 0x000fe200078e00ff */
[----:B------:R-:W-:Y:S02]  /*163d0*/  SEL R6, R14, RZ, P0 ;  /* 0x000000ff0e067207 */ /* 0x000fe40000000000 */
[----:B------:R-:W-:-:S03]  /*163e0*/  ISETP.GE.U32.AND P0, PT, R29, 0x8, PT ;  /* 0x000000081d00780c */ /* 0x000fc60003f06070 */
[----:B------:R-:W-:-:S05]  /*163f0*/  IMAD.IADD R6, R3, 0x1, R6 ;  /* 0x0000000103067824 */ /* 0x000fca00078e0206 */
[----:B------:R-:W-:-:S07]  /*16400*/  MOV R13, R6 ;  /* 0x00000006000d7202 */ /* 0x000fce0000000f00 */
[----:B------:R-:W-:Y:S05]  /*16410*/  WARPSYNC.COLLECTIVE R15, `(.L_x_622) ;  /* 0x000000000f087348 */ /* 0x000fea0003c00000 */
[----:B------:R0:W1:Y:S02]  /*16420*/  SHFL.UP P6, R14, R13, R12, R11 ;  /* 0x0400000c0d0e7389 */ /* 0x00006400000c000b */
[----:B01----:R-:W-:Y:S01]  /*16430*/  ENDCOLLECTIVE ;  /* 0x000000000000791b */ /* 0x003fe20003800000 */
.L_x_622:
        /* <DEDUP_REMOVED lines=8> */
.L_x_623:
[----:B------:R-:W-:Y:S02]  /*164c0*/  IMAD.MOV.U32 R12, RZ, RZ, 0x1f ;  /* 0x0000001fff0c7424 */ /* 0x000fe400078e00ff */
[----:B------:R-:W-:Y:S01]  /*164d0*/  IMAD.MOV.U32 R11, RZ, RZ, 0x1f ;  /* 0x0000001fff0b7424 */ /* 0x000fe200078e00ff */
[----:B------:R-:W-:-:S04]  /*164e0*/  SEL R14, R14, RZ, P0 ;  /* 0x000000ff0e0e7207 */ /* 0x000fc80000000000 */
[----:B------:R-:W-:-:S05]  /*164f0*/  IADD3 R3, R7, R14, RZ ;  /* 0x0000000e07037210 */ /* 0x000fca0007ffe0ff */
[----:B------:R-:W-:-:S07]  /*16500*/  IMAD.MOV.U32 R13, RZ, RZ, R3 ;  /* 0x000000ffff0d7224 */ /* 0x000fce00078e0003 */
[----:B------:R-:W-:Y:S05]  /*16510*/  WARPSYNC.COLLECTIVE R15, `(.L_x_624) ;  /* 0x000000000f087348 */ /* 0x000fea0003c00000 */
[----:B------:R0:W1:Y:S02]  /*16520*/  SHFL.IDX P6, R14, R13, R12, R11 ;  /* 0x0000000c0d0e7389 */ /* 0x00006400000c000b */
[----:B01----:R-:W-:Y:S01]  /*16530*/  ENDCOLLECTIVE ;  /* 0x000000000000791b */ /* 0x003fe20003800000 */
.L_x_624:
[----:B------:R-:W-:Y:S05]  /*16540*/  BRA `(.L_x_625) ;  /* 0xffffffe000147947 */ /* 0x000fea000383ffff */
.L_x_532:
[----:B------:R-:W-:Y:S01]  /*16550*/  BSSY B0, `(.L_x_626) ;  /* 0x0000006000007945 */ /* 0x000fe20003800000 */
[----:B------:R-:W-:Y:S01]  /*16560*/  PLOP3.LUT P6, PT, P6, PT, PT, 0x8, 0x0 ;  /* 0x000000000000781c */ /* 0x000fe200037ce170 */
[----:B------:R-:W-:-:S12]  /*16570*/  IMAD.MOV.U32 R15, RZ, RZ, -0x1 ;  /* 0xffffffffff0f7424 */ /* 0x000fd800078e00ff */
[----:B01----:R-:W-:Y:S05]  /*16580*/  WARPSYNC.COLLECTIVE R15, `(.L_x_627) ;  /* 0x000000000f087348 */ /* 0x003fea0003c00000 */
[----:B------:R-:W-:Y:S01]  /*16590*/  VOTE.ANY R14, PT, P6 ;  /* 0x00000000000e7806 */ /* 0x000fe200030e0100 */
[----:B01----:R-:W-:Y:S06]  /*165a0*/  ENDCOLLECTIVE ;  /* 0x000000000000791b */ /* 0x003fec0003800000 */
.L_x_627:
[----:B------:R-:W-:Y:S05]  /*165b0*/  BSYNC B0 ;  /* 0x0000000000007941 */ /* 0x000fea0003800000 */
.L_x_626:
[----:B------:R-:W-:Y:S01]  /*165c0*/  MOV R6, R14 ;  /* 0x0000000e00067202 */ /* 0x000fe20000000f00 */
[----:B------:R-:W-:Y:S02]  /*165d0*/  IMAD.MOV.U32 R13, RZ, RZ, R2 ;  /* 0x000000ffff0d7224 */ /* 0x000fe400078e0002 */
[----:B------:R-:W-:Y:S01]  /*165e0*/  IMAD.MOV.U32 R11, RZ, RZ, 0x1f ;  /* 0x0000001fff0b7424 */ /* 0x000fe200078e00ff */
[----:B------:R-:W0:Y:S01]  /*165f0*/  POPC R4, R6 ;  /* 0x0000000600047309 */ /* 0x000e220000000000 */
[----:B------:R-:W-:Y:S02]  /*16600*/  IMAD.MOV.U32 R15, RZ, RZ, -0x1 ;  /* 0xffffffffff0f7424 */ /* 0x000fe400078e00ff */
[----:B0-----:R-:W-:-:S07]  /*16610*/  IMAD.MOV.U32 R12, RZ, RZ, R4 ;  /* 0x000000ffff0c7224 */ /* 0x001fce00078e0004 */
[----:B------:R-:W-:Y:S05]  /*16620*/  WARPSYNC.COLLECTIVE R15, `(.L_x_628) ;  /* 0x000000000f087348 */ /* 0x000fea0003c00000 */
[----:B------:R0:W1:Y:S02]  /*16630*/  SHFL.IDX P6, R14, R13, R12, R11 ;  /* 0x0000000c0d0e7389 */ /* 0x00006400000c000b */
[----:B01----:R-:W-:Y:S01]  /*16640*/  ENDCOLLECTIVE ;  /* 0x000000000000791b */ /* 0x003fe20003800000 */
.L_x_628:
[----:B------:R-:W-:Y:S01]  /*16650*/  MOV R17, R14 ;  /* 0x0000000e00117202 */ /* 0x000fe20000000f00 */
[----:B------:R-:W-:Y:S06]  /*16660*/  BRA `(.L_x_629) ;  /* 0xffffffe000047947 */ /* 0x000fec000383ffff */
.L_x_534:
[----:B------:R-:W-:Y:S01]  /*16670*/  BSSY B0, `(.L_x_630) ;  /* 0x0000007000007945 */ /* 0x000fe20003800000 */
[----:B------:R-:W-:Y:S02]  /*16680*/  IMAD.MOV.U32 R13, RZ, RZ, R3 ;  /* 0x000000ffff0d7224 */ /* 0x000fe400078e0003 */
[----:B------:R-:W-:Y:S02]  /*16690*/  IMAD.MOV.U32 R11, RZ, RZ, 0x1f ;  /* 0x0000001fff0b7424 */ /* 0x000fe400078e00ff */
[----:B------:R-:W-:-:S07]  /*166a0*/  IMAD.MOV.U32 R15, RZ, RZ, -0x1 ;  /* 0xffffffffff0f7424 */ /* 0x000fce00078e00ff */
[----:B0123--:R-:W-:Y:S05]  /*166b0*/  WARPSYNC.COLLECTIVE R15, `(.L_x_631) ;  /* 0x000000000f087348 */ /* 0x00ffea0003c00000 */
[----:B------:R4:W0:Y:S02]  /*166c0*/  SHFL.IDX P6, R14, R13, R12, R11 ;  /* 0x0000000c0d0e7389 */ /* 0x00082400000c000b */
[----:B01234-:R-:W-:Y:S01]  /*166d0*/  ENDCOLLECTIVE ;  /* 0x000000000000791b */ /* 0x01ffe20003800000 */
.L_x_631:
[----:B------:R-:W-:Y:S05]  /*166e0*/  BSYNC B0 ;  /* 0x0000000000007941 */ /* 0x000fea0003800000 */
.L_x_630:
[----:B------:R-:W-:Y:S05]  /*166f0*/  BRA `(.L_x_533) ;  /* 0xffffffdc00fc7947 */ /* 0x000fea000383ffff */
.L_x_538:
[----:B0-----:R0:W2:Y:S02]  /*16700*/  SYNCS.PHASECHK.TRANS64.TRYWAIT P0, [R9+URZ+0x30820], R0 ;  /* 0x03082000090075a7 */ /* 0x0010a4000800017f */
[----:B--2---:R-:W-:Y:S05]  /*16710*/  @!P0 NANOSLEEP.SYNCS 0x989680 ;  /* 0x009896800000895d */ /* 0x004fea0003900000 */
[----:B------:R-:W2:Y:S02]  /*16720*/  @!P0 SYNCS.PHASECHK.TRANS64 P0, [R9+URZ+0x30820], R0 ;  /* 0x03082000090085a7 */ /* 0x000ea4000800007f */
[----:B--2---:R-:W-:Y:S05]  /*16730*/  @!P0 BRA `(.L_x_538) ;  /* 0xfffffffc00f08947 */ /* 0x004fea000383ffff */
[----:B------:R-:W-:Y:S05]  /*16740*/  BRA `(.L_x_632) ;  /* 0xffffffe000d87947 */ /* 0x000fea000383ffff */
.L_x_539:
[----:B------:R-:W2:Y:S01]  /*16750*/  S2R R2, SR_TID.X ;  /* 0x0000000000027919 */ /* 0x000ea20000002100 */
[----:B------:R-:W-:Y:S01]  /*16760*/  BSSY B0, `(.L_x_633) ;  /* 0x000000a000007945 */ /* 0x000fe20003800000 */
[----:B------:R-:W-:Y:S01]  /*16770*/  MOV R12, RZ ;  /* 0x000000ff000c7202 */ /* 0x000fe20000000f00 */
        /* <DEDUP_REMOVED lines=8> */
.L_x_634:
[----:B------:R-:W-:Y:S05]  /*16800*/  BSYNC B0 ;  /* 0x0000000000007941 */ /* 0x000fea0003800000 */
.L_x_633:
[----:B------:R-:W-:Y:S05]  /*16810*/  BRA `(.L_x_635) ;  /* 0xffffffe000c07947 */ /* 0x000fea000383ffff */
.L_x_540:
[----:B------:R-:W-:Y:S01]  /*16820*/  BSSY B0, `(.L_x_636) ;  /* 0x0000006000007945 */ /* 0x000fe20003800000 */
[----:B------:R-:W-:-:S07]  /*16830*/  IMAD.MOV.U32 R15, RZ, RZ, -0x1 ;  /* 0xffffffffff0f7424 */ /* 0x000fce00078e00ff */
[----:B01----:R-:W-:Y:S05]  /*16840*/  WARPSYNC.COLLECTIVE R15, `(.L_x_637) ;  /* 0x000000000f0c7348 */ /* 0x003fea0003c00000 */
[----:B------:R-:W-:Y:S02]  /*16850*/  ELECT P6, UR62, PT ;  /* 0x00000000003e782f */ /* 0x000fe400038c0000 */
[----:B------:R-:W-:Y:S01]  /*16860*/  MOV R14, UR62 ;  /* 0x0000003e000e7c02 */ /* 0x000fe20008000f00 */
[----:B01----:R-:W-:Y:S10]  /*16870*/  ENDCOLLECTIVE ;  /* 0x000000000000791b */ /* 0x003ff40003800000 */
.L_x_637:
[----:B------:R-:W-:Y:S05]  /*16880*/  BSYNC B0 ;  /* 0x0000000000007941 */ /* 0x000fea0003800000 */
.L_x_636:
[----:B------:R-:W-:Y:S05]  /*16890*/  BRA `(.L_x_638) ;  /* 0xffffffe000b47947 */ /* 0x000fea000383ffff */
.L_x_542:
[----:B0-----:R0:W2:Y:S02]  /*168a0*/  SYNCS.PHASECHK.TRANS64.TRYWAIT P0, [R7+URZ], R2 ;  /* 0x00000002070075a7 */ /* 0x0010a4000800017f */
[----:B--2---:R-:W-:Y:S05]  /*168b0*/  @!P0 NANOSLEEP.SYNCS 0x989680 ;  /* 0x009896800000895d */ /* 0x004fea0003900000 */
[----:B------:R-:W2:Y:S02]  /*168c0*/  @!P0 SYNCS.PHASECHK.TRANS64 P0, [R7+URZ], R2 ;  /* 0x00000002070085a7 */ /* 0x000ea4000800007f */
[----:B--2---:R-:W-:Y:S05]  /*168d0*/  @!P0 BRA `(.L_x_542) ;  /* 0xfffffffc00f08947 */ /* 0x004fea000383ffff */
[----:B------:R-:W-:Y:S05]  /*168e0*/  BRA `(.L_x_639) ;  /* 0xffffffe000e87947 */ /* 0x000fea000383ffff */
.L_x_543:
[----:B--2---:R2:W3:Y:S02]  /*168f0*/  SYNCS.PHASECHK.TRANS64.TRYWAIT P0, [R3+URZ], R0 ;  /* 0x00000000030075a7 */ /* 0x0044e4000800017f */
[----:B---3--:R-:W-:Y:S05]  /*16900*/  @!P0 NANOSLEEP.SYNCS 0x989680 ;  /* 0x009896800000895d */ /* 0x008fea0003900000 */
[----:B------:R-:W3:Y:S02]  /*16910*/  @!P0 SYNCS.PHASECHK.TRANS64 P0, [R3+URZ], R0 ;  /* 0x00000000030085a7 */ /* 0x000ee4000800007f */
[----:B---3--:R-:W-:Y:S05]  /*16920*/  @!P0 BRA `(.L_x_543) ;  /* 0xfffffffc00f08947 */ /* 0x008fea000383ffff */
[----:B------:R-:W-:Y:S05]  /*16930*/  BRA `(.L_x_640) ;  /* 0xffffffe000dc7947 */ /* 0x000fea000383ffff */
.L_x_545:
[----:B--2---:R2:W3:Y:S02]  /*16940*/  SYNCS.PHASECHK.TRANS64.TRYWAIT P0, [R5+URZ], R2 ;  /* 0x00000002050075a7 */ /* 0x0044e4000800017f */
[----:B---3--:R-:W-:Y:S05]  /*16950*/  @!P0 NANOSLEEP.SYNCS 0x989680 ;  /* 0x009896800000895d */ /* 0x008fea0003900000 */
[----:B------:R-:W3:Y:S02]  /*16960*/  @!P0 SYNCS.PHASECHK.TRANS64 P0, [R5+URZ], R2 ;  /* 0x00000002050085a7 */ /* 0x000ee4000800007f */
[----:B---3--:R-:W-:Y:S05]  /*16970*/  @!P0 BRA `(.L_x_545) ;  /* 0xfffffffc00f08947 */ /* 0x008fea000383ffff */
[----:B------:R-:W-:Y:S05]  /*16980*/  BRA `(.L_x_641) ;  /* 0xffffffe000e07947 */ /* 0x000fea000383ffff */
.L_x_642:
        /* <DEDUP_REMOVED lines=15> */
.L_x_2278:


//--------------------- .text._ZN7cutlass13device_kernelIN5flash11enable_sm90INS1_16FlashAttnFwdSm90INS1_25CollectiveMainloopFwdSm90ILi2EN4cute5tupleIJNS5_1CILi1EEES8_S8_EEENS6_IJNS7_ILi192EEENS7_ILi128EEENS7_ILi64EEEEEELi64ENS_6half_tEfNS_4arch4Sm90ELb0ELb1ELb0ELb0ELb0ELb0ELb0ELb1ELb1ELb0ELb0ELb0EEENS1_21CollectiveEpilogueFwdINS6_IJSA_SC_SB_EEES9_SE_SG_Li384ELb0ELb0ELb0ELb0EEENS1_30DynamicPersistentTileSchedulerILi384ELi32ELb0ELb0ELb1EEEEEEEEEvNT_6ParamsE --------------------------
	.section	.text._ZN7cutlass13device_kernelIN5flash11enable_sm90INS1_16FlashAttnFwdSm90INS1_25CollectiveMainloopFwdSm90ILi2EN4cute5tupleIJNS5_1CILi1EEES8_S8_EEENS6_IJNS7_ILi192EEENS7_ILi128EEENS7_ILi64EEEEEELi64ENS_6half_tEfNS_4arch4Sm90ELb0ELb1ELb0ELb0ELb0ELb0ELb0ELb1ELb1ELb0ELb0ELb0EEENS1_21CollectiveEpilogueFwdINS6_IJSA_SC_SB_EEES9_SE_SG_Li384ELb0ELb0ELb0ELb0EEENS1_30DynamicPersistentTileSchedulerILi384ELi32ELb0ELb0ELb1EEEEEEEEEvNT_6ParamsE,"ax",@progbits
	.align	128
.text._ZN7cutlass13device_kernelIN5flash11enable_sm90INS1_16FlashAttnFwdSm90INS1_25CollectiveMainloopFwdSm90ILi2EN4cute5tupleIJNS5_1CILi1EEES8_S8_EEENS6_IJNS7_ILi192EEENS7_ILi128EEENS7_ILi64EEEEEELi64ENS_6half_tEfNS_4arch4Sm90ELb0ELb1ELb0ELb0ELb0ELb0ELb0ELb1ELb1ELb0ELb0ELb0EEENS1_21CollectiveEpilogueFwdINS6_IJSA_SC_SB_EEES9_SE_SG_Li384ELb0ELb0ELb0ELb0EEENS1_30DynamicPersistentTileSchedulerILi384ELi32ELb0ELb0ELb1EEEEEEEEEvNT_6ParamsE:
        .type           _ZN7cutlass13device_kernelIN5flash11enable_sm90INS1_16FlashAttnFwdSm90INS1_25CollectiveMainloopFwdSm90ILi2EN4cute5tupleIJNS5_1CILi1EEES8_S8_EEENS6_IJNS7_ILi192EEENS7_ILi128EEENS7_ILi64EEEEEELi64ENS_6half_tEfNS_4arch4Sm90ELb0ELb1ELb0ELb0ELb0ELb0ELb0ELb1ELb1ELb0ELb0ELb0EEENS1_21CollectiveEpilogueFwdINS6_IJSA_SC_SB_EEES9_SE_SG_Li384ELb0ELb0ELb0ELb0EEENS1_30DynamicPersistentTileSchedulerILi384ELi32ELb0ELb0ELb1EEEEEEEEEvNT_6ParamsE,@function
        .size           _ZN7cutlass13device_kernelIN5flash11enable_sm90INS1_16FlashAttnFwdSm90INS1_25CollectiveMainloopFwdSm90ILi2EN4cute5tupleIJNS5_1CILi1EEES8_S8_EEENS6_IJNS7_ILi192EEENS7_ILi128EEENS7_ILi64EEEEEELi64ENS_6half_tEfNS_4arch4Sm90ELb0ELb1ELb0ELb0ELb0ELb0ELb0ELb1ELb1ELb0ELb0ELb0EEENS1_21CollectiveEpilogueFwdINS6_IJSA_SC_SB_EEES9_SE_SG_Li384ELb0ELb0ELb0ELb0EEENS1_30DynamicPersistentTileSchedulerILi384ELi32ELb0ELb0ELb1EEEEEEEEEvNT_6ParamsE,(.L_x_2279 - _ZN7cutlass13device_kernelIN5flash11enable_sm90INS1_16FlashAttnFwdSm90INS1_25CollectiveMainloopFwdSm90ILi2EN4cute5tupleIJNS5_1CILi1EEES8_S8_EEENS6_IJNS7_ILi192EEENS7_ILi128EEENS7_ILi64EEEEEELi64ENS_6half_tEfNS_4arch4Sm90ELb0ELb1ELb0ELb0ELb0ELb0ELb0ELb1ELb1ELb0ELb0ELb0EEENS1_21CollectiveEpilogueFwdINS6_IJSA_SC_SB_EEES9_SE_SG_Li384ELb0ELb0ELb0ELb0EEENS1_30DynamicPersistentTileSchedulerILi384ELi32ELb0ELb0ELb1EEEEEEEEEvNT_6ParamsE)
        .other          _ZN7cutlass13device_kernelIN5flash11enable_sm90INS1_16FlashAttnFwdSm90INS1_25CollectiveMainloopFwdSm90ILi2EN4cute5tupleIJNS5_1CILi1EEES8_S8_EEENS6_IJNS7_ILi192EEENS7_ILi128EEENS7_ILi64EEEEEELi64ENS_6half_tEfNS_4arch4Sm90ELb0ELb1ELb0ELb0ELb0ELb0ELb0ELb1ELb1ELb0ELb0ELb0EEENS1_21CollectiveEpilogueFwdINS6_IJSA_SC_SB_EEES9_SE_SG_Li384ELb0ELb0ELb0ELb0EEENS1_30DynamicPersistentTileSchedulerILi384ELi32ELb0ELb0ELb1EEEEEEEEEvNT_6ParamsE,@"STO_CUDA_ENTRY STV_DEFAULT"
_ZN7cutlass13device_kernelIN5flash11enable_sm90INS1_16FlashAttnFwdSm90INS1_25CollectiveMainloopFwdSm90ILi2EN4cute5tupleIJNS5_1CILi1EEES8_S8_EEENS6_IJNS7_ILi192EEENS7_ILi128EEENS7_ILi64EEEEEELi64ENS_6half_tEfNS_4arch4Sm90ELb0ELb1ELb0ELb0ELb0ELb0ELb0ELb1ELb1ELb0ELb0ELb0EEENS1_21CollectiveEpilogueFwdINS6_IJSA_SC_SB_EEES9_SE_SG_Li384ELb0ELb0ELb0ELb0EEENS1_30DynamicPersistentTileSchedulerILi384ELi32ELb0ELb0ELb1EEEEEEEEEvNT_6ParamsE:
[----:B------:R-:W1:Y:S01]  /*0000*/  LDC R1, c[0x0][0x28] ;  /* 0x00000a00ff017b82 */ /* 0x000e620000000800 */
[----:B------:R-:W2:Y:S01]  /*0010*/  S2R R2, SR_TID.X ;  /* 0x0000000000027919 */ /* 0x000ea20000002100 */
[----:B------:R-:W-:Y:S01]  /*0020*/  ELECT P0, URZ, PT ;  /* 0x00000000003f782f */ /* 0x000fe20003800000 */
[----:B------:R-:W-:Y:S01]  /*0030*/  BSSY B0, `(.L_x_643) ;  /* 0x0000014000007945 */ /* 0x000fe20003800000 */
[--C-:B--2---:R-:W-:Y:S02]  /*0040*/  SHF.R.U32.HI R0, RZ, 0x5, R2.reuse ;  /* 0x00000005ff007819 */ /* 0x104fe40000011602 */
[----:B------:R-:W-:-:S03]  /*0050*/  SHF.R.U32.HI R16, RZ, 0x7, R2 ;  /* 0x00000007ff107819 */ /* 0x000fc60000011602 */
[----:B------:R-:W2:Y:S02]  /*0060*/  SHFL.IDX PT, R3, R0, RZ, 0x1f ;  /* 0x00001fff00037589 */ /* 0x000ea400000e0000 */
[----:B--2---:R-:W-:-:S13]  /*0070*/  ISETP.EQ.AND P0, PT, R3, RZ, P0 ;  /* 0x000000ff0300720c */ /* 0x004fda0000702270 */
[----:B-1----:R-:W-:Y:S05]  /*0080*/  @!P0 BRA `(.L_x_644) ;  /* 0x0000000000388947 */ /* 0x002fea0003800000 */
        /* <DEDUP_REMOVED lines=14> */
.L_x_644:
[----:B------:R-:W-:Y:S05]  /*0170*/  BSYNC B0 ;  /* 0x0000000000007941 */ /* 0x000fea0003800000 */
.L_x_643:
[----:B------:R-:W-:Y:S01]  /*0180*/  VOTEU.ANY UP0, P0 ;  /* 0x00000000003f7886 */ /* 0x000fe20000000100 */
[----:B------:R-:W1:Y:S01]  /*0190*/  SHFL.IDX PT, R4, R16, RZ, 0x1f ;  /* 0x00001fff10047589 */ /* 0x000e6200000e0000 */
[----:B------:R-:W-:Y:S01]  /*01a0*/  UMOV UR4, 0x1 ;  /* 0x0000000100047882 */ /* 0x000fe20000000000 */
[----:B------:R-:W-:Y:S01]  /*01b0*/  VOTEU.ANY UP1, P0 ;  /* 0x00000000003f7886 */ /* 0x000fe20000020100 */
[----:B------:R-:W-:Y:S01]  /*01c0*/  VOTEU.ANY UP2, P0 ;  /* 0x00000000003f7886 */ /* 0x000fe20000040100 */
[----:B------:R-:W2:Y:S01]  /*01d0*/  @UP0 S2UR UR7, SR_CgaCtaId ;  /* 0x00000000000709c3 */ /* 0x000ea20000008800 */
[----:B------:R-:W3:Y:S01]  /*01e0*/  SHFL.IDX PT, R3, R0, RZ, 0x1f ;  /* 0x00001fff00037589 */ /* 0x000ee200000e0000 */
[----:B------:R-:W-:Y:S01]  /*01f0*/  @UP0 UMOV UR6, 0x400 ;  /* 0x0000040000060882 */ /* 0x000fe20000000000 */
[----:B------:R-:W-:-:S04]  /*0200*/  @UP0 UIADD3 UR4, -UR4, 0x100000, URZ ;  /* 0x0010000004040890 */ /* 0x000fc8000fffe13f */
[----:B------:R-:W-:Y:S02]  /*0210*/  @UP0 USHF.L.U32 UR5, UR4, 0xb, URZ ;  /* 0x0000000b04050899 */ /* 0x000fe4000800063f */
[----:B------:R-:W-:Y:S01]  /*0220*/  @UP0 USHF.L.U32 UR4, UR4, 0x1, URZ ;  /* 0x0000000104040899 */ /* 0x000fe2000800063f */
[----:B-1----:R-:W-:Y:S01]  /*0230*/  R2UR UR8, R4 ;  /* 0x00000000040872ca */ /* 0x002fe200000e0000 */
[----:B--2---:R-:W-:Y:S01]  /*0240*/  @UP0 ULEA UR6, UR7, UR6, 0x18 ;  /* 0x0000000607060291 */ /* 0x004fe2000f8ec03f */
[----:B---3--:R-:W-:-:S11]  /*0250*/  ISETP.NE.AND P1, PT, R3, RZ, PT ;  /* 0x000000ff0300720c */ /* 0x008fd60003f25270 */
[----:B------:R-:W-:Y:S01]  /*0260*/  UISETP.NE.AND UP0, UPT, UR8, URZ, UPT ;  /* 0x0000003f0800728c */ /* 0x000fe2000bf05270 */
[----:B------:R-:W1:Y:S02]  /*0270*/  FENCE.VIEW.ASYNC.S ;  /* 0x00000000000073c6 */ /* 0x000e640000000000 */
[----:B-1----:R1:W2:Y:S01]  /*0280*/  @UP1 SYNCS.EXCH.64 URZ, [UR6+0x16800], UR4 ;  /* 0x01680004063f15b2 */ /* 0x0022a20008000100 */
[----:B------:R1:W3:Y:S01]  /*0290*/  @UP2 SYNCS.EXCH.64 URZ, [UR6+0x16820], UR4 ;  /* 0x01682004063f25b2 */ /* 0x0002e20008000100 */
[----:B------:R-:W-:Y:S06]  /*02a0*/  @P1 BRA `(.L_x_645) ;  /* 0x0000000000481947 */ /* 0x000fec0003800000 */
[----:B-1----:R-:W1:Y:S01]  /*02b0*/  S2UR UR5, SR_CgaCtaId ;  /* 0x00000000000579c3 */ /* 0x002e620000008800 */
        /* <DEDUP_REMOVED lines=15> */
[----:B------:R4:W1:Y:S02]  /*03b0*/  SYNCS.EXCH.64 URZ, [UR8+0x16848], UR4 ;  /* 0x01684804083f75b2 */ /* 0x0008640008000100 */
[----:B----4-:R-:W-:Y:S01]  /*03c0*/  NOP ;  /* 0x0000000000007918 */ /* 0x010fe20000000000 */
.L_x_645:
[----:B------:R-:W4:Y:S01]  /*03d0*/  SHFL.IDX PT, R3, R0, RZ, 0x1f ;  /* 0x00001fff00037589 */ /* 0x000f2200000e0000 */
[----:B------:R-:W-:Y:S01]  /*03e0*/  NOP ;  /* 0x0000000000007918 */ /* 0x000fe20000000000 */
[----:B----4-:R-:W-:-:S13]  /*03f0*/  ISETP.NE.AND P0, PT, R3, RZ, PT ;  /* 0x000000ff0300720c */ /* 0x010fda0003f05270 */
        /* <DEDUP_REMOVED lines=19> */
.L_x_646:
[----:B------:R-:W4:Y:S01]  /*0530*/  SHFL.IDX PT, R3, R0, RZ, 0x1f ;  /* 0x00001fff00037589 */ /* 0x000f2200000e0000 */
[----:B------:R-:W-:Y:S01]  /*0540*/  NOP ;  /* 0x0000000000007918 */ /* 0x000fe20000000000 */
[----:B----4-:R-:W-:-:S13]  /*0550*/  ISETP.NE.AND P0, PT, R3, RZ, PT ;  /* 0x000000ff0300720c */ /* 0x010fda0003f05270 */
        /* <DEDUP_REMOVED lines=13> */
[----:B------:R4:W1:Y:S02]  /*0630*/  SYNCS.EXCH.64 URZ, [UR6+0x16888], UR4 ;  /* 0x01688804063f75b2 */ /* 0x0008640008000100 */
[----:B----4-:R-:W-:Y:S01]  /*0640*/  NOP ;  /* 0x0000000000007918 */ /* 0x010fe20000000000 */
.L_x_647:
        /* <DEDUP_REMOVED lines=22> */
.L_x_648:
        /* <DEDUP_REMOVED lines=22> */
.L_x_649:
[----:B------:R-:W-:Y:S01]  /*0910*/  PLOP3.LUT P0, PT, PT, PT, UP0, 0x80, 0x0 ;  /* 0x000000000000781c */ /* 0x000fe20003f0f008 */
[----:B------:R-:W-:Y:S01]  /*0920*/  UMOV UR38, 0x1 ;  /* 0x0000000100267882 */ /* 0x000fe20000000000 */
[----:B------:R-:W-:Y:S01]  /*0930*/  NOP ;  /* 0x0000000000007918 */ /* 0x000fe20000000000 */
[----:B------:R-:W-:Y:S01]  /*0940*/  USEL UR38, UR38, 0x2, !UP0 ;  /* 0x0000000226267887 */ /* 0x000fe2000c000000 */
[----:B------:R-:W-:Y:S01]  /*0950*/  LOP3.LUT R17, R2, 0x7f, RZ, 0xc0, !PT ;  /* 0x0000007f02117812 */ /* 0x000fe200078ec0ff */
[----:B------:R-:W-:Y:S01]  /*0960*/  ULDC.64 UR50, c[0x0][0x208] ;  /* 0x0000820000327ab9 */ /* 0x000fe20000000a00 */
[----:B-123--:R-:W-:Y:S07]  /*0970*/  BAR.SYNC.DEFER_BLOCKING 0x0 ;  /* 0x0000000000007b1d */ /* 0x00efee0000010000 */
[----:B------:R-:W-:Y:S05]  /*0980*/  @!P0 BRA `(.L_x_650) ;  /* 0x000000cc00d48947 */ /* 0x000fea0003800000 */
.L_x_651:
[----:B------:R-:W-:-:S08]  /*0990*/  NOP ;  /* 0x0000000000007918 */ /* 0x000fd00000000000 */
[----:B------:R-:W1:Y:S02]  /*09a0*/  USETMAXREG.TRY_ALLOC.CTAPOOL UP0, 0xa0 ;  /* 0x000000a0000079c8 */ /* 0x000e640008000600 */
[----:B-1----:R-:W-:-:S13]  /*09b0*/  PLOP3.LUT P0, PT, PT, PT, UP0, 0x80, 0x0 ;  /* 0x000000000000781c */ /* 0x002fda0003f0f008 */
[----:B------:R-:W-:Y:S05]  /*09c0*/  @!P0 BRA `(.L_x_651) ;  /* 0xfffffffc00f08947 */ /* 0x000fea000383ffff */
[----:B------:R-:W-:Y:S01]  /*09d0*/  LOP3.LUT R0, R2, 0xffffff80, RZ, 0xc0, !PT ;  /* 0xffffff8002007812 */ /* 0x000fe200078ec0ff */
[----:B------:R-:W1:Y:S08]  /*09e0*/  S2UR UR7, SR_CTAID.X ;  /* 0x00000000000779c3 */ /* 0x000e700000002500 */
[----:B------:R-:W-:Y:S08]  /*09f0*/  BAR.ARV 0x4, 0x1a0 ;  /* 0x0106800000007b1d */ /* 0x000ff00000002000 */
[----:B------:R-:W-:Y:S06]  /*0a00*/  BAR.ARV 0x8, 0x1a0 ;  /* 0x0206800000007b1d */ /* 0x000fec0000002000 */
[----:B------:R-:W-:-:S02]  /*0a10*/  ISETP.NE.AND P0, PT, R0, 0x80, PT ;  /* 0x000000800000780c */ /* 0x000fc40003f05270 */
[----:B------:R-:W1:Y:S11]  /*0a20*/  LDC R0, c[0x0][0xda8] ;  /* 0x00036a00ff007b82 */ /* 0x000e760000000800 */
[----:B------:R-:W-:Y:S06]  /*0a30*/  @!P0 BAR.ARV 0x9, 0x100 ;  /* 0x0244000000008b1d */ /* 0x000fec0000002000 */
[----:B-1----:R-:W-:-:S13]  /*0a40*/  ISETP.LE.AND P0, PT, R0, UR7, PT ;  /* 0x0000000700007c0c */ /* 0x002fda000bf03270 */
[----:B------:R-:W-:Y:S05]  /*0a50*/  @P0 EXIT ;  /* 0x000000000000094d */ /* 0x000fea0003800000 */
[----:B------:R-:W-:Y:S01]  /*0a60*/  VIADD R0, R2, 0xffffff80 ;  /* 0xffffff8002007836 */ /* 0x000fe20000000000 */
[----:B------:R-:W1:Y:S01]  /*0a70*/  S2UR UR4, SR_CgaCtaId ;  /* 0x00000000000479c3 */ /* 0x000e620000008800 */
[----:B------:R-:W-:Y:S01]  /*0a80*/  UMOV UR40, 0x400 ;  /* 0x0000040000287882 */ /* 0x000fe20000000000 */
[----:B------:R-:W-:Y:S02]  /*0a90*/  ULOP3.LUT UR46, UR38, 0x1, URZ, 0xfc, !UPT ;  /* 0x00000001262e7892 */ /* 0x000fe4000f8efc3f */
[----:B------:R-:W-:Y:S01]  /*0aa0*/  SHF.R.S32.HI R3, RZ, 0x1f, R0 ;  /* 0x0000001fff037819 */ /* 0x000fe20000011400 */
[----:B------:R-:W-:Y:S01]  /*0ab0*/  UMOV UR36, URZ ;  /* 0x0000003f00247c82 */ /* 0x000fe20008000000 */
[----:B------:R-:W-:Y:S01]  /*0ac0*/  UMOV UR37, URZ ;  /* 0x0000003f00257c82 */ /* 0x000fe20008000000 */
[----:B------:R-:W-:Y:S01]  /*0ad0*/  UMOV UR39, URZ ;  /* 0x0000003f00277c82 */ /* 0x000fe20008000000 */
[----:B------:R-:W-:Y:S01]  /*0ae0*/  LEA.HI R4, R3, R0, RZ, 0x7 ;  /* 0x0000000003047211 */ /* 0x000fe200078f38ff */
[----:B------:R-:W2:Y:S03]  /*0af0*/  S2UR UR6, SR_SWINHI ;  /* 0x00000000000679c3 */ /* 0x000ea60000002f00 */
[----:B------:R-:W-:-:S02]  /*0b00*/  LOP3.LUT R5, R4, 0xffffff80, RZ, 0xc0, !PT ;  /* 0xffffff8004057812 */ /* 0x000fc400078ec0ff */
[----:B------:R-:W-:-:S03]  /*0b10*/  SHF.R.S32.HI R4, RZ, 0x7, R4 ;  /* 0x00000007ff047819 */ /* 0x000fc60000011404 */
[----:B------:R-:W-:Y:S01]  /*0b20*/  IMAD.IADD R17, R0, 0x1, -R5 ;  /* 0x0000000100117824 */ /* 0x000fe200078e0a05 */
[CC--:B------:R-:W-:Y:S02]  /*0b30*/  LEA.HI R5, R3.reuse, R0.reuse, RZ, 0x4 ;  /* 0x0000000003057211 */ /* 0x0c0fe400078f20ff */
[----:B------:R-:W-:Y:S02]  /*0b40*/  LEA.HI R3, R3, R0, RZ, 0x5 ;  /* 0x0000000003037211 */ /* 0x000fe400078f28ff */
[----:B------:R-:W-:Y:S02]  /*0b50*/  SHF.R.S32.HI R8, RZ, 0x1f, R17 ;  /* 0x0000001fff087819 */ /* 0x000fe40000011411 */
[C---:B------:R-:W-:Y:S01]  /*0b60*/  LOP3.LUT R7, R5.reuse, 0x3fffff0, RZ, 0xc0, !PT ;  /* 0x03fffff005077812 */ /* 0x040fe200078ec0ff */
[----:B-1----:R-:W-:Y:S01]  /*0b70*/  ULEA UR40, UR4, UR40, 0x18 ;  /* 0x0000002804287291 */ /* 0x002fe2000f8ec03f */
[----:B------:R-:W-:Y:S02]  /*0b80*/  SHF.R.S32.HI R6, RZ, 0x4, R5 ;  /* 0x00000004ff067819 */ /* 0x000fe40000011405 */
[----:B------:R-:W-:Y:S01]  /*0b90*/  LEA.HI R9, R8, R17, RZ, 0x2 ;  /* 0x0000001108097211 */ /* 0x000fe200078f10ff */
[----:B------:R-:W-:Y:S01]  /*0ba0*/  IMAD.IADD R7, R0, 0x1, -R7 ;  /* 0x0000000100077824 */ /* 0x000fe200078e0a07 */
[----:B------:R-:W-:-:S02]  /*0bb0*/  LEA.HI R5, R5, R6, RZ, 0x1 ;  /* 0x0000000605057211 */ /* 0x000fc400078f08ff */
[----:B------:R-:W-:Y:S01]  /*0bc0*/  SHF.R.S32.HI R0, RZ, 0x5, R3 ;  /* 0x00000005ff007819 */ /* 0x000fe20000011403 */
[----:B------:R-:W-:Y:S01]  /*0bd0*/  UMOV UR4, UR40 ;  /* 0x0000002800047c82 */ /* 0x000fe20008000000 */
[----:B--2---:R-:W-:Y:S01]  /*0be0*/  UMOV UR5, UR6 ;  /* 0x0000000600057c82 */ /* 0x004fe20008000000 */
[--C-:B------:R-:W-:Y:S01]  /*0bf0*/  SHF.R.S32.HI R3, RZ, 0x2, R9.reuse ;  /* 0x00000002ff037819 */ /* 0x100fe20000011409 */
[----:B------:R-:W-:Y:S01]  /*0c00*/  IMAD.U32 R22, RZ, RZ, UR4 ;  /* 0x00000004ff167e24 */ /* 0x000fe2000f8e00ff */
[----:B------:R-:W-:Y:S01]  /*0c10*/  SHF.R.S32.HI R10, RZ, 0x1f, R9 ;  /* 0x0000001fff0a7819 */ /* 0x000fe20000011409 */
[----:B------:R-:W-:Y:S01]  /*0c20*/  IMAD R12, R0, 0x10, R7 ;  /* 0x00000010000c7824 */ /* 0x000fe200078e0207 */
[----:B------:R-:W-:Y:S01]  /*0c30*/  LOP3.LUT R5, R5, 0x1ffffffe, RZ, 0xc0, !PT ;  /* 0x1ffffffe05057812 */ /* 0x000fe200078ec0ff */
[----:B------:R-:W-:Y:S01]  /*0c40*/  IMAD.HI R0, R4, 0x55555556, RZ ;  /* 0x5555555604007827 */ /* 0x000fe200078e02ff */
[----:B------:R-:W-:Y:S01]  /*0c50*/  LEA.HI R10, R10, R3, RZ, 0x3 ;  /* 0x000000030a0a7211 */ /* 0x000fe200078f18ff */
[----:B------:R-:W-:Y:S01]  /*0c60*/  UMOV UR4, UR7 ;  /* 0x0000000700047c82 */ /* 0x000fe20008000000 */
[----:B------:R-:W-:Y:S01]  /*0c70*/  LEA.HI R8, R8, R17, RZ, 0x5 ;  /* 0x0000001108087211 */ /* 0x000fe200078f28ff */
[----:B------:R-:W-:Y:S01]  /*0c80*/  IMAD.IADD R5, R6, 0x1, -R5 ;  /* 0x0000000106057824 */ /* 0x000fe200078e0a05 */
[----:B------:R-:W-:Y:S01]  /*0c90*/  LOP3.LUT R10, R10, 0xfffffff8, RZ, 0xc0, !PT ;  /* 0xfffffff80a0a7812 */ /* 0x000fe200078ec0ff */
[----:B------:R-:W-:Y:S01]  /*0ca0*/  IMAD.U32 R23, RZ, RZ, UR5 ;  /* 0x00000005ff177e24 */ /* 0x000fe2000f8e00ff */
[----:B------:R-:W-:Y:S01]  /*0cb0*/  SHF.R.S32.HI R8, RZ, 0x5, R8 ;  /* 0x00000005ff087819 */ /* 0x000fe20000011408 */
[----:B------:R-:W-:Y:S01]  /*0cc0*/  IMAD R12, R12, 0x8, R5 ;  /* 0x000000080c0c7824 */ /* 0x000fe200078e0205 */
[----:B------:R-:W-:Y:S01]  /*0cd0*/  LEA.HI R5, R0, R0, RZ, 0x1 ;  /* 0x0000000000057211 */ /* 0x000fe200078f08ff */
[----:B------:R-:W-:Y:S01]  /*0ce0*/  IMAD.IADD R7, R3, 0x1, -R10 ;  /* 0x0000000103077824 */ /* 0x000fe200078e0a0a */
[----:B------:R-:W-:Y:S01]  /*0cf0*/  LOP3.LUT R0, R9, 0x7ffffffc, RZ, 0xc0, !PT ;  /* 0x7ffffffc09007812 */ /* 0x000fe200078ec0ff */
[----:B------:R-:W-:-:S02]  /*0d00*/  IMAD.SHL.U32 R3, R12, 0x8, RZ ;  /* 0x000000080c037824 */ /* 0x000fc400078e00ff */
[----:B------:R-:W-:Y:S02]  /*0d10*/  IMAD R5, R5, -0x3, R4 ;  /* 0xfffffffd05057824 */ /* 0x000fe400078e0204 */
[----:B------:R-:W-:Y:S02]  /*0d20*/  IMAD R8, R8, 0x10, R7 ;  /* 0x0000001008087824 */ /* 0x000fe400078e0207 */
[----:B------:R-:W-:Y:S02]  /*0d30*/  IMAD.IADD R17, R17, 0x1, -R0 ;  /* 0x0000000111117824 */ /* 0x000fe400078e0a00 */
[----:B------:R-:W-:-:S04]  /*0d40*/  IMAD.WIDE R22, R3, 0x2, R22 ;  /* 0x0000000203167825 */ /* 0x000fc800078e0216 */
[----:B------:R-:W-:-:S07]  /*0d50*/  IMAD R18, R5, 0x40, R8 ;  /* 0x0000004005127824 */ /* 0x000fce00078e0208 */
.L_x_744:
[----:B------:R-:W-:Y:S01]  /*0d60*/  ULDC UR5, c[0x0][0xdd0] ;  /* 0x0003740000057ab9 */ /* 0x000fe20000000800 */
[----:B-1----:R-:W1:Y:S01]  /*0d70*/  LDC R0, c[0x0][0xde8] ;  /* 0x00037a00ff007b82 */ /* 0x002e620000000800 */
[----:B------:R-:W-:Y:S01]  /*0d80*/  UISETP.NE.AND UP0, UPT, UR5, 0x1, UPT ;  /* 0x000000010500788c */ /* 0x000fe2000bf05270 */
[----:B------:R-:W-:-:S10]  /*0d90*/  UMOV UR8, UR4 ;  /* 0x0000000400087c82 */ /* 0x000fd40008000000 */
[----:B------:R-:W-:Y:S01]  /*0da0*/  @UP0 ULDC UR6, c[0x0][0xdd4] ;  /* 0x0003750000060ab9 */ /* 0x000fe20000000800 */
[----:B------:R-:W-:Y:S01]  /*0db0*/  @UP0 ULDC UR9, c[0x0][0xdd8] ;  /* 0x0003760000090ab9 */ /* 0x000fe20000000800 */
[----:B------:R-:W-:-:S04]  /*0dc0*/  UIMAD.WIDE.U32 UR6, UR4, UR6, URZ ;  /* 0x00000006040672a5 */ /* 0x000fc8000f8e003f */
[----:B------:R-:W-:-:S04]  /*0dd0*/  @UP0 USHF.R.U32.HI UR8, URZ, UR9, UR7 ;  /* 0x000000093f080299 */ /* 0x000fc80008011607 */
[----:B------:R-:W-:Y:S02]  /*0de0*/  UIADD3 UR6, -UR8, URZ, URZ ;  /* 0x0000003f08067290 */ /* 0x000fe4000fffe13f */
[----:B-1----:R-:W-:Y:S02]  /*0df0*/  ISETP.LE.AND P0, PT, R0, UR8, PT ;  /* 0x0000000800007c0c */ /* 0x002fe4000bf03270 */
[----:B------:R-:W-:-:S11]  /*0e00*/  UIMAD UR7, UR5, UR6, UR4 ;  /* 0x00000006050772a4 */ /* 0x000fd6000f8e0204 */
[----:B--234-:R-:W-:Y:S05]  /*0e10*/  @!P0 BRA `(.L_x_652) ;  /* 0x0000000000208947 */ /* 0x01cfea0003800000 */
[----:B------:R-:W-:Y:S01]  /*0e20*/  ULDC UR6, c[0x0][0xddc] ;  /* 0x0003770000067ab9 */ /* 0x000fe20000000800 */
[----:B------:R-:W-:Y:S01]  /*0e30*/  UMOV UR48, UR7 ;  /* 0x0000000700307c82 */ /* 0x000fe20008000000 */
[----:B------:R-:W-:-:S11]  /*0e40*/  UISETP.NE.AND UP0, UPT, UR6, 0x1, UPT ;  /* 0x000000010600788c */ /* 0x000fd6000bf05270 */
[----:B------:R-:W-:Y:S02]  /*0e50*/  @UP0 ULDC.64 UR10, c[0x0][0xde0] ;  /* 0x00037800000a0ab9 */ /* 0x000fe40000000a00 */
[----:B------:R-:W-:-:S04]  /*0e60*/  UIMAD.WIDE.U32 UR4, UR7, UR10, URZ ;  /* 0x0000000a070472a5 */ /* 0x000fc8000f8e003f */
[----:B------:R-:W-:-:S04]  /*0e70*/  @UP0 USHF.R.U32.HI UR48, URZ, UR11, UR5 ;  /* 0x0000000b3f300299 */ /* 0x000fc80008011605 */
[----:B------:R-:W-:Y:S01]  /*0e80*/  UIMAD UR4, UR48, UR6, URZ ;  /* 0x00000006300472a4 */ /* 0x000fe2000f8e023f */
[----:B------:R-:W-:Y:S11]  /*0e90*/  BRA `(.L_x_653) ;  /* 0x00000000001c7947 */ /* 0x000ff60003800000 */
.L_x_652:
[----:B------:R-:W-:Y:S01]  /*0ea0*/  ULDC UR6, c[0x0][0xdc4] ;  /* 0x0003710000067ab9 */ /* 0x000fe20000000800 */
[----:B------:R-:W-:Y:S01]  /*0eb0*/  UMOV UR48, UR7 ;  /* 0x0000000700307c82 */ /* 0x000fe20008000000 */
[----:B------:R-:W-:-:S11]  /*0ec0*/  UISETP.NE.AND UP0, UPT, UR6, 0x1, UPT ;  /* 0x000000010600788c */ /* 0x000fd6000bf05270 */
[----:B------:R-:W-:Y:S02]  /*0ed0*/  @UP0 ULDC.64 UR10, c[0x0][0xdc8] ;  /* 0x00037200000a0ab9 */ /* 0x000fe40000000a00 */
[----:B------:R-:W-:-:S04]  /*0ee0*/  UIMAD.WIDE.U32 UR4, UR7, UR10, URZ ;  /* 0x0000000a070472a5 */ /* 0x000fc8000f8e003f */
[----:B------:R-:W-:-:S04]  /*0ef0*/  @UP0 USHF.R.U32.HI UR48, URZ, UR11, UR5 ;  /* 0x0000000b3f300299 */ /* 0x000fc80008011605 */
[----:B------:R-:W-:-:S12]  /*0f00*/  UIMAD UR4, UR48, UR6, URZ ;  /* 0x00000006300472a4 */ /* 0x000fd8000f8e023f */
.L_x_653:
[----:B------:R-:W-:Y:S01]  /*0f10*/  UIADD3 UR6, UR7, -UR4, URZ ;  /* 0x8000000407067290 */ /* 0x000fe2000fffe03f */
[----:B------:R-:W-:Y:S01]  /*0f20*/  ULDC UR43, c[0x0][0xdb8] ;  /* 0x00036e00002b7ab9 */ /* 0x000fe20000000800 */
[----:B------:R-:W-:Y:S02]  /*0f30*/  ULOP3.LUT UR7, URZ, UR48, URZ, 0x33, !UPT ;  /* 0x000000303f077292 */ /* 0x000fe4000f8e333f */
[----:B------:R-:W-:Y:S01]  /*0f40*/  UISETP.NE.AND UP1, UPT, UR43, 0x1, UPT ;  /* 0x000000012b00788c */ /* 0x000fe2000bf25270 */
[----:B------:R-:W-:Y:S01]  /*0f50*/  ULDC.64 UR12, c[0x0][0x3f8] ;  /* 0x0000fe00000c7ab9 */ /* 0x000fe20000000a00 */
[----:B------:R-:W-:Y:S01]  /*0f60*/  ULDC UR42, c[0x0][0xdac] ;  /* 0x00036b00002a7ab9 */ /* 0x000fe20000000800 */
[----:B------:R-:W-:Y:S02]  /*0f70*/  UISETP.NE.U32.AND UP0, UPT, UR12, URZ, UPT ;  /* 0x0000003f0c00728c */ /* 0x000fe4000bf05070 */
[----:B------:R-:W-:Y:S01]  /*0f80*/  UIADD3 UR42, UR7, UR42, URZ ;  /* 0x0000002a072a7290 */ /* 0x000fe2000fffe03f */
[----:B------:R-:W-:Y:S01]  /*0f90*/  ULDC.64 UR4, c[0x0][0x9e0] ;  /* 0x0002780000047ab9 */ /* 0x000fe20000000a00 */
[----:B------:R-:W-:Y:S01]  /*0fa0*/  ULDC UR11, c[0x0][0xdc4] ;  /* 0x00037100000b7ab9 */ /* 0x000fe20000000800 */
[----:B------:R-:W-:-:S02]  /*0fb0*/  UISETP.NE.AND.EX UP0, UPT, UR13, URZ, UPT, UP0 ;  /* 0x0000003f0d00728c */ /* 0x000fc4000bf05300 */
[----:B------:R-:W-:Y:S02]  /*0fc0*/  UISETP.GE.AND UP2, UPT, UR5, 0x1, UPT ;  /* 0x000000010500788c */ /* 0x000fe4000bf46270 */
[----:B------:R-:W-:Y:S01]  /*0fd0*/  UIMAD UR42, UR42, 0xc0, URZ ;  /* 0x000000c02a2a78a4 */ /* 0x000fe2000f8e023f */
[----:B------:R-:W-:Y:S01]  /*0fe0*/  ULDC UR47, c[0x0][0x404] ;  /* 0x00010100002f7ab9 */ /* 0x000fe20000000800 */
[----:B------:R-:W-:Y:S01]  /*0ff0*/  ULDC UR9, c[0x0][0x288] ;  /* 0x0000a20000097ab9 */ /* 0x000fe20000000800 */
[----:B------:R-:W-:Y:S01]  /*1000*/  UIMAD UR8, UR8, UR11, UR6 ;  /* 0x0000000b080872a4 */ /* 0x000fe2000f8e0206 */
[----:B------:R-:W-:Y:S01]  /*1010*/  PLOP3.LUT P1, PT, PT, PT, UP2, 0x80, 0x0 ;  /* 0x000000000000781c */ /* 0x000fe20003f2f028 */
[----:B------:R-:W-:Y:S01]  /*1020*/  USEL UR47, UR47, 0x1, UP0 ;  /* 0x000000012f2f7887 */ /* 0x000fe20008000000 */
[----:B------:R-:W-:Y:S01]  /*1030*/  @UP1 ULDC UR6, c[0x0][0xdbc] ;  /* 0x00036f0000061ab9 */ /* 0x000fe20000000800 */
[----:B------:R-:W-:Y:S01]  /*1040*/  UIADD3 UR49, UR42, 0xc0, -UR9 ;  /* 0x000000c02a317890 */ /* 0x000fe2000fffe809 */
[----:B------:R-:W-:Y:S01]  /*1050*/  ULDC UR10, c[0x0][0x2e0] ;  /* 0x0000b800000a7ab9 */ /* 0x000fe20000000800 */
[----:B------:R-:W-:Y:S01]  /*1060*/  UIMAD.WIDE.U32 UR6, UR8, UR6, URZ ;  /* 0x00000006080672a5 */ /* 0x000fe2000f8e003f */
[----:B------:R-:W-:Y:S01]  /*1070*/  @UP1 ULDC UR11, c[0x0][0xdc0] ;  /* 0x00037000000b1ab9 */ /* 0x000fe20000000800 */
[----:B------:R-:W-:Y:S01]  /*1080*/  UIMAD UR49, UR47, UR10, UR49 ;  /* 0x0000000a2f3172a4 */ /* 0x000fe2000f8e0231 */
[----:B------:R-:W-:Y:S01]  /*1090*/  UMOV UR44, UR8 ;  /* 0x00000008002c7c82 */ /* 0x000fe20008000000 */
[----:B------:R-:W-:-:S02]  /*10a0*/  @UP1 USHF.R.U32.HI UR44, URZ, UR11, UR7 ;  /* 0x0000000b3f2c1299 */ /* 0x000fc40008011607 */
[----:B------:R-:W-:Y:S02]  /*10b0*/  UIADD3 UR4, UR49, UR4, URZ ;  /* 0x0000000431047290 */ /* 0x000fe4000fffe03f */
[----:B------:R-:W-:-:S04]  /*10c0*/  UIADD3 UR6, -UR44, URZ, URZ ;  /* 0x0000003f2c067290 */ /* 0x000fc8000fffe13f */
[----:B------:R-:W-:Y:S01]  /*10d0*/  UIMAD UR43, UR43, UR6, UR8 ;  /* 0x000000062b2b72a4 */ /* 0x000fe2000f8e0208 */
[----:B------:R-:W-:Y:S01]  /*10e0*/  IMAD.U32 R0, RZ, RZ, UR4 ;  /* 0x00000004ff007e24 */ /* 0x000fe2000f8e00ff */
[----:B------:R-:W-:Y:S10]  /*10f0*/  @!P1 BRA `(.L_x_654) ;  /* 0x0000000000409947 */ /* 0x000ff40003800000 */
[----:B------:R-:W-:Y:S01]  /*1100*/  ISETP.LT.AND P0, PT, RZ, UR49, PT ;  /* 0x00000031ff007c0c */ /* 0x000fe2000bf01270 */
[----:B------:R-:W-:-:S12]  /*1110*/  UIADD3 UR4, UR49, -0x1, URZ ;  /* 0xffffffff31047890 */ /* 0x000fd8000fffe03f */
[----:B------:R-:W-:Y:S05]  /*1120*/  @P0 BRA `(.L_x_655) ;  /* 0x00000000001c0947 */ /* 0x000fea0003800000 */
[----:B------:R-:W-:Y:S02]  /*1130*/  UISETP.NE.AND UP0, UPT, UR5, 0x1, UPT ;  /* 0x000000010500788c */ /* 0x000fe4000bf05270 */
[----:B------:R-:W-:-:S09]  /*1140*/  UIADD3 UR4, -UR49, URZ, URZ ;  /* 0x0000003f31047290 */ /* 0x000fd2000fffe13f */
[----:B------:R-:W-:Y:S02]  /*1150*/  @UP0 ULDC.64 UR12, c[0x0][0x9e8] ;  /* 0x00027a00000c0ab9 */ /* 0x000fe40000000a00 */
[----:B------:R-:W-:-:S04]  /*1160*/  UIMAD.WIDE.U32 UR6, UR4, UR12, URZ ;  /* 0x0000000c040672a5 */ /* 0x000fc8000f8e003f */
[----:B------:R-:W-:-:S04]  /*1170*/  @UP0 USHF.R.U32.HI UR4, URZ, UR13, UR7 ;  /* 0x0000000d3f040299 */ /* 0x000fc80008011607 */
[----:B------:R-:W-:Y:S01]  /*1180*/  ULOP3.LUT UR4, URZ, UR4, URZ, 0x33, !UPT ;  /* 0x000000043f047292 */ /* 0x000fe2000f8e333f */
[----:B------:R-:W-:Y:S11]  /*1190*/  BRA `(.L_x_656) ;  /* 0x0000000000107947 */ /* 0x000ff60003800000 */
.L_x_655:
[----:B------:R-:W-:-:S11]  /*11a0*/  UISETP.NE.AND UP0, UPT, UR5, 0x1, UPT ;  /* 0x000000010500788c */ /* 0x000fd6000bf05270 */
[----:B------:R-:W-:Y:S02]  /*11b0*/  @UP0 ULDC.64 UR12, c[0x0][0x9e8] ;  /* 0x00027a00000c0ab9 */ /* 0x000fe40000000a00 */
[----:B------:R-:W-:-:S04]  /*11c0*/  UIMAD.WIDE.U32 UR6, UR4, UR12, URZ ;  /* 0x0000000c040672a5 */ /* 0x000fc8000f8e003f */
[----:B------:R-:W-:-:S12]  /*11d0*/  @UP0 USHF.R.U32.HI UR4, URZ, UR13, UR7 ;  /* 0x0000000d3f040299 */ /* 0x000fd80008011607 */
.L_x_656:
[----:B------:R-:W-:-:S06]  /*11e0*/  UIMAD UR4, UR4, UR5, UR5 ;  /* 0x00000005040472a4 */ /* 0x000fcc000f8e0205 */
[----:B------:R-:W-:-:S07]  /*11f0*/  VIMNMX R0, R0, UR4, PT ;  /* 0x0000000400007c48 */ /* 0x000fce000bfe0100 */
.L_x_654:
[----:B------:R-:W-:Y:S01]  /*1200*/  UIMAD UR4, UR47, UR10, 0x7f ;  /* 0x0000007f2f0474a4 */ /* 0x000fe2000f8e020a */
[----:B------:R-:W-:Y:S01]  /*1210*/  VIADD R0, R0, 0x7f ;  /* 0x0000007f00007836 */ /* 0x000fe20000000000 */
[----:B------:R-:W-:Y:S02]  /*1220*/  UIADD3 UR7, UR42, -UR9, URZ ;  /* 0x800000092a077290 */ /* 0x000fe4000fffe03f */
[----:B------:R-:W-:Y:S02]  /*1230*/  USHF.R.S32.HI UR6, URZ, 0x1f, UR4 ;  /* 0x0000001f3f067899 */ /* 0x000fe40008011404 */
[----:B------:R-:W-:Y:S01]  /*1240*/  SHF.R.S32.HI R3, RZ, 0x1f, R0 ;  /* 0x0000001fff037819 */ /* 0x000fe20000011400 */
[----:B------:R-:W-:Y:S02]  /*1250*/  UIMAD UR7, UR47, UR10, UR7 ;  /* 0x0000000a2f0772a4 */ /* 0x000fe4000f8e0207 */
[----:B------:R-:W-:Y:S01]  /*1260*/  ULEA.HI UR6, UR6, UR4, URZ, 0x7 ;  /* 0x0000000406067291 */ /* 0x000fe2000f8f383f */
[----:B------:R-:W-:Y:S01]  /*1270*/  LEA.HI R3, R3, R0, RZ, 0x7 ;  /* 0x0000000003037211 */ /* 0x000fe200078f38ff */
[----:B------:R-:W-:-:S02]  /*1280*/  ULDC UR8, c[0x0][0x9dc] ;  /* 0x0002770000087ab9 */ /* 0x000fc40000000800 */
[----:B------:R-:W-:Y:S01]  /*1290*/  USHF.R.S32.HI UR6, URZ, 0x7, UR6 ;  /* 0x000000073f067899 */ /* 0x000fe20008011406 */
[----:B------:R-:W-:Y:S01]  /*12a0*/  SHF.R.S32.HI R3, RZ, 0x7, R3 ;  /* 0x00000007ff037819 */ /* 0x000fe20000011403 */
[----:B------:R-:W-:-:S04]  /*12b0*/  UIADD3 UR8, UR7, -UR8, URZ ;  /* 0x8000000807087290 */ /* 0x000fc8000fffe03f */
[----:B------:R-:W-:Y:S01]  /*12c0*/  VIMNMX R88, R3, UR6, PT ;  /* 0x0000000603587c48 */ /* 0x000fe2000bfe0100 */
[----:B------:R-:W-:Y:S07]  /*12d0*/  @!P1 BRA `(.L_x_657) ;  /* 0x0000000000489947 */ /* 0x000fee0003800000 */
[----:B------:R-:W-:Y:S02]  /*12e0*/  UMOV UR4, UR7 ;  /* 0x0000000700047c82 */ /* 0x000fe40008000000 */
[----:B------:R-:W-:-:S06]  /*12f0*/  UISETP.GT.AND UP0, UPT, UR4, -0x1, UPT ;  /* 0xffffffff0400788c */ /* 0x000fcc000bf04270 */
[----:B------:R-:W-:-:S13]  /*1300*/  PLOP3.LUT P0, PT, PT, PT, UP0, 0x80, 0x0 ;  /* 0x000000000000781c */ /* 0x000fda0003f0f008 */
[----:B------:R-:W-:Y:S05]  /*1310*/  @P0 BRA `(.L_x_658) ;  /* 0x00000000001c0947 */ /* 0x000fea0003800000 */
[----:B------:R-:W-:Y:S02]  /*1320*/  UISETP.NE.AND UP0, UPT, UR5, 0x1, UPT ;  /* 0x000000010500788c */ /* 0x000fe4000bf05270 */
[----:B------:R-:W-:-:S09]  /*1330*/  ULOP3.LUT UR4, URZ, UR4, URZ, 0x33, !UPT ;  /* 0x000000043f047292 */ /* 0x000fd2000f8e333f */
[----:B------:R-:W-:Y:S02]  /*1340*/  @UP0 ULDC.64 UR10, c[0x0][0x9e8] ;  /* 0x00027a00000a0ab9 */ /* 0x000fe40000000a00 */
[----:B------:R-:W-:-:S04]  /*1350*/  UIMAD.WIDE.U32 UR6, UR4, UR10, URZ ;  /* 0x0000000a040672a5 */ /* 0x000fc8000f8e003f */
[----:B------:R-:W-:-:S04]  /*1360*/  @UP0 USHF.R.U32.HI UR4, URZ, UR11, UR7 ;  /* 0x0000000b3f040299 */ /* 0x000fc80008011607 */
[----:B------:R-:W-:Y:S01]  /*1370*/  ULOP3.LUT UR4, URZ, UR4, URZ, 0x33, !UPT ;  /* 0x000000043f047292 */ /* 0x000fe2000f8e333f */
[----:B------:R-:W-:Y:S11]  /*1380*/  BRA `(.L_x_659) ;  /* 0x0000000000107947 */ /* 0x000ff60003800000 */
.L_x_658:
[----:B------:R-:W-:-:S11]  /*1390*/  UISETP.NE.AND UP0, UPT, UR5, 0x1, UPT ;  /* 0x000000010500788c */ /* 0x000fd6000bf05270 */
[----:B------:R-:W-:Y:S02]  /*13a0*/  @UP0 ULDC.64 UR10, c[0x0][0x9e8] ;  /* 0x00027a00000a0ab9 */ /* 0x000fe40000000a00 */
[----:B------:R-:W-:-:S04]  /*13b0*/  UIMAD.WIDE.U32 UR6, UR4, UR10, URZ ;  /* 0x0000000a040672a5 */ /* 0x000fc8000f8e003f */
[----:B------:R-:W-:-:S12]  /*13c0*/  @UP0 USHF.R.U32.HI UR4, URZ, UR11, UR7 ;  /* 0x0000000b3f040299 */ /* 0x000fd80008011607 */
.L_x_659:
[----:B------:R-:W-:-:S04]  /*13d0*/  UIMAD UR4, UR4, UR5, URZ ;  /* 0x00000005040472a4 */ /* 0x000fc8000f8e023f */
[----:B------:R-:W-:-:S04]  /*13e0*/  UISETP.LT.AND UP0, UPT, UR8, UR4, UPT ;  /* 0x000000040800728c */ /* 0x000fc8000bf01270 */
[----:B------:R-:W-:-:S12]  /*13f0*/  USEL UR8, UR8, UR4, !UP0 ;  /* 0x0000000408087287 */ /* 0x000fd8000c000000 */
.L_x_657:
[----:B------:R-:W-:Y:S01]  /*1400*/  USHF.R.S32.HI UR4, URZ, 0x1f, UR8 ;  /* 0x0000001f3f047899 */ /* 0x000fe20008011408 */
[----:B------:R-:W-:Y:S01]  /*1410*/  PLOP3.LUT P0, PT, PT, PT, PT, 0x80, 0x0 ;  /* 0x000000000000781c */ /* 0x000fe20003f0f070 */
[----:B------:R-:W-:Y:S01]  /*1420*/  IMAD.MOV.U32 R3, RZ, RZ, RZ ;  /* 0x000000ffff037224 */ /* 0x000fe200078e00ff */
[----:B------:R-:W-:Y:S01]  /*1430*/  CS2R R118, SRZ ;  /* 0x0000000000767805 */ /* 0x000fe2000001ff00 */
[----:B------:R-:W-:Y:S01]  /*1440*/  ULEA.HI UR4, UR4, UR8, URZ, 0x7 ;  /* 0x0000000804047291 */ /* 0x000fe2000f8f383f */
[----:B------:R-:W-:Y:S01]  /*1450*/  IMAD.MOV.U32 R15, RZ, RZ, RZ ;  /* 0x000000ffff0f7224 */ /* 0x000fe200078e00ff */
[----:B------:R-:W-:Y:S02]  /*1460*/  CS2R R116, SRZ ;  /* 0x0000000000747805 */ /* 0x000fe4000001ff00 */
[----:B------:R-:W-:Y:S01]  /*1470*/  CS2R R114, SRZ ;  /* 0x0000000000727805 */ /* 0x000fe2000001ff00 */
[----:B------:R-:W-:Y:S01]  /*1480*/  USHF.R.S32.HI UR4, URZ, 0x7, UR4 ;  /* 0x000000073f047899 */ /* 0x000fe20008011404 */
[----:B------:R-:W-:-:S02]  /*1490*/  CS2R R112, SRZ ;  /* 0x0000000000707805 */ /* 0x000fc4000001ff00 */
[----:B------:R-:W-:Y:S02]  /*14a0*/  CS2R R110, SRZ ;  /* 0x00000000006e7805 */ /* 0x000fe4000001ff00 */
[----:B------:R-:W-:Y:S01]  /*14b0*/  CS2R R108, SRZ ;  /* 0x00000000006c7805 */ /* 0x000fe2000001ff00 */
[----:B------:R-:W-:Y:S01]  /*14c0*/  UISETP.LT.AND UP0, UPT, URZ, UR4, UPT ;  /* 0x000000043f00728c */ /* 0x000fe2000bf01270 */
[----:B------:R-:W-:Y:S02]  /*14d0*/  CS2R R106, SRZ ;  /* 0x00000000006a7805 */ /* 0x000fe4000001ff00 */
[----:B------:R-:W-:Y:S02]  /*14e0*/  CS2R R104, SRZ ;  /* 0x0000000000687805 */ /* 0x000fe4000001ff00 */
[----:B------:R-:W-:Y:S01]  /*14f0*/  CS2R R102, SRZ ;  /* 0x0000000000667805 */ /* 0x000fe2000001ff00 */
[----:B------:R-:W-:Y:S01]  /*1500*/  USEL UR45, URZ, UR4, !UP0 ;  /* 0x000000043f2d7287 */ /* 0x000fe2000c000000 */
[----:B------:R-:W-:-:S02]  /*1510*/  CS2R R100, SRZ ;  /* 0x0000000000647805 */ /* 0x000fc4000001ff00 */
[----:B------:R-:W-:Y:S02]  /*1520*/  CS2R R98, SRZ ;  /* 0x0000000000627805 */ /* 0x000fe4000001ff00 */
[----:B------:R-:W-:Y:S02]  /*1530*/  CS2R R96, SRZ ;  /* 0x0000000000607805 */ /* 0x000fe4000001ff00 */
[----:B------:R-:W-:Y:S01]  /*1540*/  CS2R R6, SRZ ;  /* 0x0000000000067805 */ /* 0x000fe2000001ff00 */
[----:B------:R-:W-:Y:S01]  /*1550*/  IMAD.MOV.U32 R94, RZ, RZ, RZ ;  /* 0x000000ffff5e7224 */ /* 0x000fe200078e00ff */
[----:B------:R-:W-:Y:S01]  /*1560*/  ISETP.GT.AND P1, PT, R88, UR45, PT ;  /* 0x0000002d58007c0c */ /* 0x000fe2000bf24270 */
[----:B------:R-:W-:Y:S01]  /*1570*/  IMAD.MOV.U32 R9, RZ, RZ, RZ ;  /* 0x000000ffff097224 */ /* 0x000fe200078e00ff */
[----:B------:R-:W-:Y:S01]  /*1580*/  CS2R R90, SRZ ;  /* 0x00000000005a7805 */ /* 0x000fe2000001ff00 */
[----:B------:R-:W-:Y:S02]  /*1590*/  IMAD.MOV.U32 R89, RZ, RZ, RZ ;  /* 0x000000ffff597224 */ /* 0x000fe400078e00ff */
[----:B------:R-:W-:-:S08]  /*15a0*/  IMAD.MOV.U32 R0, RZ, RZ, RZ ;  /* 0x000000ffff007224 */ /* 0x000fd000078e00ff */
[----:B------:R-:W-:Y:S05]  /*15b0*/  @!P1 BRA `(.L_x_660) ;  /* 0x000000b4000c9947 */ /* 0x000fea0003800000 */
[----:B------:R-:W-:-:S05]  /*15c0*/  VIADD R0, R2, 0xffffff80 ;  /* 0xffffff8002007836 */ /* 0x000fca0000000000 */
[----:B------:R-:W-:-:S04]  /*15d0*/  SHF.R.S32.HI R3, RZ, 0x1f, R0 ;  /* 0x0000001fff037819 */ /* 0x000fc80000011400 */
[----:B------:R-:W-:-:S04]  /*15e0*/  LEA.HI R3, R3, R0, RZ, 0x7 ;  /* 0x0000000003037211 */ /* 0x000fc800078f38ff */
[----:B------:R-:W-:-:S06]  /*15f0*/  SHF.R.S32.HI R3, RZ, 0x7, R3 ;  /* 0x00000007ff037819 */ /* 0x000fcc0000011403 */
[----:B------:R-:W1:Y:S02]  /*1600*/  SHFL.IDX PT, R3, R3, RZ, 0x1f ;  /* 0x00001fff03037589 */ /* 0x000e6400000e0000 */
[----:B-1----:R-:W-:-:S13]  /*1610*/  R2UR UR41, R3 ;  /* 0x00000000032972ca */ /* 0x002fda00000e0000 */
[----:B------:R-:W-:Y:S02]  /*1620*/  UIMAD.WIDE UR4, UR41, 0x55555556, URZ ;  /* 0x55555556290478a5 */ /* 0x000fe4000f8e023f */
[----:B------:R-:W-:Y:S02]  /*1630*/  UIADD3 UR4, UR40, 0x8400, URZ ;  /* 0x0000840028047890 */ /* 0x000fe4000fffe03f */
[----:B------:R-:W-:Y:S02]  /*1640*/  ULEA.HI UR5, UR5, UR5, URZ, 0x1 ;  /* 0x0000000505057291 */ /* 0x000fe4000f8f083f */
[----:B------:R-:W-:Y:S02]  /*1650*/  ULOP3.LUT UP0, URZ, UR4, 0x3ff, URZ, 0xc0, !UPT ;  /* 0x000003ff043f7892 */ /* 0x000fe4000f80c03f */
[----:B------:R-:W-:-:S04]  /*1660*/  UIMAD UR5, UR5, -0x3, UR41 ;  /* 0xfffffffd050578a4 */ /* 0x000fc8000f8e0229 */
[----:B------:R-:W-:Y:S01]  /*1670*/  PLOP3.LUT P0, PT, PT, PT, UP0, 0x80, 0x0 ;  /* 0x000000000000781c */ /* 0x000fe20003f0f008 */
[----:B------:R-:W-:-:S04]  /*1680*/  ULEA UR5, UR5, UR4, 0xd ;  /* 0x0000000405057291 */ /* 0x000fc8000f8e683f */
[----:B------:R-:W-:-:S04]  /*1690*/  USHF.R.U32.HI UR5, URZ, 0x4, UR5 ;  /* 0x000000043f057899 */ /* 0x000fc80008011605 */
[----:B------:R-:W-:-:S04]  /*16a0*/  ULOP3.LUT UR52, UR5, 0x3fff, URZ, 0xc0, !UPT ;  /* 0x00003fff05347892 */ /* 0x000fc8000f8ec03f */
[----:B------:R-:W-:Y:S08]  /*16b0*/  @!P0 BRA `(.L_x_661) ;  /* 0x0000000000408947 */ /* 0x000ff00003800000 */
        /* <DEDUP_REMOVED lines=16> */
.L_x_661:
[----:B------:R-:W-:Y:S01]  /*17c0*/  ULEA.HI UR4, UR36, UR36, URZ, 0x1 ;  /* 0x0000002424047291 */ /* 0x000fe2000f8f083f */
[----:B------:R-:W-:-:S03]  /*17d0*/  IMAD.U32 R3, RZ, RZ, UR46 ;  /* 0x0000002eff037e24 */ /* 0x000fc6000f8e00ff */
[----:B------:R-:W-:Y:S02]  /*17e0*/  ULOP3.LUT UR4, UR4, 0xfffffffe, URZ, 0xc0, !UPT ;  /* 0xfffffffe04047892 */ /* 0x000fe4000f8ec03f */
[----:B------:R-:W-:Y:S02]  /*17f0*/  ISETP.NE.AND P0, PT, R3, 0x3, PT ;  /* 0x000000030300780c */ /* 0x000fe40003f05270 */
[----:B------:R-:W-:-:S06]  /*1800*/  UIADD3 UR4, UR36, -UR4, URZ ;  /* 0x8000000424047290 */ /* 0x000fcc000fffe03f */
[----:B------:R-:W-:-:S05]  /*1810*/  IMAD.U32 R0, RZ, RZ, UR4 ;  /* 0x00000004ff007e24 */ /* 0x000fca000f8e00ff */
[----:B------:R-:W-:-:S04]  /*1820*/  SHF.L.U32 R0, R0, 0x1f, RZ ;  /* 0x0000001f00007819 */ /* 0x000fc800000006ff */
[----:B------:R-:W1:Y:S02]  /*1830*/  SYNCS.PHASECHK.TRANS64.TRYWAIT P1, [UR40+0x16800], R0 ;  /* 0x01680000ff0075a7 */ /* 0x000e640008020168 */
[----:B-1----:R-:W-:Y:S05]  /*1840*/  @!P1 BRA `(.L_x_662) ;  /* 0x000000ec003c9947 */ /* 0x002fea0003800000 */
.L_x_809:
[----:B------:R-:W-:Y:S05]  /*1850*/  @!P0 BRA `(.L_x_663) ;  /* 0x0000000000048947 */ /* 0x000fea0003800000 */
[----:B------:R-:W-:Y:S01]  /*1860*/  BPT.TRAP 0x1 ;  /* 0x000000040000795c */ /* 0x000fe20000300000 */
.L_x_663:
[----:B------:R-:W-:Y:S02]  /*1870*/  IMAD.U32 R5, RZ, RZ, UR39 ;  /* 0x00000027ff057e24 */ /* 0x000fe4000f8e00ff */
[----:B-1----:R-:W-:-:S03]  /*1880*/  IMAD.U32 R0, RZ, RZ, UR37 ;  /* 0x00000025ff007e24 */ /* 0x002fc6000f8e00ff */
[----:B------:R-:W-:Y:S02]  /*1890*/  LEA R5, R5, UR40, 0x3 ;  /* 0x0000002805057c11 */ /* 0x000fe4000f8e18ff */
[----:B------:R-:W-:-:S04]  /*18a0*/  SHF.L.U32 R0, R0, 0x1f, RZ ;  /* 0x0000001f00007819 */ /* 0x000fc800000006ff */
[----:B------:R1:W2:Y:S01]  /*18b0*/  SYNCS.PHASECHK.TRANS64.TRYWAIT P2, [R5+URZ+0x16830], R0 ;  /* 0x01683000050075a7 */ /* 0x0002a2000804017f */
[----:B------:R-:W-:Y:S05]  /*18c0*/  @!P0 BRA `(.L_x_664) ;  /* 0x0000000000048947 */ /* 0x000fea0003800000 */
[----:B------:R-:W-:Y:S01]  /*18d0*/  BPT.TRAP 0x1 ;  /* 0x000000040000795c */ /* 0x000fe20000300000 */
.L_x_664:
[----:B------:R-:W-:Y:S01]  /*18e0*/  LOP3.LUT P1, RZ, R2, 0x7f, RZ, 0xc0, !PT ;  /* 0x0000007f02ff7812 */ /* 0x000fe2000782c0ff */
[----:B--2---:R-:W-:-:S12]  /*18f0*/  @P2 BRA `(.L_x_665) ;  /* 0x0000000000082947 */ /* 0x004fd80003800000 */
[----:B------:R-:W2:Y:S02]  /*1900*/  SYNCS.PHASECHK.TRANS64.TRYWAIT P2, [R5+URZ+0x16830], R0 ;  /* 0x01683000050075a7 */ /* 0x000ea4000804017f */
[----:B--2---:R-:W-:Y:S05]  /*1910*/  @!P2 BRA `(.L_x_666) ;  /* 0x000000ec0020a947 */ /* 0x004fea0003800000 */
.L_x_665:
[----:B------:R-:W-:Y:S05]  /*1920*/  WARPSYNC.ALL ;  /* 0x0000000000007948 */ /* 0x000fea0003800000 */
[----:B------:R-:W-:Y:S01]  /*1930*/  UIADD3 UR4, UR40, 0xe400, URZ ;  /* 0x0000e40028047890 */ /* 0x000fe2000fffe03f */
[----:B------:R-:W-:Y:S01]  /*1940*/  WARPGROUP.ARRIVE ;  /* 0x00000000000079c5 */ /* 0x000fe20000000000 */
[----:B------:R-:W-:Y:S01]  /*1950*/  ULOP3.LUT UR16, UR52, 0x10000, URZ, 0xfc, !UPT ;  /* 0x0001000034107892 */ /* 0x000fe2000f8efc3f */
[----:B------:R-:W3:Y:S01]  /*1960*/  LDC R4, c[0x0][0x2e0] ;  /* 0x0000b800ff047b82 */ /* 0x000ee20000000800 */
[----:B------:R-:W-:Y:S01]  /*1970*/  USHF.R.U32.HI UR4, URZ, 0x4, UR4 ;  /* 0x000000043f047899 */ /* 0x000fe20008011604 */
[----:B------:R-:W-:Y:S01]  /*1980*/  IMAD.MOV.U32 R3, RZ, RZ, -0x80 ;  /* 0xffffff80ff037424 */ /* 0x000fe200078e00ff */
[----:B------:R-:W-:Y:S01]  /*1990*/  UMOV UR17, 0x40000040 ;  /* 0x4000004000117882 */ /* 0x000fe20000000000 */
[----:B------:R-:W-:Y:S01]  /*19a0*/  UMOV UR19, 0x40000040 ;  /* 0x4000004000137882 */ /* 0x000fe20000000000 */
[----:B------:R-:W-:Y:S01]  /*19b0*/  ULOP3.LUT UR4, UR4, 0x3fff, URZ, 0xc0, !UPT ;  /* 0x00003fff04047892 */ /* 0x000fe2000f8ec03f */
[----:B-12---:R-:W-:Y:S01]  /*19c0*/  @!P1 VIADD R0, R5, 0x16840 ;  /* 0x0001684005009836 */ /* 0x006fe20000000000 */
[----:B------:R-:W-:Y:S01]  /*19d0*/  UMOV UR5, 0x40000040 ;  /* 0x4000004000057882 */ /* 0x000fe20000000000 */
[----:B------:R-:W-:Y:S01]  /*19e0*/  UMOV UR7, 0x40000040 ;  /* 0x4000004000077882 */ /* 0x000fe20000000000 */
[----:B------:R-:W-:Y:S01]  /*19f0*/  ULOP3.LUT UR20, UR4, 0x10000, URZ, 0xfc, !UPT ;  /* 0x0001000004147892 */ /* 0x000fe2000f8efc3f */
[----:B------:R-:W1:Y:S01]  /*1a00*/  LDC R7, c[0x0][0x288] ;  /* 0x0000a200ff077b82 */ /* 0x000e620000000800 */
[----:B------:R-:W-:Y:S01]  /*1a10*/  UIADD3 UR4, UR16, 0x2, URZ ;  /* 0x0000000210047890 */ /* 0x000fe2000fffe03f */
[C---:B------:R-:W-:Y:S01]  /*1a20*/  IMAD R11, R88.reuse, R3, 0x80 ;  /* 0x00000080580b7424 */ /* 0x040fe200078e0203 */
[----:B------:R-:W-:Y:S01]  /*1a30*/  ULEA UR18, UR39, UR20, 0xa ;  /* 0x0000001427127291 */ /* 0x000fe2000f8e503f */
[----:B------:R-:W-:Y:S01]  /*1a40*/  @!P1 PRMT R0, RZ, 0x654, R0 ;  /* 0x00000654ff009816 */ /* 0x000fe20000000000 */
[----:B------:R-:W-:Y:S01]  /*1a50*/  UIADD3 UR8, UR16, 0x4, URZ ;  /* 0x0000000410087890 */ /* 0x000fe2000fffe03f */
[----:B------:R-:W-:Y:S01]  /*1a60*/  LEA R9, R88, 0xffffff80, 0x7 ;  /* 0xffffff8058097811 */ /* 0x000fe200078e38ff */
[----:B------:R-:W-:-:S02]  /*1a70*/  UIADD3 UR6, UR18, 0x2, URZ ;  /* 0x0000000212067890 */ /* 0x000fc4000fffe03f */
[----:B------:R-:W-:Y:S01]  /*1a80*/  UIADD3 UR10, UR18, 0x4, URZ ;  /* 0x00000004120a7890 */ /* 0x000fe2000fffe03f */
[----:B------:R-:W-:Y:S02]  /*1a90*/  UMOV UR9, 0x40000040 ;  /* 0x4000004000097882 */ /* 0x000fe40000000000 */
[----:B------:R-:W-:Y:S01]  /*1aa0*/  HGMMA.64x128x16.F32 R24, gdesc[UR16], RZ, !UPT, gsb0 ;  /* 0x01e00000101879f0 */ /* 0x000fe2000c0008ff */
[----:B------:R-:W-:Y:S01]  /*1ab0*/  UMOV UR11, 0x40000040 ;  /* 0x40000040000b7882 */ /* 0x000fe20000000000 */
[----:B------:R-:W-:Y:S01]  /*1ac0*/  UIADD3 UR12, UR16, 0x6, URZ ;  /* 0x00000006100c7890 */ /* 0x000fe2000fffe03f */
[----:B---3--:R-:W-:Y:S01]  /*1ad0*/  IMAD R6, R4, UR47, R11 ;  /* 0x0000002f04067c24 */ /* 0x008fe2000f8e020b */
[----:B------:R-:W-:Y:S01]  /*1ae0*/  UIADD3 UR14, UR18, 0x6, URZ ;  /* 0x00000006120e7890 */ /* 0x000fe2000fffe03f */
[----:B------:R-:W-:Y:S01]  /*1af0*/  UMOV UR13, 0x40000040 ;  /* 0x40000040000d7882 */ /* 0x000fe20000000000 */
[----:B------:R-:W-:Y:S01]  /*1b00*/  UMOV UR15, 0x40000040 ;  /* 0x40000040000f7882 */ /* 0x000fe20000000000 */
[----:B------:R-:W-:Y:S01]  /*1b10*/  ULDC UR23, c[0x0][0x9dc] ;  /* 0x0002770000177ab9 */ /* 0x000fe20000000800 */
[----:B------:R-:W-:Y:S01]  /*1b20*/  IMAD R8, R17, -0x2, R6 ;  /* 0xfffffffe11087824 */ /* 0x000fe200078e0206 */
[----:B------:R-:W-:-:S02]  /*1b30*/  WARPGROUP.DEPBAR.LE gsb0, 0x0 ;  /* 0x00008000000079c5 */ /* 0x000fc40000010000 */
[----:B------:R-:W-:-:S06]  /*1b40*/  WARPGROUP.ARRIVE ;  /* 0x00000000000079c5 */ /* 0x000fcc0000000000 */
[----:B------:R-:W-:Y:S01]  /*1b50*/  HGMMA.64x128x16.F32 R24, gdesc[UR4], R24, gsb0 ;  /* 0x01e00000041879f0 */ /* 0x000fe20008000818 */
[----:B------:R-:W-:Y:S02]  /*1b60*/  ULDC.64 UR6, c[0x0][0x9e0] ;  /* 0x0002780000067ab9 */ /* 0x000fe40000000a00 */
[----:B------:R-:W-:-:S06]  /*1b70*/  UISETP.GE.AND UP0, UPT, UR7, 0x1, UPT ;  /* 0x000000010700788c */ /* 0x000fcc000bf06270 */
[----:B------:R-:W-:Y:S01]  /*1b80*/  PLOP3.LUT P2, PT, PT, PT, UP0, 0x40, 0x0 ;  /* 0x000000000000781c */ /* 0x000fe20003f4e808 */
[----:B------:R-:W-:Y:S02]  /*1b90*/  WARPGROUP.DEPBAR.LE gsb0, 0x0 ;  /* 0x00008000000079c5 */ /* 0x000fe40000010000 */
[----:B------:R-:W-:-:S06]  /*1ba0*/  WARPGROUP.ARRIVE ;  /* 0x00000000000079c5 */ /* 0x000fcc0000000000 */
[----:B------:R-:W-:Y:S01]  /*1bb0*/  HGMMA.64x128x16.F32 R24, gdesc[UR8], R24, gsb0 ;  /* 0x01e00000081879f0 */ /* 0x000fe20008000818 */
[----:B------:R-:W-:Y:S02]  /*1bc0*/  ULOP3.LUT UR10, URZ, UR23, URZ, 0x33, !UPT ;  /* 0x000000173f0a7292 */ /* 0x000fe4000f8e333f */
[----:B------:R-:W-:Y:S02]  /*1bd0*/  WARPGROUP.DEPBAR.LE gsb0, 0x0 ;  /* 0x00008000000079c5 */ /* 0x000fe40000010000 */
[----:B------:R-:W-:-:S07]  /*1be0*/  WARPGROUP.ARRIVE ;  /* 0x00000000000079c5 */ /* 0x000fce0000000000 */
[----:B------:R-:W-:Y:S03]  /*1bf0*/  HGMMA.64x128x16.F32 R24, gdesc[UR12], R24, gsb0 ;  /* 0x01e000000c1879f0 */ /* 0x000fe60008000818 */
[----:B------:R-:W-:Y:S02]  /*1c00*/  WARPGROUP.DEPBAR.LE gsb0, 0x0 ;  /* 0x00008000000079c5 */ /* 0x000fe40000010000 */
[----:B------:R1:W-:Y:S02]  /*1c10*/  @!P1 SYNCS.ARRIVE.TRANS64.RED.A1T0 RZ, [R0+URZ], RZ ;  /* 0x000000ff00ff99a7 */ /* 0x0003e4000810043f */
[----:B-1----:R-:W-:-:S05]  /*1c20*/  IADD3 R0, R6, 0x1, -R7 ;  /* 0x0000000106007810 */ /* 0x002fca0007ffe807 */
[----:B------:R-:W-:Y:S02]  /*1c30*/  IMAD R3, R17, -0x2, R0 ;  /* 0xfffffffe11037824 */ /* 0x000fe400078e0200 */
[----:B------:R-:W-:Y:S02]  /*1c40*/  VIADD R0, R18, UR42 ;  /* 0x0000002a12007c36 */ /* 0x000fe40008000000 */
[C---:B------:R-:W-:Y:S02]  /*1c50*/  VIADD R13, R3.reuse, UR6 ;  /* 0x00000006030d7c36 */ /* 0x040fe40008000000 */
[----:B------:R-:W-:-:S03]  /*1c60*/  VIADD R10, R3, UR10 ;  /* 0x0000000a030a7c36 */ /* 0x000fc60008000000 */
[----:B------:R-:W-:Y:S01]  /*1c70*/  VIADDMNMX R3, R0, R13, R8, PT ;  /* 0x0000000d00037246 */ /* 0x000fe20003800108 */
[----:B------:R-:W-:Y:S01]  /*1c80*/  IMAD.IADD R5, R10, 0x1, R0 ;  /* 0x000000010a057824 */ /* 0x000fe200078e0200 */
[----:B------:R-:W-:Y:S06]  /*1c90*/  @P2 BRA `(.L_x_667) ;  /* 0x00000000005c2947 */ /* 0x000fec0003800000 */
[----:B------:R-:W-:Y:S01]  /*1ca0*/  IMAD R6, R4, UR47, R0 ;  /* 0x0000002f04067c24 */ /* 0x000fe2000f8e0200 */
[----:B------:R-:W-:Y:S03]  /*1cb0*/  BSSY B0, `(.L_x_668) ;  /* 0x0000011000007945 */ /* 0x000fe60003800000 */
[----:B------:R-:W-:-:S05]  /*1cc0*/  IMAD.IADD R6, R6, 0x1, -R7 ;  /* 0x0000000106067824 */ /* 0x000fca00078e0a07 */
[----:B------:R-:W-:-:S13]  /*1cd0*/  ISETP.GT.AND P2, PT, R6, -0x1, PT ;  /* 0xffffffff0600780c */ /* 0x000fda0003f44270 */
[----:B------:R-:W-:Y:S05]  /*1ce0*/  @P2 BRA `(.L_x_669) ;  /* 0x0000000000202947 */ /* 0x000fea0003800000 */
[----:B------:R-:W-:Y:S01]  /*1cf0*/  UISETP.NE.AND UP1, UPT, UR7, 0x1, UPT ;  /* 0x000000010700788c */ /* 0x000fe2000bf25270 */
[----:B------:R-:W-:-:S05]  /*1d00*/  LOP3.LUT R6, RZ, R6, RZ, 0x33, !PT ;  /* 0x00000006ff067212 */ /* 0x000fca00078e33ff */
[----:B------:R-:W-:-:S05]  /*1d10*/  PLOP3.LUT P2, PT, PT, PT, UP1, 0x80, 0x0 ;  /* 0x000000000000781c */ /* 0x000fca0003f4f018 */
[----:B------:R-:W-:-:S08]  /*1d20*/  @UP1 ULDC.64 UR10, c[0x0][0x9e8] ;  /* 0x00027a00000a1ab9 */ /* 0x000fd00000000a00 */
[----:B------:R-:W-:-:S05]  /*1d30*/  @P2 IMAD.HI.U32 R12, R6, UR10, RZ ;  /* 0x0000000a060c2c27 */ /* 0x000fca000f8e00ff */
[----:B------:R-:W-:-:S04]  /*1d40*/  @P2 SHF.R.U32.HI R6, RZ, UR11, R12 ;  /* 0x0000000bff062c19 */ /* 0x000fc8000801160c */
[----:B------:R-:W-:Y:S01]  /*1d50*/  LOP3.LUT R6, RZ, R6, RZ, 0x33, !PT ;  /* 0x00000006ff067212 */ /* 0x000fe200078e33ff */
[----:B------:R-:W-:Y:S06]  /*1d60*/  BRA `(.L_x_670) ;  /* 0x0000000000147947 */ /* 0x000fec0003800000 */
.L_x_669:
[----:B------:R-:W-:-:S06]  /*1d70*/  UISETP.NE.AND UP1, UPT, UR7, 0x1, UPT ;  /* 0x000000010700788c */ /* 0x000fcc000bf25270 */
[----:B------:R-:W-:-:S05]  /*1d80*/  PLOP3.LUT P2, PT, PT, PT, UP1, 0x80, 0x0 ;  /* 0x000000000000781c */ /* 0x000fca0003f4f018 */
[----:B------:R-:W-:-:S08]  /*1d90*/  @UP1 ULDC.64 UR10, c[0x0][0x9e8] ;  /* 0x00027a00000a1ab9 */ /* 0x000fd00000000a00 */
[----:B------:R-:W-:-:S05]  /*1da0*/  @P2 IMAD.HI.U32 R12, R6, UR10, RZ ;  /* 0x0000000a060c2c27 */ /* 0x000fca000f8e00ff */
[----:B------:R-:W-:-:S07]  /*1db0*/  @P2 SHF.R.U32.HI R6, RZ, UR11, R12 ;  /* 0x0000000bff062c19 */ /* 0x000fce000801160c */
.L_x_670:
[----:B------:R-:W-:Y:S05]  /*1dc0*/  BSYNC B0 ;  /* 0x0000000000007941 */ /* 0x000fea0003800000 */
.L_x_668:
[----:B------:R-:W-:-:S04]  /*1dd0*/  IMAD R6, R6, UR7, -R9 ;  /* 0x0000000706067c24 */ /* 0x000fc8000f8e0a09 */
[----:B------:R-:W-:-:S05]  /*1de0*/  IMAD R6, R17, -0x2, R6 ;  /* 0xfffffffe11067824 */ /* 0x000fca00078e0206 */
[----:B------:R-:W-:Y:S02]  /*1df0*/  VIMNMX R5, R5, R6, !PT ;  /* 0x0000000605057248 */ /* 0x000fe40007fe0100 */
[----:B------:R-:W-:-:S07]  /*1e00*/  VIADDMNMX R3, R6, UR7, R3, PT ;  /* 0x0000000706037c46 */ /* 0x000fce000b800103 */
.L_x_667:
[C---:B------:R-:W-:Y:S02]  /*1e10*/  ISETP.GE.AND P4, PT, R11.reuse, 0x9, PT ;  /* 0x000000090b00780c */ /* 0x040fe40003f86270 */
[C---:B------:R-:W-:Y:S02]  /*1e20*/  ISETP.GE.AND P2, PT, R11.reuse, 0x2, PT ;  /* 0x000000020b00780c */ /* 0x040fe40003f46270 */
[----:B------:R-:W-:Y:S02]  /*1e30*/  ISETP.GE.AND P5, PT, R11, 0xa, PT ;  /* 0x0000000a0b00780c */ /* 0x000fe40003fa6270 */
[----:B------:R-:W-:Y:S02]  /*1e40*/  LOP3.LUT R19, R19, 0xfffffffd, RZ, 0xc0, !PT ;  /* 0xfffffffd13137812 */ /* 0x000fe400078ec0ff */
[----:B------:R-:W-:-:S04]  /*1e50*/  ISETP.GT.AND P3, PT, R5, 0x1, !P2 ;  /* 0x000000010500780c */ /* 0x000fc80005764270 */
[----:B------:R-:W-:Y:S02]  /*1e60*/  ISETP.LT.OR P3, PT, R3, 0x2, P3 ;  /* 0x000000020300780c */ /* 0x000fe40001f61670 */
[----:B------:R-:W-:Y:S02]  /*1e70*/  @P4 LOP3.LUT R19, R19, 0x2, RZ, 0xfc, !PT ;  /* 0x0000000213134812 */ /* 0x000fe400078efcff */
[----:B------:R-:W-:Y:S02]  /*1e80*/  FSEL R25, R25, -INF , !P3 ;  /* 0xff80000019197808 */ /* 0x000fe40005800000 */
[----:B------:R-:W-:Y:S02]  /*1e90*/  LOP3.LUT R19, R19, 0xfffffffb, RZ, 0xc0, !PT ;  /* 0xfffffffb13137812 */ /* 0x000fe400078ec0ff */
[----:B------:R-:W-:Y:S02]  /*1ea0*/  ISETP.GT.AND P4, PT, R5, 0x8, !P4 ;  /* 0x000000080500780c */ /* 0x000fe40006784270 */
[----:B------:R-:W-:-:S02]  /*1eb0*/  @P5 LOP3.LUT R19, R19, 0x4, RZ, 0xfc, !PT ;  /* 0x0000000413135812 */ /* 0x000fc400078efcff */
[----:B------:R-:W-:Y:S02]  /*1ec0*/  ISETP.GT.AND P3, PT, R5, 0x9, !P5 ;  /* 0x000000090500780c */ /* 0x000fe40006f64270 */
[----:B------:R-:W-:Y:S02]  /*1ed0*/  ISETP.GE.AND P5, PT, R11, 0x11, PT ;  /* 0x000000110b00780c */ /* 0x000fe40003fa6270 */
[C---:B------:R-:W-:Y:S02]  /*1ee0*/  ISETP.LT.OR P4, PT, R3.reuse, 0x9, P4 ;  /* 0x000000090300780c */ /* 0x040fe40002781670 */
[----:B------:R-:W-:Y:S02]  /*1ef0*/  ISETP.LT.OR P3, PT, R3, 0xa, P3 ;  /* 0x0000000a0300780c */ /* 0x000fe40001f61670 */
[----:B------:R-:W-:Y:S02]  /*1f00*/  FSEL R28, R28, -INF , !P4 ;  /* 0xff8000001c1c7808 */ /* 0x000fe40006000000 */
[----:B------:R-:W-:-:S02]  /*1f10*/  ISETP.GE.AND P4, PT, R11, 0x12, PT ;  /* 0x000000120b00780c */ /* 0x000fc40003f86270 */
[----:B------:R-:W-:Y:S02]  /*1f20*/  LOP3.LUT R19, R19, 0xfffffff7, RZ, 0xc0, !PT ;  /* 0xfffffff713137812 */ /* 0x000fe400078ec0ff */
[----:B------:R-:W-:Y:S02]  /*1f30*/  FSEL R29, R29, -INF , !P3 ;  /* 0xff8000001d1d7808 */ /* 0x000fe40005800000 */
[----:B------:R-:W-:Y:S02]  /*1f40*/  ISETP.GT.AND P3, PT, R5, 0x10, !P5 ;  /* 0x000000100500780c */ /* 0x000fe40006f64270 */
[----:B------:R-:W-:Y:S02]  /*1f50*/  @P5 LOP3.LUT R19, R19, 0x8, RZ, 0xfc, !PT ;  /* 0x0000000813135812 */ /* 0x000fe400078efcff */
[----:B------:R-:W-:Y:S02]  /*1f60*/  ISETP.LT.OR P3, PT, R3, 0x11, P3 ;  /* 0x000000110300780c */ /* 0x000fe40001f61670 */
[----:B------:R-:W-:-:S02]  /*1f70*/  LOP3.LUT R19, R19, 0xfdffffff, RZ, 0xc0, !PT ;  /* 0xfdffffff13137812 */ /* 0x000fc400078ec0ff */
[----:B------:R-:W-:Y:S02]  /*1f80*/  FSEL R32, R32, -INF , !P3 ;  /* 0xff80000020207808 */ /* 0x000fe40005800000 */
[----:B------:R-:W-:Y:S02]  /*1f90*/  @P4 LOP3.LUT R19, R19, 0x2000000, RZ, 0xfc, !PT ;  /* 0x0200000013134812 */ /* 0x000fe400078efcff */
[----:B------:R-:W-:Y:S02]  /*1fa0*/  ISETP.GT.AND P3, PT, R5, 0x11, !P4 ;  /* 0x000000110500780c */ /* 0x000fe40006764270 */
[----:B------:R-:W-:Y:S02]  /*1fb0*/  ISETP.GE.AND P4, PT, R11, 0x19, PT ;  /* 0x000000190b00780c */ /* 0x000fe40003f86270 */
[----:B------:R-:W-:Y:S02]  /*1fc0*/  ISETP.LT.OR P3, PT, R3, 0x12, P3 ;  /* 0x000000120300780c */ /* 0x000fe40001f61670 */
[----:B------:R-:W-:-:S02]  /*1fd0*/  LOP3.LUT R19, R19, 0xfeffffff, RZ, 0xc0, !PT ;  /* 0xfeffffff13137812 */ /* 0x000fc400078ec0ff */
[----:B------:R-:W-:Y:S02]  /*1fe0*/  FSEL R33, R33, -INF , !P3 ;  /* 0xff80000021217808 */ /* 0x000fe40005800000 */
[----:B------:R-:W-:-:S04]  /*1ff0*/  ISETP.GT.AND P3, PT, R5, 0x18, !P4 ;  /* 0x000000180500780c */ /* 0x000fc80006764270 */
[----:B------:R-:W-:Y:S02]  /*2000*/  ISETP.LT.OR P3, PT, R3, 0x19, P3 ;  /* 0x000000190300780c */ /* 0x000fe40001f61670 */
[----:B------:R-:W-:Y:S02]  /*2010*/  @P4 LOP3.LUT R19, R19, 0x1000000, RZ, 0xfc, !PT ;  /* 0x0100000013134812 */ /* 0x000fe400078efcff */
[----:B------:R-:W-:Y:S02]  /*2020*/  ISETP.GE.AND P4, PT, R11, 0x1a, PT ;  /* 0x0000001a0b00780c */ /* 0x000fe40003f86270 */
[----:B------:R-:W-:Y:S02]  /*2030*/  LOP3.LUT R19, R19, 0xff7fffff, RZ, 0xc0, !PT ;  /* 0xff7fffff13137812 */ /* 0x000fe400078ec0ff */
[----:B------:R-:W-:Y:S02]  /*2040*/  FSEL R36, R36, -INF , !P3 ;  /* 0xff80000024247808 */ /* 0x000fe40005800000 */
[----:B------:R-:W-:-:S04]  /*2050*/  ISETP.GT.AND P3, PT, R5, 0x19, !P4 ;  /* 0x000000190500780c */ /* 0x000fc80006764270 */
[----:B------:R-:W-:-:S03]  /*2060*/  ISETP.LT.OR P3, PT, R3, 0x1a, P3 ;  /* 0x0000001a0300780c */ /* 0x000fc60001f61670 */
        /* <DEDUP_REMOVED lines=110> */
[----:B------:R-:W-:Y:S02]  /*2750*/  FSEL R73, R73, -INF , !P3 ;  /* 0xff80000049497808 */ /* 0x000fe40005800000 */
[----:B------:R-:W-:Y:S02]  /*2760*/  LOP3.LUT R19, R19, 0xffffffef, RZ, 0xc0, !PT ;  /* 0xffffffef13137812 */ /* 0x000fe400078ec0ff */
[----:B------:R-:W-:-:S04]  /*2770*/  ISETP.GT.AND P3, PT, R5, 0x68, !P4 ;  /* 0x000000680500780c */ /* 0x000fc80006764270 */
[----:B------:R-:W-:-:S03]  /*2780*/  ISETP.LT.OR P3, PT, R3, 0x69, P3 ;  /* 0x000000690300780c */ /* 0x000fc60001f61670 */
[----:B------:R-:W-:Y:S02]  /*2790*/  @P4 LOP3.LUT R19, R19, 0x10, RZ, 0xfc, !PT ;  /* 0x0000001013134812 */ /* 0x000fe400078efcff */
[----:B------:R-:W-:Y:S02]  /*27a0*/  ISETP.GE.AND P4, PT, R11, 0x6a, PT ;  /* 0x0000006a0b00780c */ /* 0x000fe40003f86270 */
[----:B------:R-:W-:Y:S02]  /*27b0*/  FSEL R76, R76, -INF , !P3 ;  /* 0xff8000004c4c7808 */ /* 0x000fe40005800000 */
[----:B------:R-:W-:Y:S02]  /*27c0*/  ISETP.GT.AND P3, PT, R5, 0x69, !P4 ;  /* 0x000000690500780c */ /* 0x000fe40006764270 */
[----:B------:R-:W-:Y:S02]  /*27d0*/  LOP3.LUT R19, R19, 0xfbffffff, RZ, 0xc0, !PT ;  /* 0xfbffffff13137812 */ /* 0x000fe400078ec0ff */
[----:B------:R-:W-:-:S04]  /*27e0*/  ISETP.LT.OR P3, PT, R3, 0x6a, P3 ;  /* 0x0000006a0300780c */ /* 0x000fc80001f61670 */
[----:B------:R-:W-:Y:S02]  /*27f0*/  FSEL R77, R77, -INF , !P3 ;  /* 0xff8000004d4d7808 */ /* 0x000fe40005800000 */
[----:B------:R-:W-:Y:S02]  /*2800*/  ISETP.GE.AND P3, PT, R11, 0x71, PT ;  /* 0x000000710b00780c */ /* 0x000fe40003f66270 */
[----:B------:R-:W-:Y:S02]  /*2810*/  @P4 LOP3.LUT R19, R19, 0x4000000, RZ, 0xfc, !PT ;  /* 0x0400000013134812 */ /* 0x000fe400078efcff */
[----:B------:R-:W-:Y:S02]  /*2820*/  ISETP.GT.AND P4, PT, R5, 0x70, !P3 ;  /* 0x000000700500780c */ /* 0x000fe40005f84270 */
[----:B------:R-:W-:Y:S02]  /*2830*/  LOP3.LUT R19, R19, 0xfffffffe, RZ, 0xc0, !PT ;  /* 0xfffffffe13137812 */ /* 0x000fe400078ec0ff */
[----:B------:R-:W-:-:S04]  /*2840*/  ISETP.LT.OR P4, PT, R3, 0x71, P4 ;  /* 0x000000710300780c */ /* 0x000fc80002781670 */
[----:B------:R-:W-:Y:S02]  /*2850*/  FSEL R80, R80, -INF , !P4 ;  /* 0xff80000050507808 */ /* 0x000fe40006000000 */
[----:B------:R-:W-:-:S04]  /*2860*/  ISETP.GE.AND P4, PT, R11, 0x72, PT ;  /* 0x000000720b00780c */ /* 0x000fc80003f86270 */
[----:B------:R-:W-:-:S04]  /*2870*/  ISETP.GT.AND P5, PT, R5, 0x71, !P4 ;  /* 0x000000710500780c */ /* 0x000fc800067a4270 */
[----:B------:R-:W-:-:S04]  /*2880*/  ISETP.LT.OR P5, PT, R3, 0x72, P5 ;  /* 0x000000720300780c */ /* 0x000fc80002fa1670 */
[----:B------:R-:W-:Y:S02]  /*2890*/  FSEL R81, R81, -INF , !P5 ;  /* 0xff80000051517808 */ /* 0x000fe40006800000 */
[----:B------:R-:W-:-:S04]  /*28a0*/  ISETP.GE.AND P5, PT, R11, 0x79, PT ;  /* 0x000000790b00780c */ /* 0x000fc80003fa6270 */
[----:B------:R-:W-:-:S04]  /*28b0*/  ISETP.GT.AND P6, PT, R5, 0x78, !P5 ;  /* 0x000000780500780c */ /* 0x000fc80006fc4270 */
[----:B------:R-:W-:-:S04]  /*28c0*/  ISETP.LT.OR P6, PT, R3, 0x79, P6 ;  /* 0x000000790300780c */ /* 0x000fc800037c1670 */
[----:B------:R-:W-:Y:S02]  /*28d0*/  FSEL R84, R84, -INF , !P6 ;  /* 0xff80000054547808 */ /* 0x000fe40007000000 */
[----:B------:R-:W-:-:S13]  /*28e0*/  ISETP.GE.AND P6, PT, R11, 0x1, PT ;  /* 0x000000010b00780c */ /* 0x000fda0003fc6270 */
[----:B------:R-:W-:Y:S02]  /*28f0*/  @P6 LOP3.LUT R19, R19, 0x1, RZ, 0xfc, !PT ;  /* 0x0000000113136812 */ /* 0x000fe400078efcff */
[----:B------:R-:W-:Y:S02]  /*2900*/  ISETP.GT.AND P6, PT, R5, RZ, !P6 ;  /* 0x000000ff0500720c */ /* 0x000fe400077c4270 */
[----:B------:R-:W-:Y:S02]  /*2910*/  LOP3.LUT R19, R19, 0xf7ffffff, RZ, 0xc0, !PT ;  /* 0xf7ffffff13137812 */ /* 0x000fe400078ec0ff */
[----:B------:R-:W-:-:S04]  /*2920*/  ISETP.LT.OR P6, PT, R3, 0x1, P6 ;  /* 0x000000010300780c */ /* 0x000fc800037c1670 */
[----:B------:R-:W-:Y:S02]  /*2930*/  FSEL R15, R24, -INF , !P6 ;  /* 0xff800000180f7808 */ /* 0x000fe40007000000 */
[----:B------:R-:W-:-:S13]  /*2940*/  ISETP.GE.AND P6, PT, R11, 0x7a, PT ;  /* 0x0000007a0b00780c */ /* 0x000fda0003fc6270 */
[----:B------:R-:W-:Y:S02]  /*2950*/  @P6 LOP3.LUT R19, R19, 0x8000000, RZ, 0xfc, !PT ;  /* 0x0800000013136812 */ /* 0x000fe400078efcff */
[----:B------:R-:W-:-:S04]  /*2960*/  ISETP.GT.AND P6, PT, R5, 0x79, !P6 ;  /* 0x000000790500780c */ /* 0x000fc800077c4270 */
[----:B------:R-:W-:Y:S01]  /*2970*/  ISETP.LT.OR P6, PT, R3, 0x7a, P6 ;  /* 0x0000007a0300780c */ /* 0x000fe200037c1670 */
[----:B------:R-:W-:-:S03]  /*2980*/  VIADD R3, R0, 0x8 ;  /* 0x0000000800037836 */ /* 0x000fc60000000000 */
[----:B------:R-:W-:Y:S02]  /*2990*/  FSEL R85, R85, -INF , !P6 ;  /* 0xff80000055557808 */ /* 0x000fe40007000000 */
[----:B------:R-:W-:Y:S02]  /*29a0*/  PLOP3.LUT P6, PT, PT, PT, UP0, 0x40, 0x0 ;  /* 0x000000000000781c */ /* 0x000fe40003fce808 */
[----:B------:R-:W-:Y:S01]  /*29b0*/  VIADDMNMX R5, R3, R13, R8, PT ;  /* 0x0000000d03057246 */ /* 0x000fe20003800108 */
[----:B------:R-:W-:-:S10]  /*29c0*/  IMAD.IADD R8, R10, 0x1, R3 ;  /* 0x000000010a087824 */ /* 0x000fd400078e0203 */
[----:B------:R-:W-:Y:S05]  /*29d0*/  @P6 BRA `(.L_x_671) ;  /* 0x0000000000646947 */ /* 0x000fea0003800000 */
        /* <DEDUP_REMOVED lines=9> */
[----:B------:R-:W-:Y:S01]  /*2a70*/  @P6 IMAD.HI.U32 R10, R6, UR10, RZ ;  /* 0x0000000a060a6c27 */ /* 0x000fe2000f8e00ff */
[----:B------:R-:W-:-:S13]  /*2a80*/  PLOP3.LUT P6, PT, PT, PT, UP1, 0x80, 0x0 ;  /* 0x000000000000781c */ /* 0x000fda0003fcf018 */
[----:B------:R-:W-:-:S04]  /*2a90*/  @P6 SHF.R.U32.HI R6, RZ, UR11, R10 ;  /* 0x0000000bff066c19 */ /* 0x000fc8000801160a */
[----:B------:R-:W-:Y:S01]  /*2aa0*/  LOP3.LUT R6, RZ, R6, RZ, 0x33, !PT ;  /* 0x00000006ff067212 */ /* 0x000fe200078e33ff */
[----:B------:R-:W-:Y:S06]  /*2ab0*/  BRA `(.L_x_674) ;  /* 0x0000000000187947 */ /* 0x000fec0003800000 */
.L_x_673:
[----:B------:R-:W-:-:S06]  /*2ac0*/  UISETP.NE.AND UP1, UPT, UR7, 0x1, UPT ;  /* 0x000000010700788c */ /* 0x000fcc000bf25270 */
[----:B------:R-:W-:-:S05]  /*2ad0*/  PLOP3.LUT P6, PT, PT, PT, UP1, 0x80, 0x0 ;  /* 0x000000000000781c */ /* 0x000fca0003fcf018 */
[----:B------:R-:W-:-:S08]  /*2ae0*/  @UP1 ULDC.64 UR10, c[0x0][0x9e8] ;  /* 0x00027a00000a1ab9 */ /* 0x000fd00000000a00 */
[----:B------:R-:W-:Y:S01]  /*2af0*/  @P6 IMAD.HI.U32 R10, R6, UR10, RZ ;  /* 0x0000000a060a6c27 */ /* 0x000fe2000f8e00ff */
[----:B------:R-:W-:-:S13]  /*2b00*/  PLOP3.LUT P6, PT, PT, PT, UP1, 0x80, 0x0 ;  /* 0x000000000000781c */ /* 0x000fda0003fcf018 */
[----:B------:R-:W-:-:S07]  /*2b10*/  @P6 SHF.R.U32.HI R6, RZ, UR11, R10 ;  /* 0x0000000bff066c19 */ /* 0x000fce000801160a */
.L_x_674:
[----:B------:R-:W-:Y:S05]  /*2b20*/  BSYNC B0 ;  /* 0x0000000000007941 */ /* 0x000fea0003800000 */
.L_x_672:
[----:B------:R-:W-:-:S04]  /*2b30*/  IMAD R6, R6, UR7, -R9 ;  /* 0x0000000706067c24 */ /* 0x000fc8000f8e0a09 */
[----:B------:R-:W-:-:S05]  /*2b40*/  IMAD R6, R17, -0x2, R6 ;  /* 0xfffffffe11067824 */ /* 0x000fca00078e0206 */
[----:B------:R-:W-:Y:S02]  /*2b50*/  VIMNMX R8, R8, R6, !PT ;  /* 0x0000000608087248 */ /* 0x000fe40007fe0100 */
[----:B------:R-:W-:-:S07]  /*2b60*/  VIADDMNMX R5, R6, UR7, R5, PT ;  /* 0x0000000706057c46 */ /* 0x000fce000b800105 */
.L_x_671:
[----:B------:R-:W-:Y:S01]  /*2b70*/  ISETP.GT.AND P2, PT, R8, 0x1, !P2 ;  /* 0x000000010800780c */ /* 0x000fe20005744270 */
[----:B------:R-:W-:Y:S01]  /*2b80*/  ULDC UR10, c[0x0][0x988] ;  /* 0x00026200000a7ab9 */ /* 0x000fe20000000800 */
[----:B------:R-:W-:Y:S01]  /*2b90*/  LOP3.LUT P6, RZ, R19, 0x8, RZ, 0xc0, !PT ;  /* 0x0000000813ff7812 */ /* 0x000fe200078cc0ff */
[----:B------:R-:W-:Y:S01]  /*2ba0*/  IMAD R7, R4, UR47, -R7 ;  /* 0x0000002f04077c24 */ /* 0x000fe2000f8e0a07 */
[----:B------:R-:W-:Y:S02]  /*2bb0*/  ISETP.LT.OR P2, PT, R5, 0x2, P2 ;  /* 0x000000020500780c */ /* 0x000fe40001741670 */
[----:B------:R-:W-:Y:S02]  /*2bc0*/  FMNMX.FTZ R9, R15, R25, !PT ;  /* 0x000000190f097209 */ /* 0x000fe40007810000 */
[----:B------:R-:W-:Y:S02]  /*2bd0*/  FSEL R27, R27, -INF , !P2 ;  /* 0xff8000001b1b7808 */ /* 0x000fe40005000000 */
[----:B------:R-:W-:-:S02]  /*2be0*/  LOP3.LUT P2, RZ, R19, 0x2, RZ, 0xc0, !PT ;  /* 0x0000000213ff7812 */ /* 0x000fc4000784c0ff */
[----:B------:R-:W-:Y:S02]  /*2bf0*/  FMNMX.FTZ R6, R28, R9, !PT ;  /* 0x000000091c067209 */ /* 0x000fe40007810000 */
[----:B------:R-:W-:Y:S02]  /*2c00*/  ISETP.GT.AND P2, PT, R8, 0x8, !P2 ;  /* 0x000000080800780c */ /* 0x000fe40005744270 */
[----:B------:R-:W-:Y:S02]  /*2c10*/  FMNMX.FTZ R9, R29, R6, !PT ;  /* 0x000000061d097209 */ /* 0x000fe40007810000 */
[----:B------:R-:W-:Y:S02]  /*2c20*/  ISETP.LT.OR P2, PT, R5, 0x9, P2 ;  /* 0x000000090500780c */ /* 0x000fe40001741670 */
[----:B------:R-:W-:Y:S02]  /*2c30*/  FMNMX.FTZ R6, R32, R9, !PT ;  /* 0x0000000920067209 */ /* 0x000fe40007810000 */
[----:B------:R-:W-:-:S02]  /*2c40*/  FSEL R30, R30, -INF , !P2 ;  /* 0xff8000001e1e7808 */ /* 0x000fc40005000000 */
[----:B------:R-:W-:Y:S02]  /*2c50*/  LOP3.LUT P2, RZ, R19, 0x4, RZ, 0xc0, !PT ;  /* 0x0000000413ff7812 */ /* 0x000fe4000784c0ff */
[----:B------:R-:W-:Y:S02]  /*2c60*/  FMNMX.FTZ R9, R33, R6, !PT ;  /* 0x0000000621097209 */ /* 0x000fe40007810000 */
[----:B------:R-:W-:Y:S02]  /*2c70*/  ISETP.GT.AND P2, PT, R8, 0x9, !P2 ;  /* 0x000000090800780c */ /* 0x000fe40005744270 */
[----:B------:R-:W-:Y:S02]  /*2c80*/  FMNMX.FTZ R6, R36, R9, !PT ;  /* 0x0000000924067209 */ /* 0x000fe40007810000 */
[----:B------:R-:W-:Y:S02]  /*2c90*/  ISETP.LT.OR P2, PT, R5, 0xa, P2 ;  /* 0x0000000a0500780c */ /* 0x000fe40001741670 */
[----:B------:R-:W-:-:S02]  /*2ca0*/  FMNMX.FTZ R9, R37, R6, !PT ;  /* 0x0000000625097209 */ /* 0x000fc40007810000 */
[----:B------:R-:W-:Y:S02]  /*2cb0*/  FSEL R31, R31, -INF , !P2 ;  /* 0xff8000001f1f7808 */ /* 0x000fe40005000000 */
[----:B------:R-:W-:Y:S02]  /*2cc0*/  ISETP.GT.AND P2, PT, R8, 0x10, !P6 ;  /* 0x000000100800780c */ /* 0x000fe40007744270 */
[----:B------:R-:W-:Y:S02]  /*2cd0*/  FMNMX.FTZ R6, R40, R9, !PT ;  /* 0x0000000928067209 */ /* 0x000fe40007810000 */
[----:B------:R-:W-:Y:S02]  /*2ce0*/  ISETP.LT.OR P2, PT, R5, 0x11, P2 ;  /* 0x000000110500780c */ /* 0x000fe40001741670 */
[----:B------:R-:W-:Y:S02]  /*2cf0*/  LOP3.LUT P6, RZ, R19, 0x8000, RZ, 0xc0, !PT ;  /* 0x0000800013ff7812 */ /* 0x000fe400078cc0ff */
        /* <DEDUP_REMOVED lines=8> */
[----:B------:R-:W-:Y:S02]  /*2d80*/  LOP3.LUT P2, RZ, R19, 0x1000000, RZ, 0xc0, !PT ;  /* 0x0100000013ff7812 */ /* 0x000fe4000784c0ff */
[----:B------:R-:W-:Y:S02]  /*2d90*/  FMNMX.FTZ R6, R48, R9, !PT ;  /* 0x0000000930067209 */ /* 0x000fe40007810000 */
[----:B------:R-:W-:Y:S02]  /*2da0*/  ISETP.GT.AND P2, PT, R8, 0x18, !P2 ;  /* 0x000000180800780c */ /* 0x000fe40005744270 */
[----:B------:R-:W-:Y:S02]  /*2db0*/  FMNMX.FTZ R9, R49, R6, !PT ;  /* 0x0000000631097209 */ /* 0x000fe40007810000 */
[----:B------:R-:W-:-:S02]  /*2dc0*/  ISETP.LT.OR P2, PT, R5, 0x19, P2 ;  /* 0x000000190500780c */ /* 0x000fc40001741670 */
[----:B------:R-:W-:Y:S02]  /*2dd0*/  FMNMX.FTZ R6, R52, R9, !PT ;  /* 0x0000000934067209 */ /* 0x000fe40007810000 */
[----:B------:R-:W-:Y:S02]  /*2de0*/  FSEL R38, R38, -INF , !P2 ;  /* 0xff80000026267808 */ /* 0x000fe40005000000 */
[----:B------:R-:W-:Y:S02]  /*2df0*/  LOP3.LUT P2, RZ, R19, 0x800000, RZ, 0xc0, !PT ;  /* 0x0080000013ff7812 */ /* 0x000fe4000784c0ff */
[----:B------:R-:W-:Y:S02]  /*2e00*/  FMNMX.FTZ R9, R53, R6, !PT ;  /* 0x0000000635097209 */ /* 0x000fe40007810000 */
[----:B------:R-:W-:Y:S02]  /*2e10*/  ISETP.GT.AND P2, PT, R8, 0x19, !P2 ;  /* 0x000000190800780c */ /* 0x000fe40005744270 */
[----:B------:R-:W-:-:S02]  /*2e20*/  FMNMX.FTZ R6, R56, R9, !PT ;  /* 0x0000000938067209 */ /* 0x000fc40007810000 */
[----:B------:R-:W-:Y:S02]  /*2e30*/  ISETP.LT.OR P2, PT, R5, 0x1a, P2 ;  /* 0x0000001a0500780c */ /* 0x000fe40001741670 */
[----:B------:R-:W-:Y:S02]  /*2e40*/  FMNMX.FTZ R9, R57, R6, !PT ;  /* 0x0000000639097209 */ /* 0x000fe40007810000 */
[----:B------:R-:W-:Y:S02]  /*2e50*/  FSEL R39, R39, -INF , !P2 ;  /* 0xff80000027277808 */ /* 0x000fe40005000000 */
[----:B------:R-:W-:Y:S02]  /*2e60*/  LOP3.LUT P2, RZ, R19, 0x400000, RZ, 0xc0, !PT ;  /* 0x0040000013ff7812 */ /* 0x000fe4000784c0ff */
[----:B------:R-:W-:Y:S02]  /*2e70*/  FMNMX.FTZ R6, R60, R9, !PT ;  /* 0x000000093c067209 */ /* 0x000fe40007810000 */
[----:B------:R-:W-:-:S02]  /*2e80*/  ISETP.GT.AND P2, PT, R8, 0x20, !P2 ;  /* 0x000000200800780c */ /* 0x000fc40005744270 */
[----:B------:R-:W-:Y:S02]  /*2e90*/  FMNMX.FTZ R9, R61, R6, !PT ;  /* 0x000000063d097209 */ /* 0x000fe40007810000 */
[----:B------:R-:W-:Y:S02]  /*2ea0*/  ISETP.LT.OR P2, PT, R5, 0x21, P2 ;  /* 0x000000210500780c */ /* 0x000fe40001741670 */
[----:B------:R-:W-:Y:S02]  /*2eb0*/  FMNMX.FTZ R6, R64, R9, !PT ;  /* 0x0000000940067209 */ /* 0x000fe40007810000 */
[----:B------:R-:W-:Y:S02]  /*2ec0*/  FSEL R42, R42, -INF , !P2 ;  /* 0xff8000002a2a7808 */ /* 0x000fe40005000000 */
[----:B------:R-:W-:Y:S02]  /*2ed0*/  LOP3.LUT P2, RZ, R19, 0x200000, RZ, 0xc0, !PT ;  /* 0x0020000013ff7812 */ /* 0x000fe4000784c0ff */
[----:B------:R-:W-:-:S02]  /*2ee0*/  FMNMX.FTZ R9, R65, R6, !PT ;  /* 0x0000000641097209 */ /* 0x000fc40007810000 */
[----:B------:R-:W-:Y:S02]  /*2ef0*/  ISETP.GT.AND P2, PT, R8, 0x21, !P2 ;  /* 0x000000210800780c */ /* 0x000fe40005744270 */
[----:B------:R-:W-:Y:S02]  /*2f00*/  FMNMX.FTZ R6, R68, R9, !PT ;  /* 0x0000000944067209 */ /* 0x000fe40007810000 */
        /* <DEDUP_REMOVED lines=22> */
[----:B------:R-:W-:Y:S01]  /*3070*/  ISETP.GT.AND P3, PT, R8, 0x70, !P3 ;  /* 0x000000700800780c */ /* 0x000fe20005f64270 */
[----:B------:R-:W1:Y:S01]  /*3080*/  SHFL.BFLY PT, R6, R9, 0x2, 0x1f ;  /* 0x0c401f0009067f89 */ /* 0x000e6200000e0000 */
[----:B------:R-:W-:Y:S02]  /*3090*/  FSEL R50, R50, -INF , !P2 ;  /* 0xff80000032327808 */ /* 0x000fe40005000000 */
[----:B------:R-:W-:Y:S02]  /*30a0*/  LOP3.LUT P2, RZ, R19, 0x20000, RZ, 0xc0, !PT ;  /* 0x0002000013ff7812 */ /* 0x000fe4000784c0ff */
[C---:B------:R-:W-:Y:S02]  /*30b0*/  ISETP.GT.AND P4, PT, R8.reuse, 0x71, !P4 ;  /* 0x000000710800780c */ /* 0x040fe40006784270 */
[C---:B------:R-:W-:Y:S02]  /*30c0*/  ISETP.GT.AND P2, PT, R8.reuse, 0x31, !P2 ;  /* 0x000000310800780c */ /* 0x040fe40005744270 */
[----:B------:R-:W-:-:S02]  /*30d0*/  ISETP.GT.AND P5, PT, R8, 0x78, !P5 ;  /* 0x000000780800780c */ /* 0x000fc40006fa4270 */
[C---:B------:R-:W-:Y:S02]  /*30e0*/  ISETP.LT.OR P2, PT, R5.reuse, 0x32, P2 ;  /* 0x000000320500780c */ /* 0x040fe40001741670 */
[----:B------:R-:W-:Y:S02]  /*30f0*/  ISETP.LT.OR P3, PT, R5, 0x71, P3 ;  /* 0x000000710500780c */ /* 0x000fe40001f61670 */
[----:B------:R-:W-:Y:S02]  /*3100*/  FSEL R51, R51, -INF , !P2 ;  /* 0xff80000033337808 */ /* 0x000fe40005000000 */
[----:B------:R-:W-:Y:S02]  /*3110*/  LOP3.LUT P2, RZ, R19, 0x10000, RZ, 0xc0, !PT ;  /* 0x0001000013ff7812 */ /* 0x000fe4000784c0ff */
[----:B------:R-:W-:Y:S02]  /*3120*/  ISETP.LT.OR P4, PT, R5, 0x72, P4 ;  /* 0x000000720500780c */ /* 0x000fe40002781670 */
[----:B------:R-:W-:-:S02]  /*3130*/  ISETP.GT.AND P2, PT, R8, 0x38, !P2 ;  /* 0x000000380800780c */ /* 0x000fc40005744270 */
[----:B------:R-:W-:Y:S02]  /*3140*/  FSEL R82, R82, -INF , !P3 ;  /* 0xff80000052527808 */ /* 0x000fe40005800000 */
[----:B------:R-:W-:Y:S02]  /*3150*/  ISETP.LT.OR P2, PT, R5, 0x39, P2 ;  /* 0x000000390500780c */ /* 0x000fe40001741670 */
[----:B-1----:R-:W-:Y:S02]  /*3160*/  FMNMX.FTZ R11, R9, R6, !PT ;  /* 0x00000006090b7209 */ /* 0x002fe40007810000 */
[----:B------:R-:W-:Y:S02]  /*3170*/  FSEL R54, R54, -INF , !P2 ;  /* 0xff80000036367808 */ /* 0x000fe40005000000 */
[----:B------:R-:W-:Y:S01]  /*3180*/  ISETP.GT.AND P2, PT, R8, 0x39, !P6 ;  /* 0x000000390800780c */ /* 0x000fe20007744270 */
[----:B------:R-:W1:Y:S01]  /*3190*/  SHFL.BFLY PT, R6, R11, 0x1, 0x1f ;  /* 0x0c201f000b067f89 */ /* 0x000e6200000e0000 */
[----:B------:R-:W-:-:S02]  /*31a0*/  LOP3.LUT P6, RZ, R19, 0x10, RZ, 0xc0, !PT ;  /* 0x0000001013ff7812 */ /* 0x000fc400078cc0ff */
[C---:B------:R-:W-:Y:S02]  /*31b0*/  ISETP.LT.OR P2, PT, R5.reuse, 0x3a, P2 ;  /* 0x0000003a0500780c */ /* 0x040fe40001741670 */
[----:B------:R-:W-:Y:S02]  /*31c0*/  ISETP.LT.OR P5, PT, R5, 0x79, P5 ;  /* 0x000000790500780c */ /* 0x000fe40002fa1670 */
[----:B------:R-:W-:Y:S02]  /*31d0*/  FSEL R55, R55, -INF , !P2 ;  /* 0xff80000037377808 */ /* 0x000fe40005000000 */
[----:B------:R-:W-:Y:S02]  /*31e0*/  LOP3.LUT P2, RZ, R19, 0x4000, RZ, 0xc0, !PT ;  /* 0x0000400013ff7812 */ /* 0x000fe4000784c0ff */
[----:B------:R-:W-:Y:S02]  /*31f0*/  FSEL R83, R83, -INF , !P4 ;  /* 0xff80000053537808 */ /* 0x000fe40006000000 */
[----:B------:R-:W-:-:S02]  /*3200*/  ISETP.GT.AND P2, PT, R8, 0x40, !P2 ;  /* 0x000000400800780c */ /* 0x000fc40005744270 */
[----:B------:R-:W-:Y:S02]  /*3210*/  FSEL R86, R86, -INF , !P5 ;  /* 0xff80000056567808 */ /* 0x000fe40006800000 */
[----:B------:R-:W-:Y:S02]  /*3220*/  ISETP.LT.OR P2, PT, R5, 0x41, P2 ;  /* 0x000000410500780c */ /* 0x000fe40001741670 */
[----:B------:R-:W-:Y:S02]  /*3230*/  R2UR UR14, R7 ;  /* 0x00000000070e72ca */ /* 0x000fe400000e0000 */
[----:B------:R-:W-:Y:S02]  /*3240*/  FSEL R58, R58, -INF , !P2 ;  /* 0xff8000003a3a7808 */ /* 0x000fe40005000000 */
[----:B------:R-:W-:Y:S02]  /*3250*/  LOP3.LUT P2, RZ, R19, 0x2000, RZ, 0xc0, !PT ;  /* 0x0000200013ff7812 */ /* 0x000fe4000784c0ff */
[----:B-1----:R-:W-:-:S02]  /*3260*/  FMNMX.FTZ R6, R11, R6, !PT ;  /* 0x000000060b067209 */ /* 0x002fc40007810000 */
[----:B------:R-:W-:-:S03]  /*3270*/  ISETP.GT.AND P2, PT, R8, 0x41, !P2 ;  /* 0x000000410800780c */ /* 0x000fc60005744270 */
[----:B------:R-:W-:Y:S01]  /*3280*/  FMUL.FTZ R10, R6, UR10 ;  /* 0x0000000a060a7c20 */ /* 0x000fe20008410000 */
[----:B------:R-:W-:Y:S01]  /*3290*/  ISETP.LT.OR P2, PT, R5, 0x42, P2 ;  /* 0x000000420500780c */ /* 0x000fe20001741670 */
[----:B------:R-:W-:-:S03]  /*32a0*/  UIADD3 UR14, UR42, UR14, URZ ;  /* 0x0000000e2a0e7290 */ /* 0x000fc6000fffe03f */
[----:B------:R-:W-:Y:S01]  /*32b0*/  FSEL R59, R59, -INF , !P2 ;  /* 0xff8000003b3b7808 */ /* 0x000fe20005000000 */
[----:B------:R-:W-:Y:S01]  /*32c0*/  UIADD3 UR6, UR14, UR6, URZ ;  /* 0x000000060e067290 */ /* 0x000fe2000fffe03f */
[----:B------:R-:W-:-:S04]  /*32d0*/  LOP3.LUT P2, RZ, R19, 0x1000, RZ, 0xc0, !PT ;  /* 0x0000100013ff7812 */ /* 0x000fc8000784c0ff */
[----:B------:R-:W-:-:S04]  /*32e0*/  ISETP.GT.AND P2, PT, R8, 0x48, !P2 ;  /* 0x000000480800780c */ /* 0x000fc80005744270 */
[----:B------:R-:W-:-:S04]  /*32f0*/  ISETP.LT.OR P2, PT, R5, 0x49, P2 ;  /* 0x000000490500780c */ /* 0x000fc80001741670 */
[----:B------:R-:W-:Y:S02]  /*3300*/  FSEL R62, R62, -INF , !P2 ;  /* 0xff8000003e3e7808 */ /* 0x000fe40005000000 */
        /* <DEDUP_REMOVED lines=28> */
[----:B------:R-:W-:Y:S02]  /*34d0*/  ISETP.GT.AND P2, PT, R8, 0x68, !P6 ;  /* 0x000000680800780c */ /* 0x000fe40007744270 */
[----:B------:R-:W-:Y:S02]  /*34e0*/  LOP3.LUT P6, RZ, R19, 0x1, RZ, 0xc0, !PT ;  /* 0x0000000113ff7812 */ /* 0x000fe400078cc0ff */
[----:B------:R-:W-:-:S04]  /*34f0*/  ISETP.LT.OR P2, PT, R5, 0x69, P2 ;  /* 0x000000690500780c */ /* 0x000fc80001741670 */
[----:B------:R-:W-:Y:S02]  /*3500*/  FSEL R78, R78, -INF , !P2 ;  /* 0xff8000004e4e7808 */ /* 0x000fe40005000000 */
[----:B------:R-:W-:-:S04]  /*3510*/  FSETP.NEU.FTZ.AND P2, PT, R6, -INF , PT ;  /* 0xff8000000600780b */ /* 0x000fc80003f5d000 */
[----:B------:R-:W-:Y:S02]  /*3520*/  FSEL R10, R10, RZ, P2 ;  /* 0x000000ff0a0a7208 */ /* 0x000fe40001000000 */
[C---:B------:R-:W-:Y:S02]  /*3530*/  ISETP.GT.AND P2, PT, R8.reuse, RZ, !P6 ;  /* 0x000000ff0800720c */ /* 0x040fe40007744270 */
[----:B------:R-:W-:Y:S01]  /*3540*/  LOP3.LUT P6, RZ, R19, 0x8000000, RZ, 0xc0, !PT ;  /* 0x0800000013ff7812 */ /* 0x000fe200078cc0ff */
[--C-:B------:R-:W-:Y:S01]  /*3550*/  FFMA.FTZ R148, R15, UR10, -R10.reuse ;  /* 0x0000000a0f947c23 */ /* 0x100fe2000801080a */
[----:B------:R-:W-:Y:S01]  /*3560*/  ISETP.LT.OR P2, PT, R5, 0x1, P2 ;  /* 0x000000010500780c */ /* 0x000fe20001741670 */
[--C-:B------:R-:W-:Y:S01]  /*3570*/  FFMA.FTZ R11, R25, UR10, -R10.reuse ;  /* 0x0000000a190b7c23 */ /* 0x100fe2000801080a */
[----:B------:R-:W-:Y:S01]  /*3580*/  ISETP.GT.AND P6, PT, R8, 0x79, !P6 ;  /* 0x000000790800780c */ /* 0x000fe200077c4270 */
[--C-:B------:R-:W-:Y:S01]  /*3590*/  FFMA.FTZ R150, R28, UR10, -R10.reuse ;  /* 0x0000000a1c967c23 */ /* 0x100fe2000801080a */
[----:B------:R-:W-:Y:S01]  /*35a0*/  FSEL R26, R26, -INF , !P2 ;  /* 0xff8000001a1a7808 */ /* 0x000fe20005000000 */
[----:B------:R-:W-:Y:S01]  /*35b0*/  MUFU.EX2 R148, R148 ;  /* 0x0000009400947308 */ /* 0x000fe20000000800 */
[----:B------:R-:W-:Y:S01]  /*35c0*/  LOP3.LUT P2, RZ, R19, 0x4000000, RZ, 0xc0, !PT ;  /* 0x0400000013ff7812 */ /* 0x000fe2000784c0ff */
[--C-:B------:R-:W-:Y:S01]  /*35d0*/  FFMA.FTZ R13, R29, UR10, -R10.reuse ;  /* 0x0000000a1d0d7c23 */ /* 0x100fe2000801080a */
[----:B------:R-:W-:Y:S01]  /*35e0*/  FMNMX.FTZ R9, R26, R27, !PT ;  /* 0x0000001b1a097209 */ /* 0x000fe20007810000 */
[--C-:B------:R-:W-:Y:S01]  /*35f0*/  FFMA.FTZ R144, R32, UR10, -R10.reuse ;  /* 0x0000000a20907c23 */ /* 0x100fe2000801080a */
[----:B------:R-:W-:Y:S01]  /*3600*/  ISETP.GT.AND P2, PT, R8, 0x69, !P2 ;  /* 0x000000690800780c */ /* 0x000fe20005744270 */
[--C-:B------:R-:W-:Y:S01]  /*3610*/  FFMA.FTZ R15, R33, UR10, -R10.reuse ;  /* 0x0000000a210f7c23 */ /* 0x100fe2000801080a */
[----:B------:R-:W-:Y:S01]  /*3620*/  FMNMX.FTZ R12, R30, R9, !PT ;  /* 0x000000091e0c7209 */ /* 0x000fe20007810000 */
[----:B------:R-:W1:Y:S01]  /*3630*/  MUFU.EX2 R11, R11 ;  /* 0x0000000b000b7308 */ /* 0x000e620000000800 */
[----:B------:R-:W-:Y:S01]  /*3640*/  ISETP.LT.OR P2, PT, R5, 0x6a, P2 ;  /* 0x0000006a0500780c */ /* 0x000fe20001741670 */
[--C-:B------:R-:W-:Y:S01]  /*3650*/  FFMA.FTZ R146, R36, UR10, -R10.reuse ;  /* 0x0000000a24927c23 */ /* 0x100fe2000801080a */
[----:B------:R-:W-:Y:S01]  /*3660*/  FMNMX.FTZ R9, R31, R12, !PT ;  /* 0x0000000c1f097209 */ /* 0x000fe20007810000 */
[--C-:B------:R-:W-:Y:S01]  /*3670*/  FFMA.FTZ R21, R37, UR10, -R10.reuse ;  /* 0x0000000a25157c23 */ /* 0x100fe2000801080a */
[----:B------:R-:W-:Y:S01]  /*3680*/  FSEL R79, R79, -INF , !P2 ;  /* 0xff8000004f4f7808 */ /* 0x000fe20005000000 */
[--C-:B------:R-:W-:Y:S01]  /*3690*/  FFMA.FTZ R140, R40, UR10, -R10.reuse ;  /* 0x0000000a288c7c23 */ /* 0x100fe2000801080a */
[----:B------:R-:W-:Y:S01]  /*36a0*/  FMNMX.FTZ R12, R34, R9, !PT ;  /* 0x00000009220c7209 */ /* 0x000fe20007810000 */
[----:B------:R-:W2:Y:S01]  /*36b0*/  MUFU.EX2 R150, R150 ;  /* 0x0000009600967308 */ /* 0x000ea20000000800 */
[----:B------:R-:W-:Y:S01]  /*36c0*/  ISETP.LT.OR P6, PT, R5, 0x7a, P6 ;  /* 0x0000007a0500780c */ /* 0x000fe200037c1670 */
[--C-:B------:R-:W-:Y:S01]  /*36d0*/  FFMA.FTZ R57, R57, UR10, -R10.reuse ;  /* 0x0000000a39397c23 */ /* 0x100fe2000801080a */
[----:B------:R-:W-:Y:S01]  /*36e0*/  FMNMX.FTZ R9, R35, R12, !PT ;  /* 0x0000000c23097209 */ /* 0x000fe20007810000 */
[--C-:B------:R-:W-:Y:S01]  /*36f0*/  FFMA.FTZ R25, R41, UR10, -R10.reuse ;  /* 0x0000000a29197c23 */ /* 0x100fe2000801080a */
[----:B------:R-:W-:Y:S01]  /*3700*/  FSEL R87, R87, -INF , !P6 ;  /* 0xff80000057577808 */ /* 0x000fe20007000000 */
[--C-:B------:R-:W-:Y:S01]  /*3710*/  FFMA.FTZ R29, R45, UR10, -R10.reuse ;  /* 0x0000000a2d1d7c23 */ /* 0x100fe2000801080a */
[----:B------:R-:W-:Y:S01]  /*3720*/  FMNMX.FTZ R12, R38, R9, !PT ;  /* 0x00000009260c7209 */ /* 0x000fe20007810000 */
[----:B------:R-:W3:Y:S01]  /*3730*/  MUFU.EX2 R13, R13 ;  /* 0x0000000d000d7308 */ /* 0x000ee20000000800 */
[--C-:B------:R-:W-:Y:S01]  /*3740*/  FFMA.FTZ R33, R49, UR10, -R10.reuse ;  /* 0x0000000a31217c23 */ /* 0x100fe2000801080a */
[--C-:B------:R-:W-:Y:S01]  /*3750*/  FFMA.FTZ R37, R53, UR10, -R10.reuse ;  /* 0x0000000a35257c23 */ /* 0x100fe2000801080a */
[----:B------:R-:W-:Y:S01]  /*3760*/  FMNMX.FTZ R9, R39, R12, !PT ;  /* 0x0000000c27097209 */ /* 0x000fe20007810000 */
[--C-:B------:R-:W-:Y:S01]  /*3770*/  FFMA.FTZ R41, R61, UR10, -R10.reuse ;  /* 0x0000000a3d297c23 */ /* 0x100fe2000801080a */
[--C-:B------:R-:W-:Y:S01]  /*3780*/  FFMA.FTZ R45, R65, UR10, -R10.reuse ;  /* 0x0000000a412d7c23 */ /* 0x100fe2000801080a */
[--C-:B------:R-:W-:Y:S01]  /*3790*/  FFMA.FTZ R142, R44, UR10, -R10.reuse ;  /* 0x0000000a2c8e7c23 */ /* 0x100fe2000801080a */
[----:B------:R-:W-:Y:S01]  /*37a0*/  FMNMX.FTZ R12, R42, R9, !PT ;  /* 0x000000092a0c7209 */ /* 0x000fe20007810000 */
[----:B------:R-:W4:Y:S01]  /*37b0*/  MUFU.EX2 R144, R144 ;  /* 0x0000009000907308 */ /* 0x000f220000000800 */
[--C-:B------:R-:W-:Y:S01]  /*37c0*/  FFMA.FTZ R136, R48, UR10, -R10.reuse ;  /* 0x0000000a30887c23 */ /* 0x100fe2000801080a */
[--C-:B------:R-:W-:Y:S01]  /*37d0*/  FFMA.FTZ R138, R52, UR10, -R10.reuse ;  /* 0x0000000a348a7c23 */ /* 0x100fe2000801080a */
[----:B------:R-:W-:Y:S01]  /*37e0*/  FMNMX.FTZ R9, R43, R12, !PT ;  /* 0x0000000c2b097209 */ /* 0x000fe20007810000 */
[--C-:B------:R-:W-:Y:S01]  /*37f0*/  FFMA.FTZ R132, R56, UR10, -R10.reuse ;  /* 0x0000000a38847c23 */ /* 0x100fe2000801080a */
[--C-:B------:R-:W-:Y:S01]  /*3800*/  FFMA.FTZ R134, R60, UR10, -R10.reuse ;  /* 0x0000000a3c867c23 */ /* 0x100fe2000801080a */
[--C-:B------:R-:W-:Y:S01]  /*3810*/  FFMA.FTZ R128, R64, UR10, -R10.reuse ;  /* 0x0000000a40807c23 */ /* 0x100fe2000801080a */
[----:B------:R-:W-:Y:S01]  /*3820*/  FMNMX.FTZ R12, R46, R9, !PT ;  /* 0x000000092e0c7209 */ /* 0x000fe20007810000 */
[----:B------:R-:W5:Y:S01]  /*3830*/  MUFU.EX2 R15, R15 ;  /* 0x0000000f000f7308 */ /* 0x000f620000000800 */
        /* <DEDUP_REMOVED lines=12> */
[----:B------:R-:W-:-:S02]  /*3900*/  FFMA.FTZ R65, R85, UR10, -R10 ;  /* 0x0000000a55417c23 */ /* 0x000fc4000801080a */
[----:B------:R-:W-:Y:S01]  /*3910*/  FMNMX.FTZ R12, R54, R9, !PT ;  /* 0x00000009360c7209 */ /* 0x000fe20007810000 */
[----:B------:R-:W5:Y:S03]  /*3920*/  MUFU.EX2 R21, R21 ;  /* 0x0000001500157308 */ /* 0x000f660000000800 */
[----:B------:R-:W-:-:S04]  /*3930*/  FMNMX.FTZ R9, R55, R12, !PT ;  /* 0x0000000c37097209 */ /* 0x000fc80007810000 */
[----:B------:R-:W-:Y:S01]  /*3940*/  FMNMX.FTZ R12, R58, R9, !PT ;  /* 0x000000093a0c7209 */ /* 0x000fe20007810000 */
[----:B------:R-:W5:Y:S03]  /*3950*/  MUFU.EX2 R140, R140 ;  /* 0x0000008c008c7308 */ /* 0x000f660000000800 */
[----:B------:R-:W-:-:S04]  /*3960*/  FMNMX.FTZ R9, R59, R12, !PT ;  /* 0x0000000c3b097209 */ /* 0x000fc80007810000 */
[----:B------:R-:W-:Y:S01]  /*3970*/  FMNMX.FTZ R12, R62, R9, !PT ;  /* 0x000000093e0c7209 */ /* 0x000fe20007810000 */
[----:B------:R1:W-:Y:S03]  /*3980*/  MUFU.EX2 R5, R57 ;  /* 0x0000003900057308 */ /* 0x0003e60000000800 */
[----:B------:R-:W-:-:S04]  /*3990*/  FMNMX.FTZ R9, R63, R12, !PT ;  /* 0x0000000c3f097209 */ /* 0x000fc80007810000 */
[----:B------:R-:W-:Y:S01]  /*39a0*/  FMNMX.FTZ R12, R66, R9, !PT ;  /* 0x00000009420c7209 */ /* 0x000fe20007810000 */
[----:B------:R-:W-:Y:S01]  /*39b0*/  MUFU.EX2 R25, R25 ;  /* 0x0000001900197308 */ /* 0x000fe20000000800 */
[----:B-1----:R-:W-:Y:S02]  /*39c0*/  FFMA.FTZ R57, R77, UR10, -R10 ;  /* 0x0000000a4d397c23 */ /* 0x002fe4000801080a */
[----:B------:R-:W-:-:S04]  /*39d0*/  FMNMX.FTZ R9, R67, R12, !PT ;  /* 0x0000000c43097209 */ /* 0x000fc80007810000 */
[----:B------:R-:W-:Y:S01]  /*39e0*/  FMNMX.FTZ R12, R70, R9, !PT ;  /* 0x00000009460c7209 */ /* 0x000fe20007810000 */
[----:B------:R-:W-:Y:S03]  /*39f0*/  MUFU.EX2 R142, R142 ;  /* 0x0000008e008e7308 */ /* 0x000fe60000000800 */
        /* <DEDUP_REMOVED lines=12> */
[----:B------:R-:W-:-:S05]  /*3ac0*/  FMNMX.FTZ R8, R87, R8, !PT ;  /* 0x0000000857087209 */ /* 0x000fca0007810000 */
[----:B------:R-:W1:Y:S01]  /*3ad0*/  SHFL.BFLY PT, R9, R8, 0x2, 0x1f ;  /* 0x0c401f0008097f89 */ /* 0x000e6200000e0000 */
[----:B------:R-:W-:Y:S08]  /*3ae0*/  MUFU.EX2 R37, R37 ;  /* 0x0000002500257308 */ /* 0x000ff00000000800 */
[----:B------:R-:W-:Y:S08]  /*3af0*/  MUFU.EX2 R132, R132 ;  /* 0x0000008400847308 */ /* 0x000ff00000000800 */
[----:B------:R-:W-:Y:S01]  /*3b00*/  MUFU.EX2 R134, R134 ;  /* 0x0000008600867308 */ /* 0x000fe20000000800 */
[----:B-1----:R-:W-:-:S07]  /*3b10*/  FMNMX.FTZ R12, R8, R9, !PT ;  /* 0x00000009080c7209 */ /* 0x002fce0007810000 */
[----:B------:R-:W-:Y:S01]  /*3b20*/  MUFU.EX2 R41, R41 ;  /* 0x0000002900297308 */ /* 0x000fe20000000800 */
[----:B------:R-:W1:Y:S07]  /*3b30*/  SHFL.BFLY PT, R9, R12, 0x1, 0x1f ;  /* 0x0c201f000c097f89 */ /* 0x000e6e00000e0000 */
[----:B------:R-:W-:Y:S08]  /*3b40*/  MUFU.EX2 R128, R128 ;  /* 0x0000008000807308 */ /* 0x000ff00000000800 */
[----:B------:R-:W-:Y:S08]  /*3b50*/  MUFU.EX2 R45, R45 ;  /* 0x0000002d002d7308 */ /* 0x000ff00000000800 */
[----:B------:R-:W-:Y:S01]  /*3b60*/  MUFU.EX2 R130, R130 ;  /* 0x0000008200827308 */ /* 0x000fe20000000800 */
[----:B-1----:R-:W-:-:S04]  /*3b70*/  FMNMX.FTZ R9, R12, R9, !PT ;  /* 0x000000090c097209 */ /* 0x002fc80007810000 */
[C---:B------:R-:W-:Y:S01]  /*3b80*/  FSETP.NEU.FTZ.AND P2, PT, R9.reuse, -INF , PT ;  /* 0xff8000000900780b */ /* 0x040fe20003f5d000 */
[----:B------:R-:W-:Y:S02]  /*3b90*/  FMUL.FTZ R28, R9, UR10 ;  /* 0x0000000a091c7c20 */ /* 0x000fe40008410000 */
[----:B------:R-:W-:Y:S03]  /*3ba0*/  MUFU.EX2 R49, R49 ;  /* 0x0000003100317308 */ /* 0x000fe60000000800 */
[----:B------:R-:W-:Y:S02]  /*3bb0*/  FSEL R28, R28, RZ, P2 ;  /* 0x000000ff1c1c7208 */ /* 0x000fe40001000000 */
[----:B------:R-:W-:-:S03]  /*3bc0*/  PLOP3.LUT P2, PT, PT, PT, UP0, 0x40, 0x0 ;  /* 0x000000000000781c */ /* 0x000fc60003f4e808 */
[----:B------:R-:W-:Y:S01]  /*3bd0*/  MUFU.EX2 R124, R124 ;  /* 0x0000007c007c7308 */ /* 0x000fe20000000800 */
[--C-:B------:R-:W-:Y:S01]  /*3be0*/  FFMA.FTZ R8, R27, UR10, -R28.reuse ;  /* 0x0000000a1b087c23 */ /* 0x100fe2000801081c */
[----:B------:R-:W-:Y:S01]  /*3bf0*/  FADD.FTZ R27, R148, R11 ;  /* 0x0000000b941b7221 */ /* 0x000fe20000010000 */
[--C-:B------:R-:W-:Y:S01]  /*3c00*/  FFMA.FTZ R149, R26, UR10, -R28.reuse ;  /* 0x0000000a1a957c23 */ /* 0x100fe2000801081c */
[--C-:B------:R-:W-:Y:S01]  /*3c10*/  FFMA.FTZ R151, R30, UR10, -R28.reuse ;  /* 0x0000000a1e977c23 */ /* 0x100fe2000801081c */
[--C-:B------:R-:W-:Y:S01]  /*3c20*/  FFMA.FTZ R10, R31, UR10, -R28.reuse ;  /* 0x0000000a1f0a7c23 */ /* 0x100fe2000801081c */
[----:B--2---:R-:W-:Y:S01]  /*3c30*/  FADD.FTZ R32, R150, R27 ;  /* 0x0000001b96207221 */ /* 0x004fe20000010000 */
[--C-:B------:R-:W-:Y:S01]  /*3c40*/  FFMA.FTZ R145, R34, UR10, -R28.reuse ;  /* 0x0000000a22917c23 */ /* 0x100fe2000801081c */
[----:B------:R-:W-:Y:S01]  /*3c50*/  MUFU.EX2 R8, R8 ;  /* 0x0000000800087308 */ /* 0x000fe20000000800 */
[----:B------:R-:W-:Y:S01]  /*3c60*/  FFMA.FTZ R12, R35, UR10, -R28 ;  /* 0x0000000a230c7c23 */ /* 0x000fe2000801081c */
[----:B---3--:R-:W-:Y:S01]  /*3c70*/  FADD.FTZ R27, R13, R32 ;  /* 0x000000200d1b7221 */ /* 0x008fe20000010000 */
[--C-:B------:R-:W-:Y:S01]  /*3c80*/  FFMA.FTZ R147, R38, UR10, -R28.reuse ;  /* 0x0000000a26937c23 */ /* 0x100fe2000801081c */
[--C-:B------:R-:W-:Y:S01]  /*3c90*/  FFMA.FTZ R14, R39, UR10, -R28.reuse ;  /* 0x0000000a270e7c23 */ /* 0x100fe2000801081c */
[--C-:B------:R-:W-:Y:S01]  /*3ca0*/  FFMA.FTZ R141, R42, UR10, -R28.reuse ;  /* 0x0000000a2a8d7c23 */ /* 0x100fe2000801081c */
[----:B----4-:R-:W-:Y:S01]  /*3cb0*/  FADD.FTZ R32, R144, R27 ;  /* 0x0000001b90207221 */ /* 0x010fe20000010000 */
[--C-:B------:R-:W-:Y:S01]  /*3cc0*/  FFMA.FTZ R20, R43, UR10, -R28.reuse ;  /* 0x0000000a2b147c23 */ /* 0x100fe2000801081c */
[----:B------:R-:W1:Y:S01]  /*3cd0*/  MUFU.EX2 R149, R149 ;  /* 0x0000009500957308 */ /* 0x000e620000000800 */
[----:B------:R-:W-:Y:S01]  /*3ce0*/  FFMA.FTZ R143, R46, UR10, -R28 ;  /* 0x0000000a2e8f7c23 */ /* 0x000fe2000801081c */
[----:B-----5:R-:W-:Y:S01]  /*3cf0*/  FADD.FTZ R27, R15, R32 ;  /* 0x000000200f1b7221 */ /* 0x020fe20000010000 */
[--C-:B------:R-:W-:Y:S01]  /*3d00*/  FFMA.FTZ R24, R47, UR10, -R28.reuse ;  /* 0x0000000a2f187c23 */ /* 0x100fe2000801081c */
[--C-:B------:R-:W-:Y:S01]  /*3d10*/  FFMA.FTZ R137, R50, UR10, -R28.reuse ;  /* 0x0000000a32897c23 */ /* 0x100fe2000801081c */
[--C-:B------:R-:W-:Y:S01]  /*3d20*/  FFMA.FTZ R26, R51, UR10, -R28.reuse ;  /* 0x0000000a331a7c23 */ /* 0x100fe2000801081c */
[----:B------:R-:W-:Y:S01]  /*3d30*/  FADD.FTZ R34, R146, R27 ;  /* 0x0000001b92227221 */ /* 0x000fe20000010000 */
[--C-:B------:R-:W-:Y:S01]  /*3d40*/  FFMA.FTZ R139, R54, UR10, -R28.reuse ;  /* 0x0000000a368b7c23 */ /* 0x100fe2000801081c */
[----:B------:R-:W2:Y:S01]  /*3d50*/  MUFU.EX2 R151, R151 ;  /* 0x0000009700977308 */ /* 0x000ea20000000800 */
[----:B------:R-:W-:Y:S01]  /*3d60*/  FFMA.FTZ R30, R55, UR10, -R28 ;  /* 0x0000000a371e7c23 */ /* 0x000fe2000801081c */
[----:B------:R-:W-:Y:S01]  /*3d70*/  FADD.FTZ R27, R21, R34 ;  /* 0x00000022151b7221 */ /* 0x000fe20000010000 */
[--C-:B------:R-:W-:Y:S01]  /*3d80*/  FFMA.FTZ R133, R58, UR10, -R28.reuse ;  /* 0x0000000a3a857c23 */ /* 0x100fe2000801081c */
[--C-:B------:R-:W-:Y:S01]  /*3d90*/  FFMA.FTZ R32, R59, UR10, -R28.reuse ;  /* 0x0000000a3b207c23 */ /* 0x100fe2000801081c */
[----:B------:R-:W-:Y:S01]  /*3da0*/  FFMA.FTZ R135, R62, UR10, -R28 ;  /* 0x0000000a3e877c23 */ /* 0x000fe2000801081c */
[----:B------:R-:W-:Y:S01]  /*3db0*/  FADD.FTZ R34, R140, R27 ;  /* 0x0000001b8c227221 */ /* 0x000fe20000010000 */
[----:B------:R-:W-:Y:S01]  /*3dc0*/  F2FP.F16.F32.PACK_AB R148, R11, R148 ;  /* 0x000000940b94723e */ /* 0x000fe200000000ff */
[----:B------:R-:W3:Y:S01]  /*3dd0*/  MUFU.EX2 R10, R10 ;  /* 0x0000000a000a7308 */ /* 0x000ee20000000800 */
[----:B-1----:R-:W-:Y:S01]  /*3de0*/  FADD.FTZ R36, R149, R8 ;  /* 0x0000000895247221 */ /* 0x002fe20000010000 */
[----:B------:R-:W-:Y:S01]  /*3df0*/  FADD.FTZ R31, R25, R34 ;  /* 0x00000022191f7221 */ /* 0x000fe20000010000 */
[--C-:B------:R-:W-:Y:S01]  /*3e00*/  FFMA.FTZ R34, R63, UR10, -R28.reuse ;  /* 0x0000000a3f227c23 */ /* 0x100fe2000801081c */
[--C-:B------:R-:W-:Y:S01]  /*3e10*/  FFMA.FTZ R129, R66, UR10, -R28.reuse ;  /* 0x0000000a42817c23 */ /* 0x100fe2000801081c */
[----:B------:R-:W-:Y:S01]  /*3e20*/  F2FP.F16.F32.PACK_AB R150, R13, R150 ;  /* 0x000000960d96723e */ /* 0x000fe200000000ff */
[----:B------:R-:W-:Y:S01]  /*3e30*/  FADD.FTZ R38, R142, R31 ;  /* 0x0000001f8e267221 */ /* 0x000fe20000010000 */
[----:B------:R-:W-:Y:S01]  /*3e40*/  FFMA.FTZ R67, R67, UR10, -R28 ;  /* 0x0000000a43437c23 */ /* 0x000fe2000801081c */
[----:B------:R-:W1:Y:S01]  /*3e50*/  MUFU.EX2 R145, R145 ;  /* 0x0000009100917308 */ /* 0x000e620000000800 */
[----:B--2---:R-:W-:Y:S01]  /*3e60*/  FADD.FTZ R27, R151, R36 ;  /* 0x00000024971b7221 */ /* 0x004fe20000010000 */
[----:B------:R-:W-:Y:S01]  /*3e70*/  FADD.FTZ R31, R29, R38 ;  /* 0x000000261d1f7221 */ /* 0x000fe20000010000 */
[--C-:B------:R-:W-:Y:S01]  /*3e80*/  FFMA.FTZ R131, R70, UR10, -R28.reuse ;  /* 0x0000000a46837c23 */ /* 0x100fe2000801081c */
[--C-:B------:R-:W-:Y:S01]  /*3e90*/  FFMA.FTZ R71, R71, UR10, -R28.reuse ;  /* 0x0000000a47477c23 */ /* 0x100fe2000801081c */
[--C-:B------:R-:W-:Y:S01]  /*3ea0*/  FFMA.FTZ R74, R74, UR10, -R28.reuse ;  /* 0x0000000a4a4a7c23 */ /* 0x100fe2000801081c */
[----:B------:R-:W-:Y:S01]  /*3eb0*/  FADD.FTZ R38, R136, R31 ;  /* 0x0000001f88267221 */ /* 0x000fe20000010000 */
[----:B------:R-:W-:Y:S01]  /*3ec0*/  FFMA.FTZ R75, R75, UR10, -R28 ;  /* 0x0000000a4b4b7c23 */ /* 0x000fe2000801081c */
[----:B------:R-:W2:Y:S01]  /*3ed0*/  MUFU.EX2 R12, R12 ;  /* 0x0000000c000c7308 */ /* 0x000ea20000000800 */
[----:B---3--:R-:W-:Y:S01]  /*3ee0*/  FADD.FTZ R36, R10, R27 ;  /* 0x0000001b0a247221 */ /* 0x008fe20000010000 */
[----:B------:R-:W-:Y:S01]  /*3ef0*/  FADD.FTZ R31, R33, R38 ;  /* 0x00000026211f7221 */ /* 0x000fe20000010000 */
[--C-:B------:R-:W-:Y:S01]  /*3f00*/  FFMA.FTZ R78, R78, UR10, -R28.reuse ;  /* 0x0000000a4e4e7c23 */ /* 0x100fe2000801081c */
[--C-:B------:R-:W-:Y:S01]  /*3f10*/  FFMA.FTZ R79, R79, UR10, -R28.reuse ;  /* 0x0000000a4f4f7c23 */ /* 0x100fe2000801081c */
[--C-:B------:R-:W-:Y:S01]  /*3f20*/  FFMA.FTZ R82, R82, UR10, -R28.reuse ;  /* 0x0000000a52527c23 */ /* 0x100fe2000801081c */
[----:B------:R-:W-:Y:S01]  /*3f30*/  FADD.FTZ R38, R138, R31 ;  /* 0x0000001f8a267221 */ /* 0x000fe20000010000 */
[----:B------:R-:W-:Y:S01]  /*3f40*/  FFMA.FTZ R83, R83, UR10, -R28 ;  /* 0x0000000a53537c23 */ /* 0x000fe2000801081c */
[----:B------:R-:W3:Y:S01]  /*3f50*/  MUFU.EX2 R147, R147 ;  /* 0x0000009300937308 */ /* 0x000ee20000000800 */
[----:B-1----:R-:W-:Y:S01]  /*3f60*/  FADD.FTZ R27, R145, R36 ;  /* 0x00000024911b7221 */ /* 0x002fe20000010000 */
[----:B------:R-:W-:Y:S01]  /*3f70*/  FADD.FTZ R31, R37, R38 ;  /* 0x00000026251f7221 */ /* 0x000fe20000010000 */
[--C-:B------:R-:W-:Y:S01]  /*3f80*/  FFMA.FTZ R86, R86, UR10, -R28.reuse ;  /* 0x0000000a56567c23 */ /* 0x100fe2000801081c */
[----:B------:R-:W-:Y:S01]  /*3f90*/  FFMA.FTZ R28, R87, UR10, -R28 ;  /* 0x0000000a571c7c23 */ /* 0x000fe2000801081c */
[----:B------:R-:W-:Y:S01]  /*3fa0*/  F2FP.F16.F32.PACK_AB R149, R8, R149 ;  /* 0x000000950895723e */ /* 0x000fe200000000ff */
[----:B------:R-:W-:Y:S01]  /*3fb0*/  FADD.FTZ R38, R132, R31 ;  /* 0x0000001f84267221 */ /* 0x000fe20000010000 */
[C---:B------:R-:W-:Y:S01]  /*3fc0*/  F2FP.F16.F32.PACK_AB R132, R5.reuse, R132 ;  /* 0x000000840584723e */ /* 0x040fe200000000ff */
[----:B------:R-:W1:Y:S01]  /*3fd0*/  MUFU.EX2 R14, R14 ;  /* 0x0000000e000e7308 */ /* 0x000e620000000800 */
[----:B--2---:R-:W-:Y:S01]  /*3fe0*/  FADD.FTZ R36, R12, R27 ;  /* 0x0000001b0c247221 */ /* 0x004fe20000010000 */
[----:B------:R-:W-:Y:S01]  /*3ff0*/  FADD.FTZ R31, R5, R38 ;  /* 0x00000026051f7221 */ /* 0x000fe20000010000 */
[----:B------:R-:W-:-:S02]  /*4000*/  F2FP.F16.F32.PACK_AB R144, R15, R144 ;  /* 0x000000900f90723e */ /* 0x000fc400000000ff */
[----:B------:R-:W-:Y:S01]  /*4010*/  F2FP.F16.F32.PACK_AB R146, R21, R146 ;  /* 0x000000921592723e */ /* 0x000fe200000000ff */
[----:B------:R-:W-:Y:S01]  /*4020*/  FADD.FTZ R40, R134, R31 ;  /* 0x0000001f86287221 */ /* 0x000fe20000010000 */
[----:B------:R-:W-:Y:S01]  /*4030*/  F2FP.F16.F32.PACK_AB R140, R25, R140 ;  /* 0x0000008c198c723e */ /* 0x000fe200000000ff */
[----:B------:R-:W2:Y:S01]  /*4040*/  MUFU.EX2 R141, R141 ;  /* 0x0000008d008d7308 */ /* 0x000ea20000000800 */
[----:B---3--:R-:W-:Y:S01]  /*4050*/  FADD.FTZ R27, R147, R36 ;  /* 0x00000024931b7221 */ /* 0x008fe20000010000 */
[----:B------:R-:W-:Y:S01]  /*4060*/  FADD.FTZ R31, R41, R40 ;  /* 0x00000028291f7221 */ /* 0x000fe20000010000 */
[----:B------:R-:W-:Y:S02]  /*4070*/  F2FP.F16.F32.PACK_AB R142, R29, R142 ;  /* 0x0000008e1d8e723e */ /* 0x000fe400000000ff */
[----:B------:R-:W-:Y:S01]  /*4080*/  F2FP.F16.F32.PACK_AB R136, R33, R136 ;  /* 0x000000882188723e */ /* 0x000fe200000000ff */
[----:B------:R-:W-:Y:S01]  /*4090*/  FADD.FTZ R40, R128, R31 ;  /* 0x0000001f80287221 */ /* 0x000fe20000010000 */
[----:B------:R-:W-:Y:S01]  /*40a0*/  F2FP.F16.F32.PACK_AB R138, R37, R138 ;  /* 0x0000008a258a723e */ /* 0x000fe200000000ff */
[----:B------:R-:W3:Y:S01]  /*40b0*/  MUFU.EX2 R20, R20 ;  /* 0x0000001400147308 */ /* 0x000ee20000000800 */
[----:B-1----:R-:W-:Y:S01]  /*40c0*/  FADD.FTZ R36, R14, R27 ;  /* 0x0000001b0e247221 */ /* 0x002fe20000010000 */
[----:B------:R-:W-:-:S02]  /*40d0*/  F2FP.F16.F32.PACK_AB R134, R41, R134 ;  /* 0x000000862986723e */ /* 0x000fc400000000ff */
[----:B------:R-:W-:Y:S02]  /*40e0*/  F2FP.F16.F32.PACK_AB R128, R45, R128 ;  /* 0x000000802d80723e */ /* 0x000fe400000000ff */
[----:B------:R-:W-:Y:S02]  /*40f0*/  F2FP.F16.F32.PACK_AB R151, R10, R151 ;  /* 0x000000970a97723e */ /* 0x000fe400000000ff */
[----:B------:R-:W1:Y:S01]  /*4100*/  MUFU.EX2 R143, R143 ;  /* 0x0000008f008f7308 */ /* 0x000e620000000800 */
[----:B--2---:R-:W-:Y:S01]  /*4110*/  FADD.FTZ R27, R141, R36 ;  /* 0x000000248d1b7221 */ /* 0x004fe20000010000 */
[----:B------:R-:W-:Y:S02]  /*4120*/  F2FP.F16.F32.PACK_AB R145, R12, R145 ;  /* 0x000000910c91723e */ /* 0x000fe400000000ff */
[----:B------:R-:W-:-:S04]  /*4130*/  F2FP.F16.F32.PACK_AB R147, R14, R147 ;  /* 0x000000930e93723e */ /* 0x000fc800000000ff */
[----:B------:R-:W2:Y:S01]  /*4140*/  MUFU.EX2 R24, R24 ;  /* 0x0000001800187308 */ /* 0x000ea20000000800 */
[C---:B---3--:R-:W-:Y:S01]  /*4150*/  FADD.FTZ R36, R20.reuse, R27 ;  /* 0x0000001b14247221 */ /* 0x048fe20000010000 */
[----:B------:R-:W-:-:S06]  /*4160*/  F2FP.F16.F32.PACK_AB R141, R20, R141 ;  /* 0x0000008d148d723e */ /* 0x000fcc00000000ff */
[----:B------:R-:W3:Y:S01]  /*4170*/  MUFU.EX2 R137, R137 ;  /* 0x0000008900897308 */ /* 0x000ee20000000800 */
[----:B-1----:R-:W-:-:S07]  /*4180*/  FADD.FTZ R27, R143, R36 ;  /* 0x000000248f1b7221 */ /* 0x002fce0000010000 */
[----:B------:R-:W1:Y:S01]  /*4190*/  MUFU.EX2 R26, R26 ;  /* 0x0000001a001a7308 */ /* 0x000e620000000800 */
[C---:B--2---:R-:W-:Y:S01]  /*41a0*/  FADD.FTZ R38, R24.reuse, R27 ;  /* 0x0000001b18267221 */ /* 0x044fe20000010000 */
[----:B------:R-:W-:-:S06]  /*41b0*/  F2FP.F16.F32.PACK_AB R143, R24, R143 ;  /* 0x0000008f188f723e */ /* 0x000fcc00000000ff */
[----:B------:R-:W2:Y:S01]  /*41c0*/  MUFU.EX2 R139, R139 ;  /* 0x0000008b008b7308 */ /* 0x000ea20000000800 */
[----:B---3--:R-:W-:-:S07]  /*41d0*/  FADD.FTZ R27, R137, R38 ;  /* 0x00000026891b7221 */ /* 0x008fce0000010000 */
[----:B------:R-:W3:Y:S01]  /*41e0*/  MUFU.EX2 R30, R30 ;  /* 0x0000001e001e7308 */ /* 0x000ee20000000800 */
[C---:B-1----:R-:W-:Y:S01]  /*41f0*/  FADD.FTZ R38, R26.reuse, R27 ;  /* 0x0000001b1a267221 */ /* 0x042fe20000010000 */
[----:B------:R-:W-:Y:S01]  /*4200*/  FADD.FTZ R27, R45, R40 ;  /* 0x000000282d1b7221 */ /* 0x000fe20000010000 */
[----:B------:R-:W-:-:S03]  /*4210*/  F2FP.F16.F32.PACK_AB R137, R26, R137 ;  /* 0x000000891a89723e */ /* 0x000fc600000000ff */
[----:B------:R-:W-:Y:S01]  /*4220*/  FADD.FTZ R40, R130, R27 ;  /* 0x0000001b82287221 */ /* 0x000fe20000010000 */
[----:B------:R-:W-:Y:S01]  /*4230*/  F2FP.F16.F32.PACK_AB R130, R49, R130 ;  /* 0x000000823182723e */ /* 0x000fe200000000ff */
[----:B------:R-:W1:Y:S01]  /*4240*/  MUFU.EX2 R133, R133 ;  /* 0x0000008500857308 */ /* 0x000e620000000800 */
[----:B--2---:R-:W-:Y:S01]  /*4250*/  FADD.FTZ R11, R139, R38 ;  /* 0x000000268b0b7221 */ /* 0x004fe20000010000 */
[----:B------:R-:W-:-:S04]  /*4260*/  FADD.FTZ R13, R49, R40 ;  /* 0x00000028310d7221 */ /* 0x000fc80000010000 */
[----:B------:R-:W-:Y:S02]  /*4270*/  FADD.FTZ R40, R124, R13 ;  /* 0x0000000d7c287221 */ /* 0x000fe40000010000 */
        /* <DEDUP_REMOVED lines=9> */
[C---:B---3--:R-:W-:Y:S01]  /*4310*/  FADD.FTZ R13, R53.reuse, R40 ;  /* 0x00000028350d7221 */ /* 0x048fe20000010000 */
[----:B------:R-:W-:-:S06]  /*4320*/  F2FP.F16.F32.PACK_AB R124, R53, R124 ;  /* 0x0000007c357c723e */ /* 0x000fcc00000000ff */
[----:B------:R-:W3:Y:S01]  /*4330*/  MUFU.EX2 R34, R34 ;  /* 0x0000002200227308 */ /* 0x000ee20000000800 */
[----:B-1----:R-:W-:-:S07]  /*4340*/  FADD.FTZ R11, R135, R38 ;  /* 0x00000026870b7221 */ /* 0x002fce0000010000 */
[----:B------:R-:W1:Y:S01]  /*4350*/  MUFU.EX2 R57, R57 ;  /* 0x0000003900397308 */ /* 0x000e620000000800 */
[----:B--2---:R-:W-:-:S07]  /*4360*/  FADD.FTZ R40, R126, R13 ;  /* 0x0000000d7e287221 */ /* 0x004fce0000010000 */
[----:B------:R-:W2:Y:S01]  /*4370*/  MUFU.EX2 R129, R129 ;  /* 0x0000008100817308 */ /* 0x000ea20000000800 */
[C---:B---3--:R-:W-:Y:S01]  /*4380*/  FADD.FTZ R38, R34.reuse, R11 ;  /* 0x0000000b22267221 */ /* 0x048fe20000010000 */
[----:B------:R-:W-:-:S06]  /*4390*/  F2FP.F16.F32.PACK_AB R135, R34, R135 ;  /* 0x000000872287723e */ /* 0x000fcc00000000ff */
[----:B------:R-:W3:Y:S01]  /*43a0*/  MUFU.EX2 R120, R120 ;  /* 0x0000007800787308 */ /* 0x000ee20000000800 */
[C---:B-1----:R-:W-:Y:S01]  /*43b0*/  FADD.FTZ R11, R57.reuse, R40 ;  /* 0x00000028390b7221 */ /* 0x042fe20000010000 */
[----:B------:R-:W-:-:S06]  /*43c0*/  F2FP.F16.F32.PACK_AB R126, R57, R126 ;  /* 0x0000007e397e723e */ /* 0x000fcc00000000ff */
[----:B------:R-:W1:Y:S01]  /*43d0*/  MUFU.EX2 R4, R67 ;  /* 0x0000004300047308 */ /* 0x000e620000000800 */
[----:B--2---:R-:W-:-:S07]  /*43e0*/  FADD.FTZ R5, R129, R38 ;  /* 0x0000002681057221 */ /* 0x004fce0000010000 */
[----:B------:R-:W2:Y:S01]  /*43f0*/  MUFU.EX2 R61, R61 ;  /* 0x0000003d003d7308 */ /* 0x000ea20000000800 */
[----:B---3--:R-:W-:-:S07]  /*4400*/  FADD.FTZ R40, R120, R11 ;  /* 0x0000000b78287221 */ /* 0x008fce0000010000 */
[----:B------:R-:W3:Y:S01]  /*4410*/  MUFU.EX2 R131, R131 ;  /* 0x0000008300837308 */ /* 0x000ee20000000800 */
[C---:B-1----:R-:W-:Y:S01]  /*4420*/  FADD.FTZ R38, R4.reuse, R5 ;  /* 0x0000000504267221 */ /* 0x042fe20000010000 */
[----:B------:R-:W-:-:S06]  /*4430*/  F2FP.F16.F32.PACK_AB R129, R4, R129 ;  /* 0x000000810481723e */ /* 0x000fcc00000000ff */
[----:B------:R-:W1:Y:S01]  /*4440*/  MUFU.EX2 R122, R122 ;  /* 0x0000007a007a7308 */ /* 0x000e620000000800 */
[C---:B--2---:R-:W-:Y:S01]  /*4450*/  FADD.FTZ R11, R61.reuse, R40 ;  /* 0x000000283d0b7221 */ /* 0x044fe20000010000 */
[----:B------:R-:W-:-:S06]  /*4460*/  F2FP.F16.F32.PACK_AB R120, R61, R120 ;  /* 0x000000783d78723e */ /* 0x000fcc00000000ff */
[----:B------:R-:W2:Y:S01]  /*4470*/  MUFU.EX2 R36, R71 ;  /* 0x0000004700247308 */ /* 0x000ea20000000800 */
[----:B---3--:R-:W-:-:S07]  /*4480*/  FADD.FTZ R5, R131, R38 ;  /* 0x0000002683057221 */ /* 0x008fce0000010000 */
        /* <DEDUP_REMOVED lines=17> */
[----:B------:R-:W-:-:S06]  /*45a0*/  F2FP.F16.F32.PACK_AB R127, R79, R78 ;  /* 0x0000004e4f7f723e */ /* 0x000fcc00000000ff */
[----:B------:R-:W1:Y:S01]  /*45b0*/  MUFU.EX2 R86, R86 ;  /* 0x0000005600567308 */ /* 0x000e620000000800 */
[----:B--2---:R-:W-:-:S07]  /*45c0*/  FADD.FTZ R8, R82, R11 ;  /* 0x0000000b52087221 */ /* 0x004fce0000010000 */
[----:B------:R-:W2:Y:S01]  /*45d0*/  MUFU.EX2 R123, R28 ;  /* 0x0000001c007b7308 */ /* 0x000ea20000000800 */
[C---:B---3--:R-:W-:Y:S01]  /*45e0*/  FADD.FTZ R11, R83.reuse, R8 ;  /* 0x00000008530b7221 */ /* 0x048fe20000010000 */
[----:B------:R-:W-:Y:S01]  /*45f0*/  F2FP.F16.F32.PACK_AB R121, R83, R82 ;  /* 0x000000525379723e */ /* 0x000fe200000000ff */
[----:B------:R-:W-:Y:S02]  /*4600*/  VIADD R8, R88, 0xfffffffe ;  /* 0xfffffffe58087836 */ /* 0x000fe40000000000 */
[----:B-1----:R-:W-:-:S04]  /*4610*/  FADD.FTZ R4, R86, R11 ;  /* 0x0000000b56047221 */ /* 0x002fc80000010000 */
[C---:B--2---:R-:W-:Y:S01]  /*4620*/  FADD.FTZ R4, R123.reuse, R4 ;  /* 0x000000047b047221 */ /* 0x044fe20000010000 */
[----:B------:R-:W-:Y:S01]  /*4630*/  F2FP.F16.F32.PACK_AB R123, R123, R86 ;  /* 0x000000567b7b723e */ /* 0x000fe200000000ff */
[----:B------:R-:W-:Y:S06]  /*4640*/  @P2 BRA `(.L_x_675) ;  /* 0x0000000000442947 */ /* 0x000fec0003800000 */
        /* <DEDUP_REMOVED lines=10> */
.L_x_676:
[----:B------:R-:W-:-:S11]  /*46f0*/  UISETP.NE.AND UP1, UPT, UR7, 0x1, UPT ;  /* 0x000000010700788c */ /* 0x000fd6000bf25270 */
[----:B------:R-:W-:Y:S02]  /*4700*/  @UP1 ULDC.64 UR18, c[0x0][0x9e8] ;  /* 0x00027a0000121ab9 */ /* 0x000fe40000000a00 */
[----:B------:R-:W-:-:S04]  /*4710*/  UIMAD.WIDE.U32 UR14, UR11, UR18, URZ ;  /* 0x000000120b0e72a5 */ /* 0x000fc8000f8e003f */
[----:B------:R-:W-:-:S12]  /*4720*/  @UP1 USHF.R.U32.HI UR11, URZ, UR19, UR15 ;  /* 0x000000133f0b1299 */ /* 0x000fd8000801160f */
.L_x_677:
[----:B------:R-:W-:-:S04]  /*4730*/  UIMAD UR7, UR11, UR7, UR7 ;  /* 0x000000070b0772a4 */ /* 0x000fc8000f8e0207 */
[----:B------:R-:W-:-:S04]  /*4740*/  UISETP.LT.AND UP1, UPT, UR6, UR7, UPT ;  /* 0x000000070600728c */ /* 0x000fc8000bf21270 */
[----:B------:R-:W-:-:S12]  /*4750*/  USEL UR6, UR6, UR7, UP1 ;  /* 0x0000000706067287 */ /* 0x000fd80008800000 */
.L_x_675:
[----:B------:R-:W-:Y:S01]  /*4760*/  USHF.R.S32.HI UR7, URZ, 0x1f, UR6 ;  /* 0x0000001f3f077899 */ /* 0x000fe20008011406 */
[----:B------:R-:W-:Y:S02]  /*4770*/  CS2R R118, SRZ ;  /* 0x0000000000767805 */ /* 0x000fe4000001ff00 */
[----:B------:R-:W-:Y:S02]  /*4780*/  CS2R R116, SRZ ;  /* 0x0000000000747805 */ /* 0x000fe4000001ff00 */
[----:B------:R-:W-:Y:S01]  /*4790*/  CS2R R114, SRZ ;  /* 0x0000000000727805 */ /* 0x000fe2000001ff00 */
[----:B------:R-:W-:Y:S01]  /*47a0*/  ULEA.HI UR7, UR7, UR6, URZ, 0x7 ;  /* 0x0000000607077291 */ /* 0x000fe2000f8f383f */
[----:B------:R-:W-:Y:S02]  /*47b0*/  CS2R R112, SRZ ;  /* 0x0000000000707805 */ /* 0x000fe4000001ff00 */
[----:B------:R-:W-:Y:S02]  /*47c0*/  CS2R R110, SRZ ;  /* 0x00000000006e7805 */ /* 0x000fe4000001ff00 */
[----:B------:R-:W-:Y:S01]  /*47d0*/  CS2R R108, SRZ ;  /* 0x00000000006c7805 */ /* 0x000fe2000001ff00 */
[----:B------:R-:W-:Y:S01]  /*47e0*/  USHF.R.S32.HI UR7, URZ, 0x7, UR7 ;  /* 0x000000073f077899 */ /* 0x000fe20008011407 */
[----:B------:R-:W-:-:S02]  /*47f0*/  CS2R R106, SRZ ;  /* 0x00000000006a7805 */ /* 0x000fc4000001ff00 */
[----:B------:R-:W-:Y:S02]  /*4800*/  CS2R R104, SRZ ;  /* 0x0000000000687805 */ /* 0x000fe4000001ff00 */
[----:B------:R-:W-:Y:S01]  /*4810*/  CS2R R102, SRZ ;  /* 0x0000000000667805 */ /* 0x000fe2000001ff00 */
[----:B------:R-:W-:Y:S01]  /*4820*/  UISETP.LT.AND UP1, UPT, UR45, UR7, UPT ;  /* 0x000000072d00728c */ /* 0x000fe2000bf21270 */
[----:B------:R-:W-:Y:S02]  /*4830*/  CS2R R100, SRZ ;  /* 0x0000000000647805 */ /* 0x000fe4000001ff00 */
[----:B------:R-:W-:Y:S02]  /*4840*/  CS2R R98, SRZ ;  /* 0x0000000000627805 */ /* 0x000fe4000001ff00 */
[----:B------:R-:W-:Y:S01]  /*4850*/  CS2R R96, SRZ ;  /* 0x0000000000607805 */ /* 0x000fe2000001ff00 */
[----:B------:R-:W-:Y:S01]  /*4860*/  USEL UR28, UR45, UR7, !UP1 ;  /* 0x000000072d1c7287 */ /* 0x000fe2000c800000 */
[----:B------:R-:W-:-:S02]  /*4870*/  CS2R R94, SRZ ;  /* 0x00000000005e7805 */ /* 0x000fc4000001ff00 */
[----:B------:R-:W-:Y:S02]  /*4880*/  CS2R R92, SRZ ;  /* 0x00000000005c7805 */ /* 0x000fe4000001ff00 */
[----:B------:R-:W-:Y:S02]  /*4890*/  CS2R R90, SRZ ;  /* 0x00000000005a7805 */ /* 0x000fe4000001ff00 */
[----:B------:R-:W-:Y:S02]  /*48a0*/  CS2R R88, SRZ ;  /* 0x0000000000587805 */ /* 0x000fe4000001ff00 */
[----:B------:R-:W-:-:S13]  /*48b0*/  ISETP.GE.AND P2, PT, R8, UR28, PT ;  /* 0x0000001c08007c0c */ /* 0x000fda000bf46270 */
[----:B------:R-:W-:Y:S05]  /*48c0*/  @!P2 BRA `(.L_x_678) ;  /* 0x0000002c0058a947 */ /* 0x000fea0003800000 */
[----:B------:R-:W-:Y:S01]  /*48d0*/  IMAD.IADD R10, R0, 0x1, R7 ;  /* 0x00000001000a7824 */ /* 0x000fe200078e0207 */
[----:B------:R-:W-:Y:S01]  /*48e0*/  ULDC UR22, c[0x0][0x9e4] ;  /* 0x0002790000167ab9 */ /* 0x000fe20000000800 */
[----:B------:R-:W-:Y:S01]  /*48f0*/  IMAD.MOV.U32 R119, RZ, RZ, RZ ;  /* 0x000000ffff777224 */ /* 0x000fe200078e00ff */
[----:B------:R-:W-:Y:S01]  /*4900*/  ULDC UR23, c[0x0][0x9dc] ;  /* 0x0002770000177ab9 */ /* 0x000fe20000000800 */
[----:B------:R-:W-:Y:S01]  /*4910*/  ULDC UR25, c[0x0][0x288] ;  /* 0x0000a20000197ab9 */ /* 0x000fe20000000800 */
[----:B------:R-:W-:Y:S01]  /*4920*/  ULDC UR21, c[0x0][0x988] ;  /* 0x0002620000157ab9 */ /* 0x000fe20000000800 */
[----:B------:R-:W-:-:S05]  /*4930*/  ULDC UR24, c[0x0][0x9e0] ;  /* 0x0002780000187ab9 */ /* 0x000fca0000000800 */
.L_x_695:
[----:B------:R-:W-:Y:S01]  /*4940*/  UIADD3 UR27, UR39, 0x1, URZ ;  /* 0x00000001271b7890 */ /* 0x000fe2000fffe03f */
[----:B------:R-:W-:-:S03]  /*4950*/  ISETP.NE.AND P3, PT, RZ, UR41, PT ;  /* 0x00000029ff007c0c */ /* 0x000fc6000bf65270 */
[----:B------:R-:W-:-:S04]  /*4960*/  UISETP.NE.AND UP1, UPT, UR27, 0x2, UPT ;  /* 0x000000021b00788c */ /* 0x000fc8000bf25270 */
[----:B------:R-:W-:Y:S02]  /*4970*/  USEL UR26, URZ, 0x1, UP1 ;  /* 0x000000013f1a7887 */ /* 0x000fe40008800000 */
[----:B------:R-:W-:Y:S02]  /*4980*/  USEL UR27, UR27, URZ, UP1 ;  /* 0x0000003f1b1b7287 */ /* 0x000fe40008800000 */
[----:B------:R-:W-:Y:S02]  /*4990*/  ULOP3.LUT UR26, UR37, UR26, URZ, 0x3c, !UPT ;  /* 0x0000001a251a7292 */ /* 0x000fe4000f8e3c3f */
[----:B------:R-:W-:Y:S10]  /*49a0*/  @P3 BRA `(.L_x_679) ;  /* 0x00000000002c3947 */ /* 0x000ff40003800000 */
[----:B------:R-:W-:Y:S05]  /*49b0*/  @!P0 BRA `(.L_x_680) ;  /* 0x0000000000048947 */ /* 0x000fea0003800000 */
[----:B------:R-:W-:Y:S01]  /*49c0*/  BPT.TRAP 0x1 ;  /* 0x000000040000795c */ /* 0x000fe20000300000 */
.L_x_680:
[----:B------:R-:W-:Y:S01]  /*49d0*/  ULEA UR6, UR27, UR40, 0x3 ;  /* 0x000000281b067291 */ /* 0x000fe2000f8e183f */
[----:B------:R-:W-:-:S05]  /*49e0*/  IMAD.U32 R11, RZ, RZ, UR26 ;  /* 0x0000001aff0b7e24 */ /* 0x000fca000f8e00ff */
[----:B------:R-:W-:-:S04]  /*49f0*/  SHF.L.U32 R11, R11, 0x1f, RZ ;  /* 0x0000001f0b0b7819 */ /* 0x000fc800000006ff */
[----:B------:R1:W2:Y:S01]  /*4a00*/  SYNCS.PHASECHK.TRANS64.TRYWAIT P2, [UR6+0x16830], R11 ;  /* 0x0168300bff0075a7 */ /* 0x0002a20008040146 */
[----:B------:R-:W-:Y:S05]  /*4a10*/  @!P0 BRA `(.L_x_681) ;  /* 0x0000000000048947 */ /* 0x000fea0003800000 */
[----:B------:R-:W-:Y:S01]  /*4a20*/  BPT.TRAP 0x1 ;  /* 0x000000040000795c */ /* 0x000fe20000300000 */
.L_x_681:
[----:B--2---:R-:W-:Y:S05]  /*4a30*/  @P2 BRA `(.L_x_679) ;  /* 0x0000000000082947 */ /* 0x004fea0003800000 */
[----:B------:R-:W2:Y:S02]  /*4a40*/  SYNCS.PHASECHK.TRANS64.TRYWAIT P2, [UR6+0x16830], R11 ;  /* 0x0168300bff0075a7 */ /* 0x000ea40008040146 */
[----:B--2---:R-:W-:Y:S05]  /*4a50*/  @!P2 BRA `(.L_x_682) ;  /* 0x000000b800e4a947 */ /* 0x004fea0003800000 */
.L_x_679:
[----:B-12---:R-:W-:Y:S01]  /*4a60*/  VIADD R11, R16, 0x8 ;  /* 0x00000008100b7836 */ /* 0x006fe20000000000 */
[----:B------:R-:W-:Y:S01]  /*4a70*/  ULEA UR18, UR27, UR20, 0xa ;  /* 0x000000141b127291 */ /* 0x000fe2000f8e503f */
[----:B------:R-:W-:Y:S01]  /*4a80*/  UMOV UR19, 0x40000040 ;  /* 0x4000004000137882 */ /* 0x000fe20000000000 */
[----:B------:R-:W-:Y:S02]  /*4a90*/  UMOV UR7, 0x40000040 ;  /* 0x4000004000077882 */ /* 0x000fe40000000000 */
[----:B------:R1:W-:Y:S01]  /*4aa0*/  BAR.SYNC.DEFER_BLOCKING R11, 0x100 ;  /* 0x0004000b0000751d */ /* 0x0003e20000010000 */
[----:B------:R-:W-:Y:S02]  /*4ab0*/  UIADD3 UR6, UR18, 0x2, URZ ;  /* 0x0000000212067890 */ /* 0x000fe4000fffe03f */
[----:B------:R-:W-:Y:S02]  /*4ac0*/  UIADD3 UR10, UR18, 0x4, URZ ;  /* 0x00000004120a7890 */ /* 0x000fe4000fffe03f */
[----:B------:R-:W-:Y:S01]  /*4ad0*/  UIADD3 UR14, UR18, 0x6, URZ ;  /* 0x00000006120e7890 */ /* 0x000fe2000fffe03f */
[----:B------:R-:W-:Y:S01]  /*4ae0*/  UMOV UR11, 0x40000040 ;  /* 0x40000040000b7882 */ /* 0x000fe20000000000 */
[----:B------:R-:W-:Y:S01]  /*4af0*/  UMOV UR15, 0x40000040 ;  /* 0x40000040000f7882 */ /* 0x000fe20000000000 */
[----:B------:R-:W-:-:S06]  /*4b00*/  WARPGROUP.ARRIVE ;  /* 0x00000000000079c5 */ /* 0x000fcc0000000000 */
[----:B------:R-:W-:Y:S03]  /*4b10*/  HGMMA.64x128x16.F32 R24, gdesc[UR16], RZ, !UPT, gsb0 ;  /* 0x01e00000101879f0 */ /* 0x000fe6000c0008ff */
[----:B------:R-:W-:Y:S02]  /*4b20*/  WARPGROUP.DEPBAR.LE gsb0, 0x0 ;  /* 0x00008000000079c5 */ /* 0x000fe40000010000 */
[----:B------:R-:W-:-:S07]  /*4b30*/  WARPGROUP.ARRIVE ;  /* 0x00000000000079c5 */ /* 0x000fce0000000000 */
[----:B------:R-:W-:Y:S03]  /*4b40*/  HGMMA.64x128x16.F32 R24, gdesc[UR4], R24, gsb0 ;  /* 0x01e00000041879f0 */ /* 0x000fe60008000818 */
[----:B------:R-:W-:Y:S02]  /*4b50*/  WARPGROUP.DEPBAR.LE gsb0, 0x0 ;  /* 0x00008000000079c5 */ /* 0x000fe40000010000 */
[----:B------:R-:W-:-:S07]  /*4b60*/  WARPGROUP.ARRIVE ;  /* 0x00000000000079c5 */ /* 0x000fce0000000000 */
[----:B------:R-:W-:Y:S03]  /*4b70*/  HGMMA.64x128x16.F32 R24, gdesc[UR8], R24, gsb0 ;  /* 0x01e00000081879f0 */ /* 0x000fe60008000818 */
[----:B------:R-:W-:Y:S02]  /*4b80*/  WARPGROUP.DEPBAR.LE gsb0, 0x0 ;  /* 0x00008000000079c5 */ /* 0x000fe40000010000 */
[----:B------:R-:W-:-:S07]  /*4b90*/  WARPGROUP.ARRIVE ;  /* 0x00000000000079c5 */ /* 0x000fce0000000000 */
[----:B------:R-:W-:Y:S03]  /*4ba0*/  HGMMA.64x128x16.F32 R24, gdesc[UR12], R24, gsb0 ;  /* 0x01e000000c1879f0 */ /* 0x000fe60008000818 */
[----:B------:R-:W-:Y:S02]  /*4bb0*/  WARPGROUP.DEPBAR.LE gsb0, 0x0 ;  /* 0x00008000000079c5 */ /* 0x000fe40000010000 */
[----:B-1----:R-:W-:Y:S05]  /*4bc0*/  @P3 BRA `(.L_x_683) ;  /* 0x00000000002c3947 */ /* 0x002fea0003800000 */
[----:B------:R-:W-:Y:S05]  /*4bd0*/  @!P0 BRA `(.L_x_684) ;  /* 0x0000000000048947 */ /* 0x000fea0003800000 */
[----:B------:R-:W-:Y:S01]  /*4be0*/  BPT.TRAP 0x1 ;  /* 0x000000040000795c */ /* 0x000fe20000300000 */
.L_x_684:
[----:B------:R-:W-:Y:S01]  /*4bf0*/  ULEA UR6, UR39, UR40, 0x3 ;  /* 0x0000002827067291 */ /* 0x000fe2000f8e183f */
[----:B------:R-:W-:-:S05]  /*4c00*/  IMAD.U32 R11, RZ, RZ, UR37 ;  /* 0x00000025ff0b7e24 */ /* 0x000fca000f8e00ff */
[----:B------:R-:W-:-:S04]  /*4c10*/  SHF.L.U32 R11, R11, 0x1f, RZ ;  /* 0x0000001f0b0b7819 */ /* 0x000fc800000006ff */
[----:B------:R1:W2:Y:S01]  /*4c20*/  SYNCS.PHASECHK.TRANS64.TRYWAIT P2, [UR6+0x16850], R11 ;  /* 0x0168500bff0075a7 */ /* 0x0002a20008040146 */
[----:B------:R-:W-:Y:S05]  /*4c30*/  @!P0 BRA `(.L_x_685) ;  /* 0x0000000000048947 */ /* 0x000fea0003800000 */
[----:B------:R-:W-:Y:S01]  /*4c40*/  BPT.TRAP 0x1 ;  /* 0x000000040000795c */ /* 0x000fe20000300000 */
.L_x_685:
[----:B--2---:R-:W-:Y:S05]  /*4c50*/  @P2 BRA `(.L_x_683) ;  /* 0x0000000000082947 */ /* 0x004fea0003800000 */
[----:B------:R-:W2:Y:S02]  /*4c60*/  SYNCS.PHASECHK.TRANS64.TRYWAIT P2, [UR6+0x16850], R11 ;  /* 0x0168500bff0075a7 */ /* 0x000ea40008040146 */
[----:B--2---:R-:W-:Y:S05]  /*4c70*/  @!P2 BRA `(.L_x_686) ;  /* 0x000000b80074a947 */ /* 0x004fea0003800000 */
.L_x_683:
[----:B------:R-:W-:Y:S01]  /*4c80*/  UIADD3 UR6, UR40, 0x400, URZ ;  /* 0x0000040028067890 */ /* 0x000fe2000fffe03f */
[----:B------:R-:W-:Y:S01]  /*4c90*/  WARPGROUP.ARRIVE ;  /* 0x00000000000079c5 */ /* 0x000fe20000000000 */
[----:B------:R-:W-:Y:S01]  /*4ca0*/  UMOV UR7, 0x40000040 ;  /* 0x4000004000077882 */ /* 0x000fe20000000000 */
[----:B------:R-:W3:Y:S01]  /*4cb0*/  LDC R15, c[0x0][0x2e0] ;  /* 0x0000b800ff0f7b82 */ /* 0x000ee20000000800 */
[----:B------:R-:W-:Y:S01]  /*4cc0*/  USHF.R.U32.HI UR6, URZ, 0x4, UR6 ;  /* 0x000000043f067899 */ /* 0x000fe20008011606 */
[----:B-12---:R-:W-:Y:S01]  /*4cd0*/  IMAD.SHL.U32 R11, R8, 0x80, RZ ;  /* 0x00000080080b7824 */ /* 0x006fe200078e00ff */
[----:B------:R-:W-:Y:S01]  /*4ce0*/  ISETP.GE.U32.AND P2, PT, R2, 0x180, PT ;  /* 0x000001800200780c */ /* 0x000fe20003f46070 */
[----:B------:R-:W-:Y:S01]  /*4cf0*/  IMAD.U32 R13, RZ, RZ, UR27 ;  /* 0x0000001bff0d7e24 */ /* 0x000fe2000f8e00ff */
[----:B------:R-:W-:Y:S01]  /*4d00*/  ULOP3.LUT UR6, UR6, 0x3fff, URZ, 0xc0, !UPT ;  /* 0x00003fff06067892 */ /* 0x000fe2000f8ec03f */
[----:B------:R-:W-:Y:S01]  /*4d10*/  VIADD R12, R16, 0x9 ;  /* 0x00000009100c7836 */ /* 0x000fe20000000000 */
[----:B------:R-:W-:-:S02]  /*4d20*/  IADD3 R14, -R11, 0x1, RZ ;  /* 0x000000010b0e7810 */ /* 0x000fc40007ffe1ff */
[----:B------:R-:W-:Y:S01]  /*4d30*/  ULEA UR10, UR39, UR6, 0xa ;  /* 0x00000006270a7291 */ /* 0x000fe2000f8e503f */
[----:B------:R-:W-:Y:S02]  /*4d40*/  @!P1 LEA R13, R13, UR40, 0x3 ;  /* 0x000000280d0d9c11 */ /* 0x000fe4000f8e18ff */
[----:B------:R-:W-:Y:S02]  /*4d50*/  SEL R20, R12, 0x9, !P2 ;  /* 0x000000090c147807 */ /* 0x000fe40005000000 */
[----:B------:R-:W-:Y:S01]  /*4d60*/  PLOP3.LUT P2, PT, PT, PT, UP0, 0x40, 0x0 ;  /* 0x000000000000781c */ /* 0x000fe20003f4e808 */
[----:B------:R-:W-:Y:S01]  /*4d70*/  @!P1 VIADD R13, R13, 0x16840 ;  /* 0x000168400d0d9836 */ /* 0x000fe20000000000 */
[----:B------:R-:W-:Y:S02]  /*4d80*/  UMOV UR6, UR10 ;  /* 0x0000000a00067c82 */ /* 0x000fe40008000000 */
[----:B------:R-:W-:Y:S01]  /*4d90*/  HGMMA.64x64x16.F32 R88, R148, gdesc[UR4].tnspB, R88, gsb0 ;  /* 0x40e0000494587df0 */ /* 0x000fe20008000858 */
[----:B------:R-:W-:Y:S01]  /*4da0*/  UIADD3 UR6, UR10, 0x80, URZ ;  /* 0x000000800a067890 */ /* 0x000fe2000fffe03f */
[----:B------:R-:W-:Y:S01]  /*4db0*/  @!P1 PRMT R13, RZ, 0x654, R13 ;  /* 0x00000654ff0d9816 */ /* 0x000fe2000000000d */
[----:B------:R-:W-:Y:S01]  /*4dc0*/  UMOV UR7, 0x40000040 ;  /* 0x4000004000077882 */ /* 0x000fe20000000000 */
[----:B---3--:R-:W-:-:S04]  /*4dd0*/  IMAD R14, R15, UR47, R14 ;  /* 0x0000002f0f0e7c24 */ /* 0x008fc8000f8e020e */
[----:B------:R-:W-:-:S04]  /*4de0*/  VIADD R14, R14, -UR25 ;  /* 0x800000190e0e7c36 */ /* 0x000fc80008000000 */
[----:B------:R-:W-:-:S04]  /*4df0*/  IMAD R14, R17, -0x2, R14 ;  /* 0xfffffffe110e7824 */ /* 0x000fc800078e020e */
[----:B------:R-:W-:-:S04]  /*4e00*/  VIADD R15, R14, UR24 ;  /* 0x000000180e0f7c36 */ /* 0x000fc80008000000 */
[----:B------:R-:W-:Y:S01]  /*4e10*/  IMAD.IADD R12, R0, 0x1, R15 ;  /* 0x00000001000c7824 */ /* 0x000fe200078e020f */
[----:B------:R-:W-:Y:S02]  /*4e20*/  WARPGROUP.DEPBAR.LE gsb0, 0x0 ;  /* 0x00008000000079c5 */ /* 0x000fe40000010000 */
[----:B------:R-:W-:-:S06]  /*4e30*/  WARPGROUP.ARRIVE ;  /* 0x00000000000079c5 */ /* 0x000fcc0000000000 */
[----:B------:R-:W-:Y:S01]  /*4e40*/  HGMMA.64x64x16.F32 R88, R144, gdesc[UR4].tnspB, R88, gsb0 ;  /* 0x40e0000490587df0 */ /* 0x000fe20008000858 */
[----:B------:R-:W-:Y:S01]  /*4e50*/  UIADD3 UR6, UR10, 0x100, URZ ;  /* 0x000001000a067890 */ /* 0x000fe2000fffe03f */
[----:B------:R-:W-:Y:S01]  /*4e60*/  UMOV UR7, 0x40000040 ;  /* 0x4000004000077882 */ /* 0x000fe20000000000 */
        /* <DEDUP_REMOVED lines=28> */
[----:B------:R-:W-:-:S06]  /*5030*/  ULOP3.LUT UR6, URZ, UR23, URZ, 0x33, !UPT ;  /* 0x000000173f067292 */ /* 0x000fcc000f8e333f */
[----:B------:R-:W-:Y:S01]  /*5040*/  VIADD R14, R14, UR6 ;  /* 0x000000060e0e7c36 */ /* 0x000fe20008000000 */
[----:B------:R-:W-:Y:S02]  /*5050*/  WARPGROUP.DEPBAR.LE gsb0, 0x0 ;  /* 0x00008000000079c5 */ /* 0x000fe40000010000 */
[----:B------:R1:W-:Y:S06]  /*5060*/  BAR.ARV R20, 0x100 ;  /* 0x000400140000751d */ /* 0x0003ec0000002000 */
[----:B------:R2:W-:Y:S02]  /*5070*/  @!P1 SYNCS.ARRIVE.TRANS64.RED.A1T0 RZ, [R13+URZ], RZ ;  /* 0x000000ff0dff99a7 */ /* 0x0005e4000810043f */
[----:B--2---:R-:W-:Y:S01]  /*5080*/  IMAD.IADD R13, R0, 0x1, R14 ;  /* 0x00000001000d7824 */ /* 0x004fe200078e020e */
[----:B-1----:R-:W-:Y:S06]  /*5090*/  @P2 BRA `(.L_x_687) ;  /* 0x00000000005c2947 */ /* 0x002fec0003800000 */
[----:B------:R-:W-:Y:S01]  /*50a0*/  ISETP.GT.AND P2, PT, R10, -0x1, PT ;  /* 0xffffffff0a00780c */ /* 0x000fe20003f44270 */
[----:B------:R-:W-:-:S12]  /*50b0*/  BSSY B0, `(.L_x_688) ;  /* 0x0000011000007945 */ /* 0x000fd80003800000 */
[----:B------:R-:W-:Y:S05]  /*50c0*/  @P2 BRA `(.L_x_689) ;  /* 0x0000000000202947 */ /* 0x000fea0003800000 */
[----:B------:R-:W-:Y:S01]  /*50d0*/  IMAD.U32 R121, RZ, RZ, UR22 ;  /* 0x00000016ff797e24 */ /* 0x000fe2000f8e00ff */
[----:B------:R-:W-:-:S04]  /*50e0*/  LOP3.LUT R21, RZ, R10, RZ, 0x33, !PT ;  /* 0x0000000aff157212 */ /* 0x000fc800078e33ff */
[----:B------:R-:W-:-:S13]  /*50f0*/  ISETP.NE.AND P2, PT, R121, 0x1, PT ;  /* 0x000000017900780c */ /* 0x000fda0003f45270 */
[----:B------:R-:W1:Y:S02]  /*5100*/  @P2 LDC.64 R122, c[0x0][0x9e8] ;  /* 0x00027a00ff7a2b82 */ /* 0x000e640000000a00 */
[----:B-1----:R-:W-:-:S05]  /*5110*/  @P2 IMAD.HI.U32 R20, R21, R122, RZ ;  /* 0x0000007a15142227 */ /* 0x002fca00078e00ff */
[----:B------:R-:W-:-:S04]  /*5120*/  @P2 SHF.R.U32.HI R21, RZ, R123, R20 ;  /* 0x0000007bff152219 */ /* 0x000fc80000011614 */
[----:B------:R-:W-:Y:S01]  /*5130*/  LOP3.LUT R20, RZ, R21, RZ, 0x33, !PT ;  /* 0x00000015ff147212 */ /* 0x000fe200078e33ff */
[----:B------:R-:W-:Y:S06]  /*5140*/  BRA `(.L_x_690) ;  /* 0x00000000001c7947 */ /* 0x000fec0003800000 */
.L_x_689:
[----:B------:R-:W-:Y:S02]  /*5150*/  IMAD.U32 R121, RZ, RZ, UR22 ;  /* 0x00000016ff797e24 */ /* 0x000fe4000f8e00ff */
[----:B------:R-:W-:-:S03]  /*5160*/  IMAD.MOV.U32 R20, RZ, RZ, R10 ;  /* 0x000000ffff147224 */ /* 0x000fc600078e000a */
[----:B------:R-:W-:-:S13]  /*5170*/  ISETP.NE.AND P2, PT, R121, 0x1, PT ;  /* 0x000000017900780c */ /* 0x000fda0003f45270 */
[----:B------:R-:W1:Y:S01]  /*5180*/  @P2 LDC.64 R122, c[0x0][0x9e8] ;  /* 0x00027a00ff7a2b82 */ /* 0x000e620000000a00 */
[----:B------:R-:W-:-:S04]  /*5190*/  @P2 IMAD.IADD R21, R0, 0x1, R7 ;  /* 0x0000000100152824 */ /* 0x000fc800078e0207 */
[----:B-1----:R-:W-:-:S05]  /*51a0*/  @P2 IMAD.HI.U32 R120, R21, R122, RZ ;  /* 0x0000007a15782227 */ /* 0x002fca00078e00ff */
[----:B------:R-:W-:-:S07]  /*51b0*/  @P2 SHF.R.U32.HI R20, RZ, R123, R120 ;  /* 0x0000007bff142219 */ /* 0x000fce0000011678 */
.L_x_690:
[----:B------:R-:W-:Y:S05]  /*51c0*/  BSYNC B0 ;  /* 0x0000000000007941 */ /* 0x000fea0003800000 */
.L_x_688:
[----:B------:R-:W-:-:S04]  /*51d0*/  IMAD R20, R20, R121, -R11 ;  /* 0x0000007914147224 */ /* 0x000fc800078e0a0b */
[----:B------:R-:W-:-:S05]  /*51e0*/  IMAD R20, R17, -0x2, R20 ;  /* 0xfffffffe11147824 */ /* 0x000fca00078e0214 */
[----:B------:R-:W-:Y:S02]  /*51f0*/  VIADDMNMX R12, R20, R121, R12, PT ;  /* 0x00000079140c7246 */ /* 0x000fe4000380010c */
[----:B------:R-:W-:-:S07]  /*5200*/  VIMNMX R13, R13, R20, !PT ;  /* 0x000000140d0d7248 */ /* 0x000fce0007fe0100 */
.L_x_687:
[----:B------:R-:W-:Y:S01]  /*5210*/  ISETP.GT.AND P2, PT, R8, -0x1, PT ;  /* 0xffffffff0800780c */ /* 0x000fe20003f44270 */
[C---:B------:R-:W-:Y:S02]  /*5220*/  IMAD.IADD R15, R3.reuse, 0x1, R15 ;  /* 0x00000001030f7824 */ /* 0x040fe400078e020f */
[----:B------:R-:W-:Y:S01]  /*5230*/  IMAD.IADD R14, R3, 0x1, R14 ;  /* 0x00000001030e7824 */ /* 0x000fe200078e020e */
[C---:B------:R-:W-:Y:S02]  /*5240*/  ISETP.GT.AND P5, PT, R13.reuse, RZ, P2 ;  /* 0x000000ff0d00720c */ /* 0x040fe400017a4270 */
[C---:B------:R-:W-:Y:S02]  /*5250*/  ISETP.GT.AND P4, PT, R13.reuse, 0x1, P2 ;  /* 0x000000010d00780c */ /* 0x040fe40001784270 */
[----:B------:R-:W-:Y:S02]  /*5260*/  ISETP.LT.OR P5, PT, R12, 0x1, P5 ;  /* 0x000000010c00780c */ /* 0x000fe40002fa1670 */
[----:B------:R-:W-:-:S02]  /*5270*/  ISETP.GT.AND P6, PT, R13, 0x8, P2 ;  /* 0x000000080d00780c */ /* 0x000fc400017c4270 */
[----:B------:R-:W-:Y:S02]  /*5280*/  FSEL R121, R24, -INF , !P5 ;  /* 0xff80000018797808 */ /* 0x000fe40006800000 */
[C---:B------:R-:W-:Y:S02]  /*5290*/  ISETP.GT.AND P5, PT, R13.reuse, 0x10, P2 ;  /* 0x000000100d00780c */ /* 0x040fe400017a4270 */
[----:B------:R-:W-:Y:S02]  /*52a0*/  ISETP.GT.AND P3, PT, R13, 0x9, P2 ;  /* 0x000000090d00780c */ /* 0x000fe40001764270 */
[C---:B------:R-:W-:Y:S02]  /*52b0*/  ISETP.LT.OR P5, PT, R12.reuse, 0x11, P5 ;  /* 0x000000110c00780c */ /* 0x040fe40002fa1670 */
[----:B------:R-:W-:Y:S02]  /*52c0*/  ISETP.LT.OR P4, PT, R12, 0x2, P4 ;  /* 0x000000020c00780c */ /* 0x000fe40002781670 */
[----:B------:R-:W-:-:S02]  /*52d0*/  FSEL R32, R32, -INF , !P5 ;  /* 0xff80000020207808 */ /* 0x000fc40006800000 */
[----:B------:R-:W-:Y:S02]  /*52e0*/  ISETP.GT.AND P5, PT, R13, 0x20, P2 ;  /* 0x000000200d00780c */ /* 0x000fe400017a4270 */
[C---:B------:R-:W-:Y:S02]  /*52f0*/  ISETP.LT.OR P6, PT, R12.reuse, 0x9, P6 ;  /* 0x000000090c00780c */ /* 0x040fe400037c1670 */
[C---:B------:R-:W-:Y:S02]  /*5300*/  ISETP.LT.OR P3, PT, R12.reuse, 0xa, P3 ;  /* 0x0000000a0c00780c */ /* 0x040fe40001f61670 */
[----:B------:R-:W-:Y:S02]  /*5310*/  ISETP.LT.OR P5, PT, R12, 0x21, P5 ;  /* 0x000000210c00780c */ /* 0x000fe40002fa1670 */
[----:B------:R-:W-:Y:S02]  /*5320*/  FSEL R25, R25, -INF , !P4 ;  /* 0xff80000019197808 */ /* 0x000fe40006000000 */
[----:B------:R-:W-:-:S02]  /*5330*/  FSEL R21, R28, -INF , !P6 ;  /* 0xff8000001c157808 */ /* 0x000fc40007000000 */
[----:B------:R-:W-:Y:S02]  /*5340*/  FSEL R29, R29, -INF , !P3 ;  /* 0xff8000001d1d7808 */ /* 0x000fe40005800000 */
[C---:B------:R-:W-:Y:S02]  /*5350*/  ISETP.GT.AND P4, PT, R13.reuse, 0x11, P2 ;  /* 0x000000110d00780c */ /* 0x040fe40001784270 */
[C---:B------:R-:W-:Y:S02]  /*5360*/  ISETP.GT.AND P6, PT, R13.reuse, 0x18, P2 ;  /* 0x000000180d00780c */ /* 0x040fe400017c4270 */
[C---:B------:R-:W-:Y:S02]  /*5370*/  ISETP.GT.AND P3, PT, R13.reuse, 0x19, P2 ;  /* 0x000000190d00780c */ /* 0x040fe40001764270 */
[----:B------:R-:W-:Y:S02]  /*5380*/  FSEL R40, R40, -INF , !P5 ;  /* 0xff80000028287808 */ /* 0x000fe40006800000 */
[----:B------:R-:W-:-:S02]  /*5390*/  ISETP.GT.AND P5, PT, R13, 0x30, P2 ;  /* 0x000000300d00780c */ /* 0x000fc400017a4270 */
[C---:B------:R-:W-:Y:S02]  /*53a0*/  ISETP.LT.OR P4, PT, R12.reuse, 0x12, P4 ;  /* 0x000000120c00780c */ /* 0x040fe40002781670 */
        /* <DEDUP_REMOVED lines=56> */
[----:B------:R-:W-:Y:S02]  /*5730*/  ISETP.GT.AND P3, PT, R13, 0x69, P2 ;  /* 0x000000690d00780c */ /* 0x000fe40001764270 */
[----:B------:R-:W-:Y:S02]  /*5740*/  FSEL R80, R80, -INF , !P5 ;  /* 0xff80000050507808 */ /* 0x000fe40006800000 */
[----:B------:R-:W-:-:S02]  /*5750*/  PLOP3.LUT P5, PT, PT, PT, UP0, 0x40, 0x0 ;  /* 0x000000000000781c */ /* 0x000fc40003fae808 */
[C---:B------:R-:W-:Y:S02]  /*5760*/  ISETP.LT.OR P4, PT, R12.reuse, 0x62, P4 ;  /* 0x000000620c00780c */ /* 0x040fe40002781670 */
[C---:B------:R-:W-:Y:S02]  /*5770*/  ISETP.LT.OR P6, PT, R12.reuse, 0x69, P6 ;  /* 0x000000690c00780c */ /* 0x040fe400037c1670 */
[----:B------:R-:W-:Y:S02]  /*5780*/  ISETP.LT.OR P3, PT, R12, 0x6a, P3 ;  /* 0x0000006a0c00780c */ /* 0x000fe40001f61670 */
[----:B------:R-:W-:Y:S02]  /*5790*/  FSEL R73, R73, -INF , !P4 ;  /* 0xff80000049497808 */ /* 0x000fe40006000000 */
[----:B------:R-:W-:Y:S02]  /*57a0*/  FSEL R76, R76, -INF , !P6 ;  /* 0xff8000004c4c7808 */ /* 0x000fe40007000000 */
[----:B------:R-:W-:-:S02]  /*57b0*/  FSEL R77, R77, -INF , !P3 ;  /* 0xff8000004d4d7808 */ /* 0x000fc40005800000 */
[C---:B------:R-:W-:Y:S02]  /*57c0*/  ISETP.GT.AND P4, PT, R13.reuse, 0x71, P2 ;  /* 0x000000710d00780c */ /* 0x040fe40001784270 */
[C---:B------:R-:W-:Y:S02]  /*57d0*/  ISETP.GT.AND P6, PT, R13.reuse, 0x78, P2 ;  /* 0x000000780d00780c */ /* 0x040fe400017c4270 */
[----:B------:R-:W-:Y:S02]  /*57e0*/  ISETP.GT.AND P3, PT, R13, 0x79, P2 ;  /* 0x000000790d00780c */ /* 0x000fe40001764270 */
[C---:B------:R-:W-:Y:S02]  /*57f0*/  ISETP.LT.OR P4, PT, R12.reuse, 0x72, P4 ;  /* 0x000000720c00780c */ /* 0x040fe40002781670 */
[C---:B------:R-:W-:Y:S02]  /*5800*/  ISETP.LT.OR P6, PT, R12.reuse, 0x79, P6 ;  /* 0x000000790c00780c */ /* 0x040fe400037c1670 */
[----:B------:R-:W-:-:S02]  /*5810*/  ISETP.LT.OR P3, PT, R12, 0x7a, P3 ;  /* 0x0000007a0c00780c */ /* 0x000fc40001f61670 */
[----:B------:R-:W-:Y:S02]  /*5820*/  FSEL R81, R81, -INF , !P4 ;  /* 0xff80000051517808 */ /* 0x000fe40006000000 */
[----:B------:R-:W-:Y:S02]  /*5830*/  FSEL R84, R84, -INF , !P6 ;  /* 0xff80000054547808 */ /* 0x000fe40007000000 */
[----:B------:R-:W-:Y:S01]  /*5840*/  FSEL R85, R85, -INF , !P3 ;  /* 0xff80000055557808 */ /* 0x000fe20005800000 */
[----:B------:R-:W-:Y:S06]  /*5850*/  @P5 BRA `(.L_x_691) ;  /* 0x0000000000585947 */ /* 0x000fec0003800000 */
[----:B------:R-:W-:Y:S01]  /*5860*/  IMAD.IADD R123, R3, 0x1, R7 ;  /* 0x00000001037b7824 */ /* 0x000fe200078e0207 */
[----:B------:R-:W-:Y:S04]  /*5870*/  BSSY B0, `(.L_x_692) ;  /* 0x0000010000007945 */ /* 0x000fe80003800000 */
[----:B------:R-:W-:-:S13]  /*5880*/  ISETP.GT.AND P3, PT, R123, -0x1, PT ;  /* 0xffffffff7b00780c */ /* 0x000fda0003f64270 */
        /* <DEDUP_REMOVED lines=9> */
.L_x_693:
[----:B------:R-:W-:-:S05]  /*5920*/  IMAD.U32 R20, RZ, RZ, UR22 ;  /* 0x00000016ff147e24 */ /* 0x000fca000f8e00ff */
[----:B------:R-:W-:-:S13]  /*5930*/  ISETP.NE.AND P3, PT, R20, 0x1, PT ;  /* 0x000000011400780c */ /* 0x000fda0003f65270 */
[----:B------:R-:W1:Y:S02]  /*5940*/  @P3 LDC.64 R12, c[0x0][0x9e8] ;  /* 0x00027a00ff0c3b82 */ /* 0x000e640000000a00 */
[----:B-1----:R-:W-:-:S05]  /*5950*/  @P3 IMAD.HI.U32 R12, R123, R12, RZ ;  /* 0x0000000c7b0c3227 */ /* 0x002fca00078e00ff */
[----:B------:R-:W-:-:S07]  /*5960*/  @P3 SHF.R.U32.HI R123, RZ, R13, R12 ;  /* 0x0000000dff7b3219 */ /* 0x000fce000001160c */
.L_x_694:
[----:B------:R-:W-:Y:S05]  /*5970*/  BSYNC B0 ;  /* 0x0000000000007941 */ /* 0x000fea0003800000 */
.L_x_692:
[----:B------:R-:W-:-:S04]  /*5980*/  IMAD R12, R123, R20, -R11 ;  /* 0x000000147b0c7224 */ /* 0x000fc800078e0a0b */
[----:B------:R-:W-:-:S05]  /*5990*/  IMAD R12, R17, -0x2, R12 ;  /* 0xfffffffe110c7824 */ /* 0x000fca00078e020c */
[----:B------:R-:W-:Y:S02]  /*59a0*/  VIADDMNMX R15, R12, R20, R15, PT ;  /* 0x000000140c0f7246 */ /* 0x000fe4000380010f */
[----:B------:R-:W-:-:S07]  /*59b0*/  VIMNMX R14, R14, R12, !PT ;  /* 0x0000000c0e0e7248 */ /* 0x000fce0007fe0100 */
.L_x_691:
[----:B------:R-:W-:Y:S01]  /*59c0*/  FMNMX.FTZ R12, R121, R6, !PT ;  /* 0x00000006790c7209 */ /* 0x000fe20007810000 */
[----:B------:R-:W-:Y:S01]  /*59d0*/  UMOV UR10, UR21 ;  /* 0x00000015000a7c82 */ /* 0x000fe20008000000 */
[----:B------:R-:W-:Y:S01]  /*59e0*/  ISETP.GT.AND P5, PT, R14, 0x8, P2 ;  /* 0x000000080e00780c */ /* 0x000fe200017a4270 */
[----:B------:R-:W-:Y:S01]  /*59f0*/  UMOV UR37, UR26 ;  /* 0x0000001a00257c82 */ /* 0x000fe20008000000 */
[----:B------:R-:W-:Y:S02]  /*5a00*/  FMNMX.FTZ R12, R25, R12, !PT ;  /* 0x0000000c190c7209 */ /* 0x000fe40007810000 */
[----:B------:R-:W-:Y:S02]  /*5a10*/  ISETP.LT.OR P5, PT, R15, 0x9, P5 ;  /* 0x000000090f00780c */ /* 0x000fe40002fa1670 */
[----:B------:R-:W-:Y:S02]  /*5a20*/  FMNMX.FTZ R12, R21, R12, !PT ;  /* 0x0000000c150c7209 */ /* 0x000fe40007810000 */
[----:B------:R-:W-:-:S02]  /*5a30*/  FSEL R30, R30, -INF , !P5 ;  /* 0xff8000001e1e7808 */ /* 0x000fc40006800000 */
[----:B------:R-:W-:Y:S02]  /*5a40*/  FMNMX.FTZ R11, R29, R12, !PT ;  /* 0x0000000c1d0b7209 */ /* 0x000fe40007810000 */
[----:B------:R-:W-:Y:S02]  /*5a50*/  ISETP.GT.AND P5, PT, R14, 0x11, P2 ;  /* 0x000000110e00780c */ /* 0x000fe400017a4270 */
        /* <DEDUP_REMOVED lines=11> */
[----:B------:R-:W-:Y:S02]  /*5b10*/  ISETP.GT.AND P5, PT, R14, RZ, P2 ;  /* 0x000000ff0e00720c */ /* 0x000fe400017a4270 */
[----:B------:R-:W-:Y:S02]  /*5b20*/  FMNMX.FTZ R12, R44, R11, !PT ;  /* 0x0000000b2c0c7209 */ /* 0x000fe40007810000 */
[----:B------:R-:W-:Y:S02]  /*5b30*/  ISETP.GT.AND P4, PT, R14, 0x1, P2 ;  /* 0x000000010e00780c */ /* 0x000fe40001784270 */
[----:B------:R-:W-:Y:S02]  /*5b40*/  FMNMX.FTZ R11, R45, R12, !PT ;  /* 0x0000000c2d0b7209 */ /* 0x000fe40007810000 */
[----:B------:R-:W-:-:S02]  /*5b50*/  ISETP.LT.OR P5, PT, R15, 0x1, P5 ;  /* 0x000000010f00780c */ /* 0x000fc40002fa1670 */
[----:B------:R-:W-:Y:S02]  /*5b60*/  FMNMX.FTZ R12, R48, R11, !PT ;  /* 0x0000000b300c7209 */ /* 0x000fe40007810000 */
[----:B------:R-:W-:Y:S02]  /*5b70*/  ISETP.LT.OR P4, PT, R15, 0x2, P4 ;  /* 0x000000020f00780c */ /* 0x000fe40002781670 */
[----:B------:R-:W-:Y:S02]  /*5b80*/  FMNMX.FTZ R11, R49, R12, !PT ;  /* 0x0000000c310b7209 */ /* 0x000fe40007810000 */
[----:B------:R-:W-:Y:S02]  /*5b90*/  FSEL R26, R26, -INF , !P5 ;  /* 0xff8000001a1a7808 */ /* 0x000fe40006800000 */
[----:B------:R-:W-:Y:S02]  /*5ba0*/  FMNMX.FTZ R12, R52, R11, !PT ;  /* 0x0000000b340c7209 */ /* 0x000fe40007810000 */
[----:B------:R-:W-:-:S02]  /*5bb0*/  ISETP.GT.AND P3, PT, R14, 0x9, P2 ;  /* 0x000000090e00780c */ /* 0x000fc40001764270 */
[----:B------:R-:W-:Y:S02]  /*5bc0*/  FMNMX.FTZ R11, R53, R12, !PT ;  /* 0x0000000c350b7209 */ /* 0x000fe40007810000 */
[----:B------:R-:W-:Y:S02]  /*5bd0*/  FSEL R27, R27, -INF , !P4 ;  /* 0xff8000001b1b7808 */ /* 0x000fe40006000000 */
        /* <DEDUP_REMOVED lines=32> */
[----:B------:R-:W-:Y:S01]  /*5de0*/  ISETP.GT.AND P3, PT, R14, 0x29, P2 ;  /* 0x000000290e00780c */ /* 0x000fe20001764270 */
[----:B------:R-:W1:Y:S01]  /*5df0*/  SHFL.BFLY PT, R11, R12, 0x2, 0x1f ;  /* 0x0c401f000c0b7f89 */ /* 0x000e6200000e0000 */
[----:B------:R-:W-:-:S02]  /*5e00*/  FSEL R46, R46, -INF , !P4 ;  /* 0xff8000002e2e7808 */ /* 0x000fc40006000000 */
[C---:B------:R-:W-:Y:S02]  /*5e10*/  ISETP.GT.AND P4, PT, R14.reuse, 0x30, P2 ;  /* 0x000000300e00780c */ /* 0x040fe40001784270 */
[----:B------:R-:W-:Y:S02]  /*5e20*/  ISETP.LT.OR P5, PT, R15, 0x2a, P3 ;  /* 0x0000002a0f00780c */ /* 0x000fe40001fa1670 */
[C---:B------:R-:W-:Y:S02]  /*5e30*/  ISETP.GT.AND P3, PT, R14.reuse, 0x31, P2 ;  /* 0x000000310e00780c */ /* 0x040fe40001764270 */
[----:B------:R-:W-:Y:S02]  /*5e40*/  FSEL R47, R47, -INF , !P5 ;  /* 0xff8000002f2f7808 */ /* 0x000fe40006800000 */
[----:B------:R-:W-:Y:S02]  /*5e50*/  ISETP.LT.OR P4, PT, R15, 0x31, P4 ;  /* 0x000000310f00780c */ /* 0x000fe40002781670 */
[----:B------:R-:W-:-:S02]  /*5e60*/  ISETP.GT.AND P5, PT, R14, 0x38, P2 ;  /* 0x000000380e00780c */ /* 0x000fc400017a4270 */
[----:B------:R-:W-:Y:S02]  /*5e70*/  ISETP.LT.OR P3, PT, R15, 0x32, P3 ;  /* 0x000000320f00780c */ /* 0x000fe40001f61670 */
[----:B------:R-:W-:Y:S02]  /*5e80*/  FSEL R50, R50, -INF , !P4 ;  /* 0xff80000032327808 */ /* 0x000fe40006000000 */
[----:B------:R-:W-:Y:S02]  /*5e90*/  ISETP.GT.AND P4, PT, R14, 0x39, P2 ;  /* 0x000000390e00780c */ /* 0x000fe40001784270 */
[----:B------:R-:W-:Y:S02]  /*5ea0*/  FSEL R51, R51, -INF , !P3 ;  /* 0xff80000033337808 */ /* 0x000fe40005800000 */
[----:B------:R-:W-:Y:S02]  /*5eb0*/  ISETP.LT.OR P5, PT, R15, 0x39, P5 ;  /* 0x000000390f00780c */ /* 0x000fe40002fa1670 */
[----:B-1----:R-:W-:-:S02]  /*5ec0*/  FMNMX.FTZ R13, R12, R11, !PT ;  /* 0x0000000b0c0d7209 */ /* 0x002fc40007810000 */
[----:B------:R-:W-:Y:S02]  /*5ed0*/  ISETP.GT.AND P3, PT, R14, 0x40, P2 ;  /* 0x000000400e00780c */ /* 0x000fe40001764270 */
[----:B------:R-:W-:Y:S01]  /*5ee0*/  ISETP.LT.OR P4, PT, R15, 0x3a, P4 ;  /* 0x0000003a0f00780c */ /* 0x000fe20002781670 */
[----:B------:R-:W1:Y:S01]  /*5ef0*/  SHFL.BFLY PT, R20, R13, 0x1, 0x1f ;  /* 0x0c201f000d147f89 */ /* 0x000e6200000e0000 */
[----:B------:R-:W-:Y:S02]  /*5f00*/  FSEL R54, R54, -INF , !P5 ;  /* 0xff80000036367808 */ /* 0x000fe40006800000 */
[----:B------:R-:W-:Y:S02]  /*5f10*/  ISETP.GT.AND P5, PT, R14, 0x41, P2 ;  /* 0x000000410e00780c */ /* 0x000fe400017a4270 */
[----:B------:R-:W-:Y:S02]  /*5f20*/  FSEL R55, R55, -INF , !P4 ;  /* 0xff80000037377808 */ /* 0x000fe40006000000 */
[----:B------:R-:W-:-:S02]  /*5f30*/  ISETP.LT.OR P3, PT, R15, 0x41, P3 ;  /* 0x000000410f00780c */ /* 0x000fc40001f61670 */
[----:B------:R-:W-:Y:S02]  /*5f40*/  ISETP.GT.AND P4, PT, R14, 0x48, P2 ;  /* 0x000000480e00780c */ /* 0x000fe40001784270 */
[----:B------:R-:W-:Y:S02]  /*5f50*/  ISETP.LT.OR P5, PT, R15, 0x42, P5 ;  /* 0x000000420f00780c */ /* 0x000fe40002fa1670 */
[----:B------:R-:W-:Y:S02]  /*5f60*/  FSEL R58, R58, -INF , !P3 ;  /* 0xff8000003a3a7808 */ /* 0x000fe40005800000 */
[----:B------:R-:W-:Y:S02]  /*5f70*/  ISETP.GT.AND P3, PT, R14, 0x49, P2 ;  /* 0x000000490e00780c */ /* 0x000fe40001764270 */
[----:B------:R-:W-:Y:S02]  /*5f80*/  FSEL R59, R59, -INF , !P5 ;  /* 0xff8000003b3b7808 */ /* 0x000fe40006800000 */
[----:B------:R-:W-:-:S02]  /*5f90*/  ISETP.LT.OR P4, PT, R15, 0x49, P4 ;  /* 0x000000490f00780c */ /* 0x000fc40002781670 */
[----:B------:R-:W-:Y:S02]  /*5fa0*/  ISETP.GT.AND P5, PT, R14, 0x50, P2 ;  /* 0x000000500e00780c */ /* 0x000fe400017a4270 */
[----:B------:R-:W-:Y:S02]  /*5fb0*/  ISETP.LT.OR P3, PT, R15, 0x4a, P3 ;  /* 0x0000004a0f00780c */ /* 0x000fe40001f61670 */
[----:B-1----:R-:W-:Y:S02]  /*5fc0*/  FMNMX.FTZ R11, R13, R20, !PT ;  /* 0x000000140d0b7209 */ /* 0x002fe40007810000 */
[----:B------:R-:W-:Y:S02]  /*5fd0*/  FSEL R62, R62, -INF , !P4 ;  /* 0xff8000003e3e7808 */ /* 0x000fe40006000000 */
[C---:B------:R-:W-:Y:S01]  /*5fe0*/  FSETP.NEU.FTZ.AND P6, PT, R11.reuse, -INF , PT ;  /* 0xff8000000b00780b */ /* 0x040fe20003fdd000 */
[----:B------:R-:W-:Y:S01]  /*5ff0*/  FMUL.FTZ R20, R11, UR10 ;  /* 0x0000000a0b147c20 */ /* 0x000fe20008410000 */
[----:B------:R-:W-:-:S02]  /*6000*/  ISETP.GT.AND P4, PT, R14, 0x51, P2 ;  /* 0x000000510e00780c */ /* 0x000fc40001784270 */
[----:B------:R-:W-:Y:S02]  /*6010*/  FSEL R63, R63, -INF , !P3 ;  /* 0xff8000003f3f7808 */ /* 0x000fe40005800000 */
[----:B------:R-:W-:Y:S02]  /*6020*/  FSEL R12, R20, RZ, P6 ;  /* 0x000000ff140c7208 */ /* 0x000fe40003000000 */
[----:B------:R-:W-:Y:S02]  /*6030*/  FMNMX.FTZ R20, R26, R9, !PT ;  /* 0x000000091a147209 */ /* 0x000fe40007810000 */
[----:B------:R-:W-:Y:S01]  /*6040*/  ISETP.LT.OR P5, PT, R15, 0x51, P5 ;  /* 0x000000510f00780c */ /* 0x000fe20002fa1670 */
[--C-:B------:R-:W-:Y:S01]  /*6050*/  FFMA.FTZ R150, R21, UR10, -R12.reuse ;  /* 0x0000000a15967c23 */ /* 0x100fe2000801080c */
[--C-:B------:R-:W-:Y:S01]  /*6060*/  FFMA.FTZ R21, R29, UR10, -R12.reuse ;  /* 0x0000000a1d157c23 */ /* 0x100fe2000801080c */
[----:B------:R-:W-:Y:S01]  /*6070*/  FMNMX.FTZ R29, R27, R20, !PT ;  /* 0x000000141b1d7209 */ /* 0x000fe20007810000 */
[--C-:B------:R-:W-:Y:S01]  /*6080*/  FFMA.FTZ R13, R25, UR10, -R12.reuse ;  /* 0x0000000a190d7c23 */ /* 0x100fe2000801080c */
[--C-:B------:R-:W-:Y:S01]  /*6090*/  FFMA.FTZ R25, R33, UR10, -R12.reuse ;  /* 0x0000000a21197c23 */ /* 0x100fe2000801080c */
[----:B------:R-:W-:Y:S01]  /*60a0*/  ISETP.GT.AND P3, PT, R14, 0x58, P2 ;  /* 0x000000580e00780c */ /* 0x000fe20001764270 */
[--C-:B------:R-:W-:Y:S01]  /*60b0*/  FFMA.FTZ R148, R121, UR10, -R12.reuse ;  /* 0x0000000a79947c23 */ /* 0x100fe2000801080c */
[----:B------:R-:W-:Y:S01]  /*60c0*/  FMNMX.FTZ R20, R30, R29, !PT ;  /* 0x0000001d1e147209 */ /* 0x000fe20007810000 */
[--C-:B------:R-:W-:Y:S01]  /*60d0*/  FFMA.FTZ R144, R32, UR10, -R12.reuse ;  /* 0x0000000a20907c23 */ /* 0x100fe2000801080c */
[----:B------:R-:W-:Y:S01]  /*60e0*/  ISETP.LT.OR P4, PT, R15, 0x52, P4 ;  /* 0x000000520f00780c */ /* 0x000fe20002781670 */
[--C-:B------:R-:W-:Y:S01]  /*60f0*/  FFMA.FTZ R146, R36, UR10, -R12.reuse ;  /* 0x0000000a24927c23 */ /* 0x100fe2000801080c */
[----:B------:R-:W-:Y:S01]  /*6100*/  FMNMX.FTZ R29, R31, R20, !PT ;  /* 0x000000141f1d7209 */ /* 0x000fe20007810000 */
[--C-:B------:R-:W-:Y:S01]  /*6110*/  FFMA.FTZ R140, R40, UR10, -R12.reuse ;  /* 0x0000000a288c7c23 */ /* 0x100fe2000801080c */
[----:B------:R-:W-:Y:S01]  /*6120*/  FSEL R66, R66, -INF , !P5 ;  /* 0xff80000042427808 */ /* 0x000fe20006800000 */
[--C-:B------:R-:W-:Y:S01]  /*6130*/  FFMA.FTZ R142, R44, UR10, -R12.reuse ;  /* 0x0000000a2c8e7c23 */ /* 0x100fe2000801080c */
[----:B------:R-:W-:Y:S01]  /*6140*/  FMNMX.FTZ R20, R34, R29, !PT ;  /* 0x0000001d22147209 */ /* 0x000fe20007810000 */
[--C-:B------:R-:W-:Y:S01]  /*6150*/  FFMA.FTZ R29, R37, UR10, -R12.reuse ;  /* 0x0000000a251d7c23 */ /* 0x100fe2000801080c */
[----:B------:R-:W-:Y:S01]  /*6160*/  ISETP.GT.AND P5, PT, R14, 0x59, P2 ;  /* 0x000000590e00780c */ /* 0x000fe200017a4270 */
[--C-:B------:R-:W-:Y:S01]  /*6170*/  FFMA.FTZ R136, R48, UR10, -R12.reuse ;  /* 0x0000000a30887c23 */ /* 0x100fe2000801080c */
[----:B------:R-:W-:Y:S01]  /*6180*/  FMNMX.FTZ R33, R35, R20, !PT ;  /* 0x0000001423217209 */ /* 0x000fe20007810000 */
[--C-:B------:R-:W-:Y:S01]  /*6190*/  FFMA.FTZ R138, R52, UR10, -R12.reuse ;  /* 0x0000000a348a7c23 */ /* 0x100fe2000801080c */
[----:B------:R-:W-:Y:S01]  /*61a0*/  FSEL R67, R67, -INF , !P4 ;  /* 0xff80000043437808 */ /* 0x000fe20006000000 */
[--C-:B------:R-:W-:Y:S01]  /*61b0*/  FFMA.FTZ R132, R56, UR10, -R12.reuse ;  /* 0x0000000a38847c23 */ /* 0x100fe2000801080c */
[----:B------:R-:W-:Y:S01]  /*61c0*/  FMNMX.FTZ R20, R38, R33, !PT ;  /* 0x0000002126147209 */ /* 0x000fe20007810000 */
[--C-:B------:R-:W-:Y:S01]  /*61d0*/  FFMA.FTZ R134, R60, UR10, -R12.reuse ;  /* 0x0000000a3c867c23 */ /* 0x100fe2000801080c */
[----:B------:R-:W-:Y:S01]  /*61e0*/  ISETP.LT.OR P3, PT, R15, 0x59, P3 ;  /* 0x000000590f00780c */ /* 0x000fe20001f61670 */
[--C-:B------:R-:W-:Y:S01]  /*61f0*/  FFMA.FTZ R128, R64, UR10, -R12.reuse ;  /* 0x0000000a40807c23 */ /* 0x100fe2000801080c */
[----:B------:R-:W-:Y:S01]  /*6200*/  FMNMX.FTZ R33, R39, R20, !PT ;  /* 0x0000001427217209 */ /* 0x000fe20007810000 */
        /* <DEDUP_REMOVED lines=12> */
[----:B------:R-:W-:Y:S01]  /*62d0*/  FFMA.FTZ R85, R85, UR10, -R12 ;  /* 0x0000000a55557c23 */ /* 0x000fe2000801080c */
[----:B------:R-:W-:Y:S01]  /*62e0*/  ISETP.GT.AND P3, PT, R14, 0x61, P2 ;  /* 0x000000610e00780c */ /* 0x000fe20001764270 */
[----:B------:R-:W-:Y:S01]  /*62f0*/  MUFU.EX2 R148, R148 ;  /* 0x0000009400947308 */ /* 0x000fe20000000800 */
[----:B------:R-:W-:-:S02]  /*6300*/  FMNMX.FTZ R37, R47, R20, !PT ;  /* 0x000000142f257209 */ /* 0x000fc40007810000 */
[----:B------:R-:W-:Y:S02]  /*6310*/  FSEL R71, R71, -INF , !P5 ;  /* 0xff80000047477808 */ /* 0x000fe40006800000 */
[----:B------:R-:W-:Y:S01]  /*6320*/  FMNMX.FTZ R20, R50, R37, !PT ;  /* 0x0000002532147209 */ /* 0x000fe20007810000 */
[----:B------:R-:W-:Y:S01]  /*6330*/  FFMA.FTZ R37, R45, UR10, -R12 ;  /* 0x0000000a2d257c23 */ /* 0x000fe2000801080c */
[----:B------:R-:W-:Y:S01]  /*6340*/  ISETP.LT.OR P4, PT, R15, 0x61, P4 ;  /* 0x000000610f00780c */ /* 0x000fe20002781670 */
[----:B------:R-:W-:Y:S01]  /*6350*/  MUFU.EX2 R13, R13 ;  /* 0x0000000d000d7308 */ /* 0x000fe20000000800 */
[----:B------:R-:W-:Y:S02]  /*6360*/  FMNMX.FTZ R41, R51, R20, !PT ;  /* 0x0000001433297209 */ /* 0x000fe40007810000 */
[----:B------:R-:W-:Y:S02]  /*6370*/  ISETP.GT.AND P5, PT, R14, 0x68, P2 ;  /* 0x000000680e00780c */ /* 0x000fe400017a4270 */
[----:B------:R-:W-:-:S02]  /*6380*/  FMNMX.FTZ R20, R54, R41, !PT ;  /* 0x0000002936147209 */ /* 0x000fc40007810000 */
[----:B------:R-:W-:Y:S01]  /*6390*/  ISETP.LT.OR P3, PT, R15, 0x62, P3 ;  /* 0x000000620f00780c */ /* 0x000fe20001f61670 */
[----:B------:R-:W-:Y:S01]  /*63a0*/  MUFU.EX2 R150, R150 ;  /* 0x0000009600967308 */ /* 0x000fe20000000800 */
[----:B------:R-:W-:Y:S02]  /*63b0*/  FMNMX.FTZ R41, R55, R20, !PT ;  /* 0x0000001437297209 */ /* 0x000fe40007810000 */
[----:B------:R-:W-:Y:S02]  /*63c0*/  FSEL R74, R74, -INF , !P4 ;  /* 0xff8000004a4a7808 */ /* 0x000fe40006000000 */
[----:B------:R-:W-:Y:S01]  /*63d0*/  FMNMX.FTZ R20, R58, R41, !PT ;  /* 0x000000293a147209 */ /* 0x000fe20007810000 */
[----:B------:R-:W-:Y:S01]  /*63e0*/  FFMA.FTZ R41, R49, UR10, -R12 ;  /* 0x0000000a31297c23 */ /* 0x000fe2000801080c */
[----:B------:R-:W-:Y:S01]  /*63f0*/  ISETP.GT.AND P4, PT, R14, 0x69, P2 ;  /* 0x000000690e00780c */ /* 0x000fe20001784270 */
[----:B------:R-:W-:Y:S01]  /*6400*/  MUFU.EX2 R21, R21 ;  /* 0x0000001500157308 */ /* 0x000fe20000000800 */
[----:B------:R-:W-:-:S02]  /*6410*/  FMNMX.FTZ R45, R59, R20, !PT ;  /* 0x000000143b2d7209 */ /* 0x000fc40007810000 */
[----:B------:R-:W-:Y:S02]  /*6420*/  FSEL R75, R75, -INF , !P3 ;  /* 0xff8000004b4b7808 */ /* 0x000fe40005800000 */
[----:B------:R-:W-:Y:S02]  /*6430*/  FMNMX.FTZ R20, R62, R45, !PT ;  /* 0x0000002d3e147209 */ /* 0x000fe40007810000 */
[----:B------:R-:W-:Y:S01]  /*6440*/  ISETP.LT.OR P5, PT, R15, 0x69, P5 ;  /* 0x000000690f00780c */ /* 0x000fe20002fa1670 */
[----:B------:R-:W-:Y:S01]  /*6450*/  MUFU.EX2 R144, R144 ;  /* 0x0000009000907308 */ /* 0x000fe20000000800 */
[----:B------:R-:W-:Y:S02]  /*6460*/  FMNMX.FTZ R45, R63, R20, !PT ;  /* 0x000000143f2d7209 */ /* 0x000fe40007810000 */
[----:B------:R-:W-:Y:S02]  /*6470*/  ISETP.LT.OR P4, PT, R15, 0x6a, P4 ;  /* 0x0000006a0f00780c */ /* 0x000fe40002781670 */
[----:B------:R-:W-:Y:S01]  /*6480*/  FMNMX.FTZ R20, R66, R45, !PT ;  /* 0x0000002d42147209 */ /* 0x000fe20007810000 */
[----:B------:R-:W-:Y:S01]  /*6490*/  FFMA.FTZ R45, R53, UR10, -R12 ;  /* 0x0000000a352d7c23 */ /* 0x000fe2000801080c */
[----:B------:R-:W-:Y:S01]  /*64a0*/  ISETP.GT.AND P3, PT, R14, 0x70, P2 ;  /* 0x000000700e00780c */ /* 0x000fe20001764270 */
[----:B------:R-:W-:Y:S01]  /*64b0*/  MUFU.EX2 R25, R25 ;  /* 0x0000001900197308 */ /* 0x000fe20000000800 */
[----:B------:R-:W-:-:S02]  /*64c0*/  FMNMX.FTZ R49, R67, R20, !PT ;  /* 0x0000001443317209 */ /* 0x000fc40007810000 */
[----:B------:R-:W-:Y:S02]  /*64d0*/  FSEL R78, R78, -INF , !P5 ;  /* 0xff8000004e4e7808 */ /* 0x000fe40006800000 */
[----:B------:R-:W-:Y:S02]  /*64e0*/  FMNMX.FTZ R20, R70, R49, !PT ;  /* 0x0000003146147209 */ /* 0x000fe40007810000 */
[----:B------:R-:W-:Y:S01]  /*64f0*/  FSEL R79, R79, -INF , !P4 ;  /* 0xff8000004f4f7808 */ /* 0x000fe20006000000 */
[----:B------:R-:W-:Y:S01]  /*6500*/  MUFU.EX2 R146, R146 ;  /* 0x0000009200927308 */ /* 0x000fe20000000800 */
[----:B------:R-:W-:Y:S02]  /*6510*/  FMNMX.FTZ R49, R71, R20, !PT ;  /* 0x0000001447317209 */ /* 0x000fe40007810000 */
[----:B------:R-:W-:Y:S02]  /*6520*/  ISETP.GT.AND P5, PT, R14, 0x71, P2 ;  /* 0x000000710e00780c */ /* 0x000fe400017a4270 */
[----:B------:R-:W-:Y:S01]  /*6530*/  FMNMX.FTZ R20, R74, R49, !PT ;  /* 0x000000314a147209 */ /* 0x000fe20007810000 */
[--C-:B------:R-:W-:Y:S01]  /*6540*/  FFMA.FTZ R49, R57, UR10, -R12.reuse ;  /* 0x0000000a39317c23 */ /* 0x100fe2000801080c */
[C---:B------:R-:W-:Y:S01]  /*6550*/  ISETP.GT.AND P4, PT, R14.reuse, 0x78, P2 ;  /* 0x000000780e00780c */ /* 0x040fe20001784270 */
[--C-:B------:R-:W-:Y:S01]  /*6560*/  FFMA.FTZ R57, R69, UR10, -R12.reuse ;  /* 0x0000000a45397c23 */ /* 0x100fe2000801080c */
[----:B------:R-:W-:Y:S01]  /*6570*/  FMNMX.FTZ R53, R75, R20, !PT ;  /* 0x000000144b357209 */ /* 0x000fe20007810000 */
[----:B------:R-:W-:Y:S01]  /*6580*/  FFMA.FTZ R69, R81, UR10, -R12 ;  /* 0x0000000a51457c23 */ /* 0x000fe2000801080c */
[----:B------:R-:W-:Y:S01]  /*6590*/  ISETP.GT.AND P2, PT, R14, 0x79, P2 ;  /* 0x000000790e00780c */ /* 0x000fe20001744270 */
[----:B------:R-:W-:Y:S01]  /*65a0*/  MUFU.EX2 R29, R29 ;  /* 0x0000001d001d7308 */ /* 0x000fe20000000800 */
[----:B------:R-:W-:-:S02]  /*65b0*/  ISETP.LT.OR P3, PT, R15, 0x71, P3 ;  /* 0x000000710f00780c */ /* 0x000fc40001f61670 */
[----:B------:R-:W-:Y:S02]  /*65c0*/  FMNMX.FTZ R14, R78, R53, !PT ;  /* 0x000000354e0e7209 */ /* 0x000fe40007810000 */
[----:B------:R-:W-:Y:S02]  /*65d0*/  ISETP.LT.OR P5, PT, R15, 0x72, P5 ;  /* 0x000000720f00780c */ /* 0x000fe40002fa1670 */
[----:B------:R-:W-:Y:S01]  /*65e0*/  FSEL R82, R82, -INF , !P3 ;  /* 0xff80000052527808 */ /* 0x000fe20005800000 */
[----:B------:R-:W-:Y:S01]  /*65f0*/  MUFU.EX2 R140, R140 ;  /* 0x0000008c008c7308 */ /* 0x000fe20000000800 */
[----:B------:R-:W-:Y:S02]  /*6600*/  FMNMX.FTZ R53, R79, R14, !PT ;  /* 0x0000000e4f357209 */ /* 0x000fe40007810000 */
[----:B------:R-:W-:Y:S02]  /*6610*/  ISETP.LT.OR P4, PT, R15, 0x79, P4 ;  /* 0x000000790f00780c */ /* 0x000fe40002781670 */
[----:B------:R-:W-:-:S02]  /*6620*/  FSEL R83, R83, -INF , !P5 ;  /* 0xff80000053537808 */ /* 0x000fc40006800000 */
[----:B------:R-:W-:Y:S01]  /*6630*/  FMNMX.FTZ R14, R82, R53, !PT ;  /* 0x00000035520e7209 */ /* 0x000fe20007810000 */
[----:B------:R-:W-:Y:S01]  /*6640*/  MUFU.EX2 R33, R33 ;  /* 0x0000002100217308 */ /* 0x000fe20000000800 */
[----:B------:R-:W-:Y:S01]  /*6650*/  ISETP.LT.OR P2, PT, R15, 0x7a, P2 ;  /* 0x0000007a0f00780c */ /* 0x000fe20001741670 */
[--C-:B------:R-:W-:Y:S01]  /*6660*/  FFMA.FTZ R15, R61, UR10, -R12.reuse ;  /* 0x0000000a3d0f7c23 */ /* 0x100fe2000801080c */
[----:B------:R-:W-:Y:S01]  /*6670*/  FSEL R86, R86, -INF , !P4 ;  /* 0xff80000056567808 */ /* 0x000fe20006000000 */
[--C-:B------:R-:W-:Y:S01]  /*6680*/  FFMA.FTZ R61, R73, UR10, -R12.reuse ;  /* 0x0000000a493d7c23 */ /* 0x100fe2000801080c */
[----:B------:R-:W-:Y:S02]  /*6690*/  FMNMX.FTZ R53, R83, R14, !PT ;  /* 0x0000000e53357209 */ /* 0x000fe40007810000 */
[----:B------:R-:W-:Y:S01]  /*66a0*/  FSEL R87, R87, -INF , !P2 ;  /* 0xff80000057577808 */ /* 0x000fe20005000000 */
[----:B------:R-:W-:Y:S01]  /*66b0*/  MUFU.EX2 R142, R142 ;  /* 0x0000008e008e7308 */ /* 0x000fe20000000800 */
[----:B------:R-:W-:Y:S01]  /*66c0*/  FMNMX.FTZ R14, R86, R53, !PT ;  /* 0x00000035560e7209 */ /* 0x000fe20007810000 */
[----:B------:R-:W-:-:S03]  /*66d0*/  FFMA.FTZ R53, R65, UR10, -R12 ;  /* 0x0000000a41357c23 */ /* 0x000fc6000801080c */
[----:B------:R-:W-:-:S03]  /*66e0*/  FMNMX.FTZ R14, R87, R14, !PT ;  /* 0x0000000e570e7209 */ /* 0x000fc60007810000 */
[----:B------:R-:W-:Y:S02]  /*66f0*/  MUFU.EX2 R37, R37 ;  /* 0x0000002500257308 */ /* 0x000fe40000000800 */
[----:B------:R-:W1:Y:S06]  /*6700*/  SHFL.BFLY PT, R65, R14, 0x2, 0x1f ;  /* 0x0c401f000e417f89 */ /* 0x000e6c00000e0000 */
[----:B------:R-:W-:Y:S08]  /*6710*/  MUFU.EX2 R136, R136 ;  /* 0x0000008800887308 */ /* 0x000ff00000000800 */
[----:B------:R-:W-:Y:S08]  /*6720*/  MUFU.EX2 R41, R41 ;  /* 0x0000002900297308 */ /* 0x000ff00000000800 */
[----:B------:R-:W-:Y:S01]  /*6730*/  MUFU.EX2 R138, R138 ;  /* 0x0000008a008a7308 */ /* 0x000fe20000000800 */
[----:B-1----:R-:W-:Y:S01]  /*6740*/  FMNMX.FTZ R20, R14, R65, !PT ;  /* 0x000000410e147209 */ /* 0x002fe20007810000 */
[----:B------:R-:W-:Y:S01]  /*6750*/  FFMA.FTZ R65, R77, UR10, -R12 ;  /* 0x0000000a4d417c23 */ /* 0x000fe2000801080c */
[----:B------:R-:W-:-:S03]  /*6760*/  FSEL R77, R11, RZ, P6 ;  /* 0x000000ff0b4d7208 */ /* 0x000fc60003000000 */
[----:B------:R-:W1:Y:S02]  /*6770*/  SHFL.BFLY PT, R73, R20, 0x1, 0x1f ;  /* 0x0c201f0014497f89 */ /* 0x000e6400000e0000 */
[----:B------:R-:W-:Y:S01]  /*6780*/  MUFU.EX2 R45, R45 ;  /* 0x0000002d002d7308 */ /* 0x000fe20000000800 */
[----:B------:R-:W-:-:S07]  /*6790*/  FADD.FTZ R6, -R77, R6 ;  /* 0x000000064d067221 */ /* 0x000fce0000010100 */
[----:B------:R-:W-:Y:S08]  /*67a0*/  MUFU.EX2 R132, R132 ;  /* 0x0000008400847308 */ /* 0x000ff00000000800 */
[----:B------:R-:W-:Y:S01]  /*67b0*/  MUFU.EX2 R49, R49 ;  /* 0x0000003100317308 */ /* 0x000fe20000000800 */
[----:B-1----:R-:W-:Y:S01]  /*67c0*/  FMNMX.FTZ R12, R20, R73, !PT ;  /* 0x00000049140c7209 */ /* 0x002fe20007810000 */
[----:B------:R-:W-:-:S06]  /*67d0*/  FMUL.FTZ R73, R6, UR10 ;  /* 0x0000000a06497c20 */ /* 0x000fcc0008410000 */
[----:B------:R-:W-:Y:S01]  /*67e0*/  MUFU.EX2 R134, R134 ;  /* 0x0000008600867308 */ /* 0x000fe20000000800 */
[C---:B------:R-:W-:Y:S01]  /*67f0*/  FSETP.NEU.FTZ.AND P2, PT, R12.reuse, -INF , PT ;  /* 0xff8000000c00780b */ /* 0x040fe20003f5d000 */
[----:B------:R-:W-:-:S06]  /*6800*/  FMUL.FTZ R32, R12, UR10 ;  /* 0x0000000a0c207c20 */ /* 0x000fcc0008410000 */
[----:B------:R-:W1:Y:S01]  /*6810*/  MUFU.EX2 R73, R73 ;  /* 0x0000004900497308 */ /* 0x000e620000000800 */
[----:B------:R-:W-:-:S05]  /*6820*/  FSEL R32, R32, RZ, P2 ;  /* 0x000000ff20207208 */ /* 0x000fca0001000000 */
        /* <DEDUP_REMOVED lines=10> */
[----:B------:R-:W-:Y:S01]  /*68d0*/  FFMA.FTZ R26, R43, UR10, -R32 ;  /* 0x0000000a2b1a7c23 */ /* 0x000fe20008010820 */
[----:B-1----:R-:W-:Y:S01]  /*68e0*/  FFMA.FTZ R34, R73, R5, R148 ;  /* 0x0000000549227223 */ /* 0x002fe20000010094 */
[--C-:B------:R-:W-:Y:S01]  /*68f0*/  FFMA.FTZ R143, R46, UR10, -R32.reuse ;  /* 0x0000000a2e8f7c23 */ /* 0x100fe20008010820 */
[--C-:B------:R-:W-:Y:S01]  /*6900*/  FFMA.FTZ R28, R47, UR10, -R32.reuse ;  /* 0x0000000a2f1c7c23 */ /* 0x100fe20008010820 */
[----:B------:R-:W-:Y:S01]  /*6910*/  FFMA.FTZ R137, R50, UR10, -R32 ;  /* 0x0000000a32897c23 */ /* 0x000fe20008010820 */
[----:B------:R-:W-:Y:S01]  /*6920*/  FADD.FTZ R5, R13, R34 ;  /* 0x000000220d057221 */ /* 0x000fe20000010000 */
[----:B------:R-:W-:Y:S01]  /*6930*/  MUFU.EX2 R149, R149 ;  /* 0x0000009500957308 */ /* 0x000fe20000000800 */
[--C-:B------:R-:W-:Y:S01]  /*6940*/  FFMA.FTZ R30, R51, UR10, -R32.reuse ;  /* 0x0000000a331e7c23 */ /* 0x100fe20008010820 */
[--C-:B------:R-:W-:Y:S01]  /*6950*/  FFMA.FTZ R139, R54, UR10, -R32.reuse ;  /* 0x0000000a368b7c23 */ /* 0x100fe20008010820 */
[----:B------:R-:W-:Y:S01]  /*6960*/  FADD.FTZ R34, R150, R5 ;  /* 0x0000000596227221 */ /* 0x000fe20000010000 */
[--C-:B------:R-:W-:Y:S01]  /*6970*/  FFMA.FTZ R55, R55, UR10, -R32.reuse ;  /* 0x0000000a37377c23 */ /* 0x100fe20008010820 */
[--C-:B------:R-:W-:Y:S01]  /*6980*/  FFMA.FTZ R133, R58, UR10, -R32.reuse ;  /* 0x0000000a3a857c23 */ /* 0x100fe20008010820 */
[----:B------:R-:W-:Y:S01]  /*6990*/  FFMA.FTZ R135, R62, UR10, -R32 ;  /* 0x0000000a3e877c23 */ /* 0x000fe20008010820 */
[----:B------:R-:W-:Y:S01]  /*69a0*/  FADD.FTZ R5, R21, R34 ;  /* 0x0000002215057221 */ /* 0x000fe20000010000 */
[----:B------:R-:W-:Y:S01]  /*69b0*/  FSEL R34, R12, RZ, P2 ;  /* 0x000000ff0c227208 */ /* 0x000fe20001000000 */
[----:B------:R-:W-:Y:S01]  /*69c0*/  MUFU.EX2 R151, R151 ;  /* 0x0000009700977308 */ /* 0x000fe20000000800 */
[----:B------:R-:W-:Y:S01]  /*69d0*/  F2FP.F16.F32.PACK_AB R148, R13, R148 ;  /* 0x000000940d94723e */ /* 0x000fe200000000ff */
[----:B------:R-:W-:Y:S01]  /*69e0*/  FADD.FTZ R36, R144, R5 ;  /* 0x0000000590247221 */ /* 0x000fe20000010000 */
[--C-:B------:R-:W-:Y:S01]  /*69f0*/  FFMA.FTZ R129, R66, UR10, -R32.reuse ;  /* 0x0000000a42817c23 */ /* 0x100fe20008010820 */
[----:B------:R-:W-:Y:S01]  /*6a00*/  FADD.FTZ R5, -R34, R9 ;  /* 0x0000000922057221 */ /* 0x000fe20000010100 */
[----:B------:R-:W-:Y:S01]  /*6a10*/  FFMA.FTZ R131, R70, UR10, -R32 ;  /* 0x0000000a46837c23 */ /* 0x000fe20008010820 */
[----:B------:R-:W-:Y:S01]  /*6a20*/  FADD.FTZ R9, R25, R36 ;  /* 0x0000002419097221 */ /* 0x000fe20000010000 */
[--C-:B------:R-:W-:Y:S01]  /*6a30*/  FFMA.FTZ R125, R74, UR10, -R32.reuse ;  /* 0x0000000a4a7d7c23 */ /* 0x100fe20008010820 */
[----:B------:R-:W-:Y:S01]  /*6a40*/  FMUL.FTZ R5, R5, UR10 ;  /* 0x0000000a05057c20 */ /* 0x000fe20008410000 */
[----:B------:R-:W-:Y:S01]  /*6a50*/  MUFU.EX2 R14, R14 ;  /* 0x0000000e000e7308 */ /* 0x000fe20000000800 */
[----:B------:R-:W-:Y:S01]  /*6a60*/  FADD.FTZ R36, R146, R9 ;  /* 0x0000000992247221 */ /* 0x000fe20000010000 */
[--C-:B------:R-:W-:Y:S01]  /*6a70*/  FFMA.FTZ R75, R75, UR10, -R32.reuse ;  /* 0x0000000a4b4b7c23 */ /* 0x100fe20008010820 */
[--C-:B------:R-:W-:Y:S01]  /*6a80*/  FFMA.FTZ R78, R78, UR10, -R32.reuse ;  /* 0x0000000a4e4e7c23 */ /* 0x100fe20008010820 */
[----:B------:R-:W-:Y:S01]  /*6a90*/  FFMA.FTZ R79, R79, UR10, -R32 ;  /* 0x0000000a4f4f7c23 */ /* 0x000fe20008010820 */
[----:B------:R-:W-:Y:S01]  /*6aa0*/  FADD.FTZ R27, R29, R36 ;  /* 0x000000241d1b7221 */ /* 0x000fe20000010000 */
[--C-:B------:R-:W-:Y:S01]  /*6ab0*/  FFMA.FTZ R82, R82, UR10, -R32.reuse ;  /* 0x0000000a52527c23 */ /* 0x100fe20008010820 */
[--C-:B------:R-:W-:Y:S01]  /*6ac0*/  FFMA.FTZ R83, R83, UR10, -R32.reuse ;  /* 0x0000000a53537c23 */ /* 0x100fe20008010820 */
[----:B------:R1:W2:Y:S01]  /*6ad0*/  MUFU.EX2 R9, R5 ;  /* 0x0000000500097308 */ /* 0x0002a20000000800 */
[----:B------:R-:W-:Y:S01]  /*6ae0*/  FADD.FTZ R36, R140, R27 ;  /* 0x0000001b8c247221 */ /* 0x000fe20000010000 */
[----:B------:R-:W-:Y:S01]  /*6af0*/  FFMA.FTZ R86, R86, UR10, -R32 ;  /* 0x0000000a56567c23 */ /* 0x000fe20008010820 */
[----:B------:R-:W-:Y:S01]  /*6b00*/  IMAD.U32 R31, RZ, RZ, UR39 ;  /* 0x00000027ff1f7e24 */ /* 0x000fe2000f8e00ff */
[----:B------:R-:W-:Y:S01]  /*6b10*/  ISETP.GT.AND P2, PT, R8, UR28, PT ;  /* 0x0000001c08007c0c */ /* 0x000fe2000bf44270 */
[----:B------:R-:W-:Y:S01]  /*6b20*/  FADD.FTZ R27, R33, R36 ;  /* 0x00000024211b7221 */ /* 0x000fe20000010000 */
[----:B------:R-:W-:Y:S01]  /*6b30*/  FFMA.FTZ R36, R59, UR10, -R32 ;  /* 0x0000000a3b247c23 */ /* 0x000fe20008010820 */
[----:B------:R-:W-:Y:S01]  /*6b40*/  UMOV UR39, UR27 ;  /* 0x0000001b00277c82 */ /* 0x000fe20008000000 */
[----:B------:R-:W3:Y:S01]  /*6b50*/  MUFU.EX2 R145, R145 ;  /* 0x0000009100917308 */ /* 0x000ee20000000800 */
[----:B------:R-:W-:Y:S01]  /*6b60*/  FADD.FTZ R38, R142, R27 ;  /* 0x0000001b8e267221 */ /* 0x000fe20000010000 */
[----:B------:R-:W-:Y:S01]  /*6b70*/  @!P1 LEA R31, R31, UR40, 0x3 ;  /* 0x000000281f1f9c11 */ /* 0x000fe2000f8e18ff */
[----:B------:R-:W-:Y:S01]  /*6b80*/  FMUL.FTZ R88, R88, R73 ;  /* 0x0000004958587220 */ /* 0x000fe20000410000 */
[----:B------:R-:W-:Y:S01]  /*6b90*/  F2FP.F16.F32.PACK_AB R150, R21, R150 ;  /* 0x000000961596723e */ /* 0x000fe200000000ff */
[----:B-1----:R-:W-:Y:S01]  /*6ba0*/  FADD.FTZ R5, R37, R38 ;  /* 0x0000002625057221 */ /* 0x002fe20000010000 */
[----:B------:R-:W-:Y:S01]  /*6bb0*/  F2FP.F16.F32.PACK_AB R144, R25, R144 ;  /* 0x000000901990723e */ /* 0x000fe200000000ff */
[----:B------:R-:W-:Y:S01]  /*6bc0*/  @!P1 VIADD R31, R31, 0x16860 ;  /* 0x000168601f1f9836 */ /* 0x000fe20000000000 */
[----:B------:R-:W1:Y:S01]  /*6bd0*/  MUFU.EX2 R20, R20 ;  /* 0x0000001400147308 */ /* 0x000e620000000800 */
[----:B--2---:R-:W-:Y:S01]  /*6be0*/  FFMA.FTZ R38, R9, R4, R6 ;  /* 0x0000000409267223 */ /* 0x004fe20000010006 */
[----:B------:R-:W-:Y:S01]  /*6bf0*/  FADD.FTZ R42, R136, R5 ;  /* 0x00000005882a7221 */ /* 0x000fe20000010000 */
[----:B------:R-:W-:Y:S01]  /*6c00*/  FFMA.FTZ R4, R63, UR10, -R32 ;  /* 0x0000000a3f047c23 */ /* 0x000fe20008010820 */
[----:B------:R-:W-:Y:S01]  /*6c10*/  @!P1 PRMT R31, RZ, 0x654, R31 ;  /* 0x00000654ff1f9816 */ /* 0x000fe2000000001f */
[----:B------:R-:W-:Y:S01]  /*6c20*/  FADD.FTZ R40, R149, R38 ;  /* 0x0000002695287221 */ /* 0x000fe20000010000 */
[----:B------:R-:W-:Y:S01]  /*6c30*/  FADD.FTZ R27, R41, R42 ;  /* 0x0000002a291b7221 */ /* 0x000fe20000010000 */
[----:B------:R-:W-:Y:S01]  /*6c40*/  FFMA.FTZ R38, R67, UR10, -R32 ;  /* 0x0000000a43267c23 */ /* 0x000fe20008010820 */
[----:B------:R-:W2:Y:S01]  /*6c50*/  MUFU.EX2 R147, R147 ;  /* 0x0000009300937308 */ /* 0x000ea20000000800 */
[----:B------:R-:W-:Y:S01]  /*6c60*/  FADD.FTZ R5, R151, R40 ;  /* 0x0000002897057221 */ /* 0x000fe20000010000 */
[----:B------:R-:W-:Y:S01]  /*6c70*/  FADD.FTZ R40, R138, R27 ;  /* 0x0000001b8a287221 */ /* 0x000fe20000010000 */
[----:B------:R4:W-:Y:S01]  /*6c80*/  @!P1 SYNCS.ARRIVE.TRANS64.RED.A1T0 RZ, [R31+URZ], RZ ;  /* 0x000000ff1fff99a7 */ /* 0x0009e2000810043f */
[----:B------:R-:W-:Y:S01]  /*6c90*/  F2FP.F16.F32.PACK_AB R149, R149, R6 ;  /* 0x000000069595723e */ /* 0x000fe200000000ff */
[----:B------:R-:W-:Y:S01]  /*6ca0*/  FADD.FTZ R42, R14, R5 ;  /* 0x000000050e2a7221 */ /* 0x000fe20000010000 */
[----:B------:R-:W-:Y:S01]  /*6cb0*/  FADD.FTZ R27, R45, R40 ;  /* 0x000000282d1b7221 */ /* 0x000fe20000010000 */
[----:B------:R-:W-:Y:S01]  /*6cc0*/  FFMA.FTZ R40, R71, UR10, -R32 ;  /* 0x0000000a47287c23 */ /* 0x000fe20008010820 */
[----:B------:R-:W5:Y:S01]  /*6cd0*/  MUFU.EX2 R24, R24 ;  /* 0x0000001800187308 */ /* 0x000f620000000800 */
[----:B---3--:R-:W-:Y:S01]  /*6ce0*/  FADD.FTZ R5, R145, R42 ;  /* 0x0000002a91057221 */ /* 0x008fe20000010000 */
[----:B------:R-:W-:Y:S01]  /*6cf0*/  FADD.FTZ R44, R132, R27 ;  /* 0x0000001b842c7221 */ /* 0x000fe20000010000 */
[----:B------:R-:W-:Y:S01]  /*6d00*/  FFMA.FTZ R32, R87, UR10, -R32 ;  /* 0x0000000a57207c23 */ /* 0x000fe20008010820 */
[-C--:B------:R-:W-:Y:S01]  /*6d10*/  FMUL.FTZ R90, R90, R9.reuse ;  /* 0x000000095a5a7220 */ /* 0x080fe20000410000 */
[----:B-1----:R-:W-:Y:S01]  /*6d20*/  FADD.FTZ R42, R20, R5 ;  /* 0x00000005142a7221 */ /* 0x002fe20000010000 */
[----:B------:R-:W-:Y:S01]  /*6d30*/  FADD.FTZ R27, R49, R44 ;  /* 0x0000002c311b7221 */ /* 0x000fe20000010000 */
[-C--:B------:R-:W-:Y:S01]  /*6d40*/  FMUL.FTZ R91, R91, R9.reuse ;  /* 0x000000095b5b7220 */ /* 0x080fe20000410000 */
[----:B------:R-:W1:Y:S01]  /*6d50*/  MUFU.EX2 R141, R141 ;  /* 0x0000008d008d7308 */ /* 0x000e620000000800 */
[----:B--2---:R-:W-:Y:S01]  /*6d60*/  FADD.FTZ R5, R147, R42 ;  /* 0x0000002a93057221 */ /* 0x004fe20000010000 */
[----:B------:R-:W-:Y:S01]  /*6d70*/  FADD.FTZ R44, R134, R27 ;  /* 0x0000001b862c7221 */ /* 0x000fe20000010000 */
[-C--:B------:R-:W-:Y:S01]  /*6d80*/  FMUL.FTZ R94, R94, R9.reuse ;  /* 0x000000095e5e7220 */ /* 0x080fe20000410000 */
[-C--:B------:R-:W-:Y:S01]  /*6d90*/  FMUL.FTZ R95, R95, R9.reuse ;  /* 0x000000095f5f7220 */ /* 0x080fe20000410000 */
[-C--:B------:R-:W-:Y:S01]  /*6da0*/  FMUL.FTZ R98, R98, R9.reuse ;  /* 0x0000000962627220 */ /* 0x080fe20000410000 */
[-C--:B------:R-:W-:Y:S01]  /*6db0*/  FMUL.FTZ R99, R99, R9.reuse ;  /* 0x0000000963637220 */ /* 0x080fe20000410000 */
[-C--:B------:R-:W-:Y:S01]  /*6dc0*/  FMUL.FTZ R102, R102, R9.reuse ;  /* 0x0000000966667220 */ /* 0x080fe20000410000 */
[----:B------:R-:W2:Y:S01]  /*6dd0*/  MUFU.EX2 R15, R15 ;  /* 0x0000000f000f7308 */ /* 0x000ea20000000800 */
[----:B-----5:R-:W-:Y:S01]  /*6de0*/  FADD.FTZ R42, R24, R5 ;  /* 0x00000005182a7221 */ /* 0x020fe20000010000 */
[-C--:B------:R-:W-:Y:S01]  /*6df0*/  FMUL.FTZ R103, R103, R9.reuse ;  /* 0x0000000967677220 */ /* 0x080fe20000410000 */
[-C--:B------:R-:W-:Y:S01]  /*6e00*/  FMUL.FTZ R106, R106, R9.reuse ;  /* 0x000000096a6a7220 */ /* 0x080fe20000410000 */
[-C--:B------:R-:W-:Y:S01]  /*6e10*/  FMUL.FTZ R107, R107, R9.reuse ;  /* 0x000000096b6b7220 */ /* 0x080fe20000410000 */
[-C--:B------:R-:W-:Y:S01]  /*6e20*/  FMUL.FTZ R110, R110, R9.reuse ;  /* 0x000000096e6e7220 */ /* 0x080fe20000410000 */
[-C--:B------:R-:W-:Y:S01]  /*6e30*/  FMUL.FTZ R111, R111, R9.reuse ;  /* 0x000000096f6f7220 */ /* 0x080fe20000410000 */
[-C--:B------:R-:W-:Y:S01]  /*6e40*/  FMUL.FTZ R114, R114, R9.reuse ;  /* 0x0000000972727220 */ /* 0x080fe20000410000 */
[----:B------:R-:W3:Y:S01]  /*6e50*/  MUFU.EX2 R26, R26 ;  /* 0x0000001a001a7308 */ /* 0x000ee20000000800 */
[----:B-1----:R-:W-:Y:S01]  /*6e60*/  FADD.FTZ R5, R141, R42 ;  /* 0x0000002a8d057221 */ /* 0x002fe20000010000 */
[-C--:B------:R-:W-:Y:S01]  /*6e70*/  FMUL.FTZ R115, R115, R9.reuse ;  /* 0x0000000973737220 */ /* 0x080fe20000410000 */
[-C--:B------:R-:W-:Y:S01]  /*6e80*/  FMUL.FTZ R118, R118, R9.reuse ;  /* 0x0000000976767220 */ /* 0x080fe20000410000 */
[----:B------:R-:W-:Y:S01]  /*6e90*/  FMUL.FTZ R119, R119, R9 ;  /* 0x0000000977777220 */ /* 0x000fe20000410000 */
[----:B------:R-:W-:Y:S01]  /*6ea0*/  F2FP.F16.F32.PACK_AB R146, R29, R146 ;  /* 0x000000921d92723e */ /* 0x000fe200000000ff */
[-C--:B------:R-:W-:Y:S01]  /*6eb0*/  FMUL.FTZ R89, R89, R73.reuse ;  /* 0x0000004959597220 */ /* 0x080fe20000410000 */
[----:B------:R-:W-:Y:S01]  /*6ec0*/  F2FP.F16.F32.PACK_AB R140, R33, R140 ;  /* 0x0000008c218c723e */ /* 0x000fe200000000ff */
[----:B------:R-:W1:Y:S01]  /*6ed0*/  MUFU.EX2 R128, R128 ;  /* 0x0000008000807308 */ /* 0x000e620000000800 */
[----:B--2---:R-:W-:Y:S01]  /*6ee0*/  FADD.FTZ R27, R15, R44 ;  /* 0x0000002c0f1b7221 */ /* 0x004fe20000010000 */
[----:B------:R-:W-:Y:S01]  /*6ef0*/  F2FP.F16.F32.PACK_AB R142, R37, R142 ;  /* 0x0000008e258e723e */ /* 0x000fe200000000ff */
[-C--:B------:R-:W-:Y:S01]  /*6f00*/  FMUL.FTZ R92, R92, R73.reuse ;  /* 0x000000495c5c7220 */ /* 0x080fe20000410000 */
[----:B------:R-:W-:Y:S01]  /*6f10*/  F2FP.F16.F32.PACK_AB R136, R41, R136 ;  /* 0x000000882988723e */ /* 0x000fe200000000ff */
[-C--:B------:R-:W-:Y:S01]  /*6f20*/  FMUL.FTZ R93, R93, R73.reuse ;  /* 0x000000495d5d7220 */ /* 0x080fe20000410000 */
[----:B------:R-:W-:Y:S01]  /*6f30*/  F2FP.F16.F32.PACK_AB R138, R45, R138 ;  /* 0x0000008a2d8a723e */ /* 0x000fe200000000ff */
[-C--:B------:R-:W-:Y:S01]  /*6f40*/  FMUL.FTZ R96, R96, R73.reuse ;  /* 0x0000004960607220 */ /* 0x080fe20000410000 */
[----:B------:R-:W2:Y:S01]  /*6f50*/  MUFU.EX2 R143, R143 ;  /* 0x0000008f008f7308 */ /* 0x000ea20000000800 */
[----:B---3--:R-:W-:Y:S01]  /*6f60*/  FADD.FTZ R42, R26, R5 ;  /* 0x000000051a2a7221 */ /* 0x008fe20000010000 */
[----:B------:R-:W-:Y:S01]  /*6f70*/  F2FP.F16.F32.PACK_AB R132, R49, R132 ;  /* 0x000000843184723e */ /* 0x000fe200000000ff */
[-C--:B------:R-:W-:Y:S01]  /*6f80*/  FMUL.FTZ R97, R97, R73.reuse ;  /* 0x0000004961617220 */ /* 0x080fe20000410000 */
[----:B------:R-:W-:Y:S01]  /*6f90*/  F2FP.F16.F32.PACK_AB R134, R15, R134 ;  /* 0x000000860f86723e */ /* 0x000fe200000000ff */
[-C--:B------:R-:W-:Y:S01]  /*6fa0*/  FMUL.FTZ R100, R100, R73.reuse ;  /* 0x0000004964647220 */ /* 0x080fe20000410000 */
[-C--:B------:R-:W-:Y:S01]  /*6fb0*/  FMUL.FTZ R101, R101, R73.reuse ;  /* 0x0000004965657220 */ /* 0x080fe20000410000 */
[-C--:B------:R-:W-:Y:S01]  /*6fc0*/  FMUL.FTZ R104, R104, R73.reuse ;  /* 0x0000004968687220 */ /* 0x080fe20000410000 */
[----:B------:R-:W3:Y:S01]  /*6fd0*/  MUFU.EX2 R53, R53 ;  /* 0x0000003500357308 */ /* 0x000ee20000000800 */
[----:B-1----:R-:W-:Y:S01]  /*6fe0*/  FADD.FTZ R44, R128, R27 ;  /* 0x0000001b802c7221 */ /* 0x002fe20000010000 */
[-C--:B------:R-:W-:Y:S01]  /*6ff0*/  FMUL.FTZ R105, R105, R73.reuse ;  /* 0x0000004969697220 */ /* 0x080fe20000410000 */
[-C--:B------:R-:W-:Y:S01]  /*7000*/  FMUL.FTZ R108, R108, R73.reuse ;  /* 0x000000496c6c7220 */ /* 0x080fe20000410000 */
[-C--:B------:R-:W-:Y:S01]  /*7010*/  FMUL.FTZ R109, R109, R73.reuse ;  /* 0x000000496d6d7220 */ /* 0x080fe20000410000 */
[-C--:B------:R-:W-:Y:S01]  /*7020*/  FMUL.FTZ R112, R112, R73.reuse ;  /* 0x0000004970707220 */ /* 0x080fe20000410000 */
[-C--:B------:R-:W-:Y:S01]  /*7030*/  FMUL.FTZ R113, R113, R73.reuse ;  /* 0x0000004971717220 */ /* 0x080fe20000410000 */
[-C--:B------:R-:W-:Y:S01]  /*7040*/  FMUL.FTZ R116, R116, R73.reuse ;  /* 0x0000004974747220 */ /* 0x080fe20000410000 */
[----:B------:R-:W1:Y:S01]  /*7050*/  MUFU.EX2 R28, R28 ;  /* 0x0000001c001c7308 */ /* 0x000e620000000800 */
[----:B--2---:R-:W-:Y:S01]  /*7060*/  FADD.FTZ R5, R143, R42 ;  /* 0x0000002a8f057221 */ /* 0x004fe20000010000 */
[----:B------:R-:W-:Y:S01]  /*7070*/  FMUL.FTZ R117, R117, R73 ;  /* 0x0000004975757220 */ /* 0x000fe20000410000 */
[----:B------:R-:W-:Y:S01]  /*7080*/  F2FP.F16.F32.PACK_AB R151, R14, R151 ;  /* 0x000000970e97723e */ /* 0x000fe200000000ff */
[----:B------:R-:W-:Y:S01]  /*7090*/  VIADD R8, R8, 0xffffffff ;  /* 0xffffffff08087836 */ /* 0x000fe20000000000 */
[----:B------:R-:W-:Y:S01]  /*70a0*/  F2FP.F16.F32.PACK_AB R145, R20, R145 ;  /* 0x000000911491723e */ /* 0x000fe200000000ff */
[----:B------:R-:W-:Y:S01]  /*70b0*/  IMAD.MOV.U32 R6, RZ, RZ, R11 ;  /* 0x000000ffff067224 */ /* 0x000fe200078e000b */
[----:B------:R-:W-:Y:S01]  /*70c0*/  F2FP.F16.F32.PACK_AB R147, R24, R147 ;  /* 0x000000931893723e */ /* 0x000fe200000000ff */
[----:B------:R-:W2:Y:S01]  /*70d0*/  MUFU.EX2 R130, R130 ;  /* 0x0000008200827308 */ /* 0x000ea20000000800 */
[C---:B---3--:R-:W-:Y:S01]  /*70e0*/  FADD.FTZ R27, R53.reuse, R44 ;  /* 0x0000002c351b7221 */ /* 0x048fe20000010000 */
[----:B------:R-:W-:Y:S01]  /*70f0*/  F2FP.F16.F32.PACK_AB R128, R53, R128 ;  /* 0x000000803580723e */ /* 0x000fe200000000ff */
[----:B------:R-:W-:Y:S01]  /*7100*/  IMAD.MOV.U32 R9, RZ, RZ, R12 ;  /* 0x000000ffff097224 */ /* 0x000fe200078e000c */
[----:B------:R-:W-:-:S04]  /*7110*/  F2FP.F16.F32.PACK_AB R141, R26, R141 ;  /* 0x0000008d1a8d723e */ /* 0x000fc800000000ff */
        /* <DEDUP_REMOVED lines=71> */
[----:B--2---:R-:W-:Y:S01]  /*7590*/  FADD.FTZ R42, R123, R42 ;  /* 0x0000002a7b2a7221 */ /* 0x004fe20000010000 */
[C---:B---3--:R-:W-:Y:S01]  /*75a0*/  FADD.FTZ R5, R77.reuse, R44 ;  /* 0x0000002c4d057221 */ /* 0x048fe20000010000 */
[----:B------:R-:W-:Y:S02]  /*75b0*/  F2FP.F16.F32.PACK_AB R122, R77, R122 ;  /* 0x0000007a4d7a723e */ /* 0x000fe400000000ff */
[C---:B-1----:R-:W-:Y:S01]  /*75c0*/  FADD.FTZ R4, R32.reuse, R42 ;  /* 0x0000002a20047221 */ /* 0x042fe20000010000 */
[----:B------:R-:W-:Y:S01]  /*75d0*/  F2FP.F16.F32.PACK_AB R123, R32, R123 ;  /* 0x0000007b207b723e */ /* 0x000fe200000000ff */
[----:B----4-:R-:W-:Y:S06]  /*75e0*/  @P2 BRA `(.L_x_695) ;  /* 0xffffffd000d42947 */ /* 0x010fec000383ffff */
[----:B------:R-:W-:Y:S01]  /*75f0*/  IMAD.MOV.U32 R9, RZ, RZ, R12 ;  /* 0x000000ffff097224 */ /* 0x000fe200078e000c */
[----:B------:R-:W-:Y:S01]  /*7600*/  UMOV UR39, UR27 ;  /* 0x0000001b00277c82 */ /* 0x000fe20008000000 */
[----:B------:R-:W-:Y:S01]  /*7610*/  IMAD.MOV.U32 R6, RZ, RZ, R11 ;  /* 0x000000ffff067224 */ /* 0x000fe200078e000b */
[----:B------:R-:W-:-:S06]  /*7620*/  UMOV UR37, UR26 ;  /* 0x0000001a00257c82 */ /* 0x000fcc0008000000 */
.L_x_678:
[----:B------:R-:W-:Y:S01]  /*7630*/  ULDC UR11, c[0x0][0x9e4] ;  /* 0x00027900000b7ab9 */ /* 0x000fe20000000800 */
[----:B------:R-:W-:Y:S02]  /*7640*/  UIADD3 UR23, UR49, -UR23, URZ ;  /* 0x8000001731177290 */ /* 0x000fe4000fffe03f */
[----:B------:R-:W-:-:S06]  /*7650*/  UISETP.GE.AND UP0, UPT, UR11, 0x1, UPT ;  /* 0x000000010b00788c */ /* 0x000fcc000bf06270 */
[----:B------:R-:W-:-:S13]  /*7660*/  PLOP3.LUT P5, PT, PT, PT, UP0, 0x80, 0x0 ;  /* 0x000000000000781c */ /* 0x000fda0003faf008 */
[----:B------:R-:W-:Y:S05]  /*7670*/  @!P5 BRA `(.L_x_696) ;  /* 0x000000000044d947 */ /* 0x000fea0003800000 */
        /* <DEDUP_REMOVED lines=10> */
.L_x_697:
[----:B------:R-:W-:-:S11]  /*7720*/  UISETP.NE.AND UP0, UPT, UR11, 0x1, UPT ;  /* 0x000000010b00788c */ /* 0x000fd6000bf05270 */
[----:B------:R-:W-:Y:S02]  /*7730*/  @UP0 ULDC.64 UR14, c[0x0][0x9e8] ;  /* 0x00027a00000e0ab9 */ /* 0x000fe40000000a00 */
[----:B------:R-:W-:-:S04]  /*7740*/  UIMAD.WIDE.U32 UR6, UR49, UR14, URZ ;  /* 0x0000000e310672a5 */ /* 0x000fc8000f8e003f */
[----:B------:R-:W-:-:S12]  /*7750*/  @UP0 USHF.R.U32.HI UR49, URZ, UR15, UR7 ;  /* 0x0000000f3f310299 */ /* 0x000fd80008011607 */
.L_x_698:
[----:B------:R-:W-:-:S04]  /*7760*/  UIMAD UR49, UR49, UR11, URZ ;  /* 0x0000000b313172a4 */ /* 0x000fc8000f8e023f */
[----:B------:R-:W-:-:S04]  /*7770*/  UISETP.LT.AND UP0, UPT, UR23, UR49, UPT ;  /* 0x000000311700728c */ /* 0x000fc8000bf01270 */
[----:B------:R-:W-:-:S12]  /*7780*/  USEL UR23, UR23, UR49, !UP0 ;  /* 0x0000003117177287 */ /* 0x000fd8000c000000 */
.L_x_696:
[----:B------:R-:W-:-:S04]  /*7790*/  UIADD3 UR23, UR23, 0x7f, URZ ;  /* 0x0000007f17177890 */ /* 0x000fc8000fffe03f */
[----:B------:R-:W-:-:S04]  /*77a0*/  USHF.R.S32.HI UR6, URZ, 0x1f, UR23 ;  /* 0x0000001f3f067899 */ /* 0x000fc80008011417 */
[----:B------:R-:W-:-:S04]  /*77b0*/  ULEA.HI UR6, UR6, UR23, URZ, 0x7 ;  /* 0x0000001706067291 */ /* 0x000fc8000f8f383f */
[----:B------:R-:W-:-:S04]  /*77c0*/  USHF.R.S32.HI UR6, URZ, 0x7, UR6 ;  /* 0x000000073f067899 */ /* 0x000fc80008011406 */
[----:B------:R-:W-:-:S04]  /*77d0*/  UISETP.LT.AND UP0, UPT, UR45, UR6, UPT ;  /* 0x000000062d00728c */ /* 0x000fc8000bf01270 */
[----:B------:R-:W-:-:S06]  /*77e0*/  USEL UR21, UR45, UR6, !UP0 ;  /* 0x000000062d157287 */ /* 0x000fcc000c000000 */
[----:B------:R-:W-:-:S13]  /*77f0*/  ISETP.GE.AND P2, PT, R8, UR21, PT ;  /* 0x0000001508007c0c */ /* 0x000fda000bf46270 */
[----:B------:R-:W-:Y:S05]  /*7800*/  @!P2 BRA `(.L_x_699) ;  /* 0x0000001c002ca947 */ /* 0x000fea0003800000 */
[----:B------:R-:W-:Y:S01]  /*7810*/  IMAD.MOV.U32 R10, RZ, RZ, R9 ;  /* 0x000000ffff0a7224 */ /* 0x000fe200078e0009 */
[----:B------:R-:W-:Y:S01]  /*7820*/  UMOV UR24, UR37 ;  /* 0x0000002500187c82 */ /* 0x000fe20008000000 */
[----:B------:R-:W-:Y:S01]  /*7830*/  IMAD.MOV.U32 R11, RZ, RZ, R6 ;  /* 0x000000ffff0b7224 */ /* 0x000fe200078e0006 */
[----:B------:R-:W-:Y:S01]  /*7840*/  UMOV UR23, UR39 ;  /* 0x0000002700177c82 */ /* 0x000fe20008000000 */
[----:B------:R-:W-:-:S05]  /*7850*/  ULDC UR22, c[0x0][0x988] ;  /* 0x0002620000167ab9 */ /* 0x000fca0000000800 */
.L_x_708:
        /* <DEDUP_REMOVED lines=9> */
.L_x_701:
[----:B------:R-:W-:Y:S01]  /*78f0*/  ULEA UR6, UR39, UR40, 0x3 ;  /* 0x0000002827067291 */ /* 0x000fe2000f8e183f */
[----:B------:R-:W-:-:S05]  /*7900*/  IMAD.U32 R6, RZ, RZ, UR37 ;  /* 0x00000025ff067e24 */ /* 0x000fca000f8e00ff */
[----:B------:R-:W-:-:S04]  /*7910*/  SHF.L.U32 R6, R6, 0x1f, RZ ;  /* 0x0000001f06067819 */ /* 0x000fc800000006ff */
[----:B------:R1:W2:Y:S01]  /*7920*/  SYNCS.PHASECHK.TRANS64.TRYWAIT P2, [UR6+0x16830], R6 ;  /* 0x01683006ff0075a7 */ /* 0x0002a20008040146 */
[----:B------:R-:W-:Y:S05]  /*7930*/  @!P0 BRA `(.L_x_702) ;  /* 0x0000000000048947 */ /* 0x000fea0003800000 */
[----:B------:R-:W-:Y:S01]  /*7940*/  BPT.TRAP 0x1 ;  /* 0x000000040000795c */ /* 0x000fe20000300000 */
.L_x_702:
[----:B--2---:R-:W-:Y:S05]  /*7950*/  @P2 BRA `(.L_x_700) ;  /* 0x0000000000082947 */ /* 0x004fea0003800000 */
[----:B------:R-:W2:Y:S02]  /*7960*/  SYNCS.PHASECHK.TRANS64.TRYWAIT P2, [UR6+0x16830], R6 ;  /* 0x01683006ff0075a7 */ /* 0x000ea40008040146 */
[----:B--2---:R-:W-:Y:S05]  /*7970*/  @!P2 BRA `(.L_x_703) ;  /* 0x0000008c004ca947 */ /* 0x004fea0003800000 */
.L_x_700:
        /* <DEDUP_REMOVED lines=25> */
.L_x_705:
[----:B------:R-:W-:Y:S01]  /*7b10*/  ULEA UR6, UR23, UR40, 0x3 ;  /* 0x0000002817067291 */ /* 0x000fe2000f8e183f */
[----:B------:R-:W-:-:S05]  /*7b20*/  IMAD.U32 R6, RZ, RZ, UR24 ;  /* 0x00000018ff067e24 */ /* 0x000fca000f8e00ff */
[----:B------:R-:W-:-:S04]  /*7b30*/  SHF.L.U32 R6, R6, 0x1f, RZ ;  /* 0x0000001f06067819 */ /* 0x000fc800000006ff */
[----:B------:R1:W2:Y:S01]  /*7b40*/  SYNCS.PHASECHK.TRANS64.TRYWAIT P2, [UR6+0x16850], R6 ;  /* 0x01685006ff0075a7 */ /* 0x0002a20008040146 */
[----:B------:R-:W-:Y:S05]  /*7b50*/  @!P0 BRA `(.L_x_706) ;  /* 0x0000000000048947 */ /* 0x000fea0003800000 */
[----:B------:R-:W-:Y:S01]  /*7b60*/  BPT.TRAP 0x1 ;  /* 0x000000040000795c */ /* 0x000fe20000300000 */
.L_x_706:
[----:B--2---:R-:W-:Y:S05]  /*7b70*/  @P2 BRA `(.L_x_704) ;  /* 0x0000000000082947 */ /* 0x004fea0003800000 */
[----:B------:R-:W2:Y:S02]  /*7b80*/  SYNCS.PHASECHK.TRANS64.TRYWAIT P2, [UR6+0x16850], R6 ;  /* 0x01685006ff0075a7 */ /* 0x000ea40008040146 */
[----:B--2---:R-:W-:Y:S05]  /*7b90*/  @!P2 BRA `(.L_x_707) ;  /* 0x0000008800dca947 */ /* 0x004fea0003800000 */
.L_x_704:
[----:B------:R-:W-:Y:S01]  /*7ba0*/  UIADD3 UR6, UR40, 0x400, URZ ;  /* 0x0000040028067890 */ /* 0x000fe2000fffe03f */
[----:B------:R-:W-:Y:S01]  /*7bb0*/  WARPGROUP.ARRIVE ;  /* 0x00000000000079c5 */ /* 0x000fe20000000000 */
[----:B------:R-:W-:Y:S01]  /*7bc0*/  UMOV UR7, 0x40000040 ;  /* 0x4000004000077882 */ /* 0x000fe20000000000 */
[----:B-12---:R-:W-:Y:S01]  /*7bd0*/  FMNMX.FTZ R6, R24, R11, !PT ;  /* 0x0000000b18067209 */ /* 0x006fe20007810000 */
[----:B------:R-:W-:Y:S01]  /*7be0*/  USHF.R.U32.HI UR6, URZ, 0x4, UR6 ;  /* 0x000000043f067899 */ /* 0x000fe20008011606 */
[----:B------:R-:W-:Y:S01]  /*7bf0*/  FMNMX.FTZ R14, R26, R10, !PT ;  /* 0x0000000a1a0e7209 */ /* 0x000fe20007810000 */
[----:B------:R-:W-:Y:S01]  /*7c00*/  UMOV UR10, UR22 ;  /* 0x00000016000a7c82 */ /* 0x000fe20008000000 */
[----:B------:R-:W-:Y:S01]  /*7c10*/  FMNMX.FTZ R9, R25, R6, !PT ;  /* 0x0000000619097209 */ /* 0x000fe20007810000 */
[----:B------:R-:W-:Y:S01]  /*7c20*/  ULOP3.LUT UR6, UR6, 0x3fff, URZ, 0xc0, !UPT ;  /* 0x00003fff06067892 */ /* 0x000fe2000f8ec03f */
[----:B------:R-:W-:Y:S01]  /*7c30*/  ISETP.GE.U32.AND P2, PT, R2, 0x180, PT ;  /* 0x000001800200780c */ /* 0x000fe20003f46070 */
[----:B------:R-:W-:Y:S01]  /*7c40*/  UMOV UR24, UR37 ;  /* 0x0000002500187c82 */ /* 0x000fe20008000000 */
[----:B------:R-:W-:Y:S01]  /*7c50*/  FMNMX.FTZ R6, R28, R9, !PT ;  /* 0x000000091c067209 */ /* 0x000fe20007810000 */
[----:B------:R-:W-:-:S03]  /*7c60*/  ULEA UR11, UR23, UR6, 0xa ;  /* 0x00000006170b7291 */ /* 0x000fc6000f8e503f */
[----:B------:R-:W-:-:S04]  /*7c70*/  FMNMX.FTZ R9, R29, R6, !PT ;  /* 0x000000061d097209 */ /* 0x000fc80007810000 */
[----:B------:R-:W-:Y:S01]  /*7c80*/  UMOV UR6, UR11 ;  /* 0x0000000b00067c82 */ /* 0x000fe20008000000 */
[----:B------:R-:W-:Y:S01]  /*7c90*/  FMNMX.FTZ R6, R32, R9, !PT ;  /* 0x0000000920067209 */ /* 0x000fe20007810000 */
[----:B------:R-:W-:Y:S01]  /*7ca0*/  HGMMA.64x64x16.F32 R88, R148, gdesc[UR4].tnspB, R88, gsb0 ;  /* 0x40e0000494587df0 */ /* 0x000fe20008000858 */
[----:B------:R-:W-:Y:S01]  /*7cb0*/  UIADD3 UR6, UR11, 0x80, URZ ;  /* 0x000000800b067890 */ /* 0x000fe2000fffe03f */
        /* <DEDUP_REMOVED lines=32> */
[----:B------:R-:W-:-:S05]  /*7ec0*/  FMNMX.FTZ R9, R85, R6, !PT ;  /* 0x0000000655097209 */ /* 0x000fca0007810000 */
[----:B------:R-:W1:Y:S02]  /*7ed0*/  SHFL.BFLY PT, R6, R9, 0x2, 0x1f ;  /* 0x0c401f0009067f89 */ /* 0x000e6400000e0000 */
[----:B-1----:R-:W-:Y:S02]  /*7ee0*/  FMNMX.FTZ R13, R9, R6, !PT ;  /* 0x00000006090d7209 */ /* 0x002fe40007810000 */
[----:B------:R-:W-:-:S03]  /*7ef0*/  FMNMX.FTZ R9, R27, R14, !PT ;  /* 0x0000000e1b097209 */ /* 0x000fc60007810000 */
[----:B------:R-:W1:Y:S01]  /*7f00*/  SHFL.BFLY PT, R6, R13, 0x1, 0x1f ;  /* 0x0c201f000d067f89 */ /* 0x000e6200000e0000 */
[----:B------:R-:W-:-:S04]  /*7f10*/  FMNMX.FTZ R14, R30, R9, !PT ;  /* 0x000000091e0e7209 */ /* 0x000fc80007810000 */
[----:B------:R-:W-:-:S04]  /*7f20*/  FMNMX.FTZ R9, R31, R14, !PT ;  /* 0x0000000e1f097209 */ /* 0x000fc80007810000 */
[----:B------:R-:W-:-:S04]  /*7f30*/  FMNMX.FTZ R14, R34, R9, !PT ;  /* 0x00000009220e7209 */ /* 0x000fc80007810000 */
[----:B------:R-:W-:-:S04]  /*7f40*/  FMNMX.FTZ R9, R35, R14, !PT ;  /* 0x0000000e23097209 */ /* 0x000fc80007810000 */
[----:B------:R-:W-:Y:S01]  /*7f50*/  FMNMX.FTZ R14, R38, R9, !PT ;  /* 0x00000009260e7209 */ /* 0x000fe20007810000 */
[----:B------:R-:W-:Y:S02]  /*7f60*/  WARPGROUP.DEPBAR.LE gsb0, 0x0 ;  /* 0x00008000000079c5 */ /* 0x000fe40000010000 */
[----:B------:R-:W-:Y:S01]  /*7f70*/  WARPGROUP.ARRIVE ;  /* 0x00000000000079c5 */ /* 0x000fe20000000000 */
[----:B------:R-:W-:Y:S02]  /*7f80*/  FMNMX.FTZ R9, R39, R14, !PT ;  /* 0x0000000e27097209 */ /* 0x000fe40007810000 */
[----:B-1----:R-:W-:Y:S02]  /*7f90*/  FMNMX.FTZ R6, R13, R6, !PT ;  /* 0x000000060d067209 */ /* 0x002fe40007810000 */
[----:B------:R-:W-:Y:S01]  /*7fa0*/  FMNMX.FTZ R14, R42, R9, !PT ;  /* 0x000000092a0e7209 */ /* 0x000fe20007810000 */
[----:B------:R-:W-:Y:S01]  /*7fb0*/  HGMMA.64x64x16.F32 R88, R140, gdesc[UR4].tnspB, R88, gsb0 ;  /* 0x40e000048c587df0 */ /* 0x000fe20008000858 */
[----:B------:R-:W-:Y:S01]  /*7fc0*/  UIADD3 UR6, UR11, 0x180, URZ ;  /* 0x000001800b067890 */ /* 0x000fe2000fffe03f */
[----:B------:R-:W-:Y:S01]  /*7fd0*/  FADD.FTZ R11, -R6, R11 ;  /* 0x0000000b060b7221 */ /* 0x000fe20000010100 */
[----:B------:R-:W-:Y:S01]  /*7fe0*/  UMOV UR7, 0x40000040 ;  /* 0x4000004000077882 */ /* 0x000fe20000000000 */
[----:B------:R-:W-:-:S02]  /*7ff0*/  FMNMX.FTZ R9, R43, R14, !PT ;  /* 0x0000000e2b097209 */ /* 0x000fc40007810000 */
[----:B------:R-:W-:Y:S01]  /*8000*/  FMUL.FTZ R12, R11, UR10 ;  /* 0x0000000a0b0c7c20 */ /* 0x000fe20008410000 */
[----:B------:R-:W-:Y:S01]  /*8010*/  FMUL.FTZ R11, R6, UR10 ;  /* 0x0000000a060b7c20 */ /* 0x000fe20008410000 */
[----:B------:R-:W-:-:S03]  /*8020*/  FMNMX.FTZ R14, R46, R9, !PT ;  /* 0x000000092e0e7209 */ /* 0x000fc60007810000 */
        /* <DEDUP_REMOVED lines=12> */
[----:B------:R-:W-:Y:S01]  /*80f0*/  MUFU.EX2 R12, R12 ;  /* 0x0000000c000c7308 */ /* 0x000fe20000000800 */
[----:B------:R-:W-:Y:S01]  /*8100*/  FMNMX.FTZ R14, R54, R9, !PT ;  /* 0x00000009360e7209 */ /* 0x000fe20007810000 */
[--C-:B------:R-:W-:Y:S01]  /*8110*/  FFMA.FTZ R144, R32, UR10, -R11.reuse ;  /* 0x0000000a20907c23 */ /* 0x100fe2000801080b */
[--C-:B------:R-:W-:Y:S01]  /*8120*/  FFMA.FTZ R15, R33, UR10, -R11.reuse ;  /* 0x0000000a210f7c23 */ /* 0x100fe2000801080b */
[--C-:B------:R-:W-:Y:S01]  /*8130*/  FFMA.FTZ R33, R41, UR10, -R11.reuse ;  /* 0x0000000a29217c23 */ /* 0x100fe2000801080b */
[----:B------:R-:W-:Y:S01]  /*8140*/  FMNMX.FTZ R9, R55, R14, !PT ;  /* 0x0000000e37097209 */ /* 0x000fe20007810000 */
[--C-:B------:R-:W-:Y:S01]  /*8150*/  FFMA.FTZ R25, R45, UR10, -R11.reuse ;  /* 0x0000000a2d197c23 */ /* 0x100fe2000801080b */
[--C-:B------:R-:W-:Y:S01]  /*8160*/  FFMA.FTZ R45, R53, UR10, -R11.reuse ;  /* 0x0000000a352d7c23 */ /* 0x100fe2000801080b */
[----:B------:R1:W2:Y:S01]  /*8170*/  MUFU.EX2 R13, R24 ;  /* 0x00000018000d7308 */ /* 0x0002a20000000800 */
[----:B------:R-:W-:Y:S01]  /*8180*/  FMNMX.FTZ R14, R58, R9, !PT ;  /* 0x000000093a0e7209 */ /* 0x000fe20007810000 */
[--C-:B------:R-:W-:Y:S01]  /*8190*/  FFMA.FTZ R41, R57, UR10, -R11.reuse ;  /* 0x0000000a39297c23 */ /* 0x100fe2000801080b */
[--C-:B------:R-:W-:Y:S01]  /*81a0*/  FFMA.FTZ R53, R65, UR10, -R11.reuse ;  /* 0x0000000a41357c23 */ /* 0x100fe2000801080b */
[--C-:B------:R-:W-:Y:S01]  /*81b0*/  FFMA.FTZ R20, R68, UR10, -R11.reuse ;  /* 0x0000000a44147c23 */ /* 0x100fe2000801080b */
[----:B------:R-:W-:Y:S01]  /*81c0*/  FMNMX.FTZ R9, R59, R14, !PT ;  /* 0x0000000e3b097209 */ /* 0x000fe20007810000 */
[--C-:B------:R-:W-:Y:S01]  /*81d0*/  FFMA.FTZ R57, R69, UR10, -R11.reuse ;  /* 0x0000000a45397c23 */ /* 0x100fe2000801080b */
[--C-:B------:R-:W-:Y:S01]  /*81e0*/  FFMA.FTZ R65, R77, UR10, -R11.reuse ;  /* 0x0000000a4d417c23 */ /* 0x100fe2000801080b */
[----:B------:R-:W3:Y:S01]  /*81f0*/  MUFU.EX2 R148, R148 ;  /* 0x0000009400947308 */ /* 0x000ee20000000800 */
[----:B------:R-:W-:Y:S01]  /*8200*/  FMNMX.FTZ R14, R62, R9, !PT ;  /* 0x000000093e0e7209 */ /* 0x000fe20007810000 */
[--C-:B-1----:R-:W-:Y:S01]  /*8210*/  FFMA.FTZ R24, R72, UR10, -R11.reuse ;  /* 0x0000000a48187c23 */ /* 0x102fe2000801080b */
[--C-:B------:R-:W-:Y:S01]  /*8220*/  FFMA.FTZ R32, R80, UR10, -R11.reuse ;  /* 0x0000000a50207c23 */ /* 0x100fe2000801080b */
[--C-:B------:R-:W-:Y:S01]  /*8230*/  FFMA.FTZ R69, R81, UR10, -R11.reuse ;  /* 0x0000000a51457c23 */ /* 0x100fe2000801080b */
[----:B------:R-:W-:Y:S01]  /*8240*/  FMNMX.FTZ R9, R63, R14, !PT ;  /* 0x0000000e3f097209 */ /* 0x000fe20007810000 */
[----:B------:R-:W-:-:S02]  /*8250*/  FFMA.FTZ R84, R84, UR10, -R11 ;  /* 0x0000000a54547c23 */ /* 0x000fc4000801080b */
[----:B------:R-:W1:Y:S01]  /*8260*/  MUFU.EX2 R150, R150 ;  /* 0x0000009600967308 */ /* 0x000e620000000800 */
[----:B------:R-:W-:Y:S01]  /*8270*/  FMNMX.FTZ R14, R66, R9, !PT ;  /* 0x00000009420e7209 */ /* 0x000fe20007810000 */
[----:B--2---:R-:W-:-:S03]  /*8280*/  FFMA.FTZ R5, R12, R5, R13 ;  /* 0x000000050c057223 */ /* 0x004fc6000001000d */
[----:B------:R-:W-:-:S03]  /*8290*/  FMNMX.FTZ R9, R67, R14, !PT ;  /* 0x0000000e43097209 */ /* 0x000fc60007810000 */
[----:B------:R-:W-:Y:S01]  /*82a0*/  MUFU.EX2 R21, R21 ;  /* 0x0000001500157308 */ /* 0x000fe20000000800 */
[----:B------:R-:W-:Y:S01]  /*82b0*/  FMNMX.FTZ R14, R70, R9, !PT ;  /* 0x00000009460e7209 */ /* 0x000fe20007810000 */
[C---:B---3--:R-:W-:Y:S01]  /*82c0*/  FADD.FTZ R5, R148.reuse, R5 ;  /* 0x0000000594057221 */ /* 0x048fe20000010000 */
[----:B------:R-:W-:Y:S02]  /*82d0*/  F2FP.F16.F32.PACK_AB R148, R148, R13 ;  /* 0x0000000d9494723e */ /* 0x000fe400000000ff */
[----:B------:R-:W-:-:S03]  /*82e0*/  FMNMX.FTZ R9, R71, R14, !PT ;  /* 0x0000000e47097209 */ /* 0x000fc60007810000 */
[----:B------:R-:W-:Y:S01]  /*82f0*/  MUFU.EX2 R144, R144 ;  /* 0x0000009000907308 */ /* 0x000fe20000000800 */
[----:B------:R-:W-:-:S04]  /*8300*/  FMNMX.FTZ R14, R74, R9, !PT ;  /* 0x000000094a0e7209 */ /* 0x000fc80007810000 */
[----:B------:R-:W-:-:S03]  /*8310*/  FMNMX.FTZ R9, R75, R14, !PT ;  /* 0x0000000e4b097209 */ /* 0x000fc60007810000 */
[----:B------:R-:W-:Y:S01]  /*8320*/  MUFU.EX2 R15, R15 ;  /* 0x0000000f000f7308 */ /* 0x000fe20000000800 */
[----:B------:R-:W-:-:S04]  /*8330*/  FMNMX.FTZ R14, R78, R9, !PT ;  /* 0x000000094e0e7209 */ /* 0x000fc80007810000 */
[----:B------:R-:W-:Y:S01]  /*8340*/  FMNMX.FTZ R9, R79, R14, !PT ;  /* 0x0000000e4f097209 */ /* 0x000fe20007810000 */
[----:B------:R-:W-:Y:S02]  /*8350*/  WARPGROUP.DEPBAR.LE gsb0, 0x0 ;  /* 0x00008000000079c5 */ /* 0x000fe40000010000 */
[----:B------:R-:W-:Y:S01]  /*8360*/  WARPGROUP.ARRIVE ;  /* 0x00000000000079c5 */ /* 0x000fe20000000000 */
[----:B------:R-:W-:Y:S01]  /*8370*/  FMNMX.FTZ R14, R82, R9, !PT ;  /* 0x00000009520e7209 */ /* 0x000fe20007810000 */
[--C-:B------:R-:W-:Y:S01]  /*8380*/  FFMA.FTZ R140, R40, UR10, -R11.reuse ;  /* 0x0000000a288c7c23 */ /* 0x100fe2000801080b */
[----:B------:R-:W-:Y:S01]  /*8390*/  MUFU.EX2 R146, R146 ;  /* 0x0000009200927308 */ /* 0x000fe20000000800 */
[----:B------:R-:W-:Y:S01]  /*83a0*/  FFMA.FTZ R142, R44, UR10, -R11 ;  /* 0x0000000a2c8e7c23 */ /* 0x000fe2000801080b */
[----:B------:R-:W-:Y:S01]  /*83b0*/  FMNMX.FTZ R9, R83, R14, !PT ;  /* 0x0000000e53097209 */ /* 0x000fe20007810000 */
[----:B------:R-:W-:Y:S01]  /*83c0*/  HGMMA.64x64x16.F32 R88, R136, gdesc[UR4].tnspB, R88, gsb0 ;  /* 0x40e0000488587df0 */ /* 0x000fe20008000858 */
[----:B------:R-:W-:Y:S01]  /*83d0*/  UIADD3 UR6, UR11, 0x200, URZ ;  /* 0x000002000b067890 */ /* 0x000fe2000fffe03f */
[----:B------:R-:W-:Y:S01]  /*83e0*/  UMOV UR7, 0x40000040 ;  /* 0x4000004000077882 */ /* 0x000fe20000000000 */
[----:B------:R-:W-:-:S02]  /*83f0*/  FMNMX.FTZ R14, R86, R9, !PT ;  /* 0x00000009560e7209 */ /* 0x000fc40007810000 */
[----:B------:R-:W-:Y:S02]  /*8400*/  MUFU.EX2 R29, R29 ;  /* 0x0000001d001d7308 */ /* 0x000fe40000000800 */
[----:B------:R-:W-:Y:S01]  /*8410*/  FMNMX.FTZ R9, R87, R14, !PT ;  /* 0x0000000e57097209 */ /* 0x000fe20007810000 */
[----:B------:R-:W-:-:S04]  /*8420*/  FFMA.FTZ R14, R64, UR10, -R11 ;  /* 0x0000000a400e7c23 */ /* 0x000fc8000801080b */
[----:B------:R-:W2:Y:S01]  /*8430*/  SHFL.BFLY PT, R28, R9, 0x2, 0x1f ;  /* 0x0c401f00091c7f89 */ /* 0x000ea200000e0000 */
[----:B------:R-:W-:Y:S08]  /*8440*/  MUFU.EX2 R140, R140 ;  /* 0x0000008c008c7308 */ /* 0x000ff00000000800 */
[----:B------:R-:W-:Y:S08]  /*8450*/  MUFU.EX2 R33, R33 ;  /* 0x0000002100217308 */ /* 0x000ff00000000800 */
[----:B------:R-:W-:Y:S01]  /*8460*/  MUFU.EX2 R142, R142 ;  /* 0x0000008e008e7308 */ /* 0x000fe20000000800 */
[----:B--2---:R-:W-:-:S07]  /*8470*/  FMNMX.FTZ R36, R9, R28, !PT ;  /* 0x0000001c09247209 */ /* 0x004fce0007810000 */
[----:B------:R-:W-:Y:S01]  /*8480*/  MUFU.EX2 R25, R25 ;  /* 0x0000001900197308 */ /* 0x000fe20000000800 */
[----:B------:R-:W-:Y:S01]  /*8490*/  FFMA.FTZ R28, R76, UR10, -R11 ;  /* 0x0000000a4c1c7c23 */ /* 0x000fe2000801080b */
[----:B------:R-:W2:Y:S06]  /*84a0*/  SHFL.BFLY PT, R9, R36, 0x1, 0x1f ;  /* 0x0c201f0024097f89 */ /* 0x000eac00000e0000 */
[----:B------:R-:W-:Y:S08]  /*84b0*/  MUFU.EX2 R37, R37 ;  /* 0x0000002500257308 */ /* 0x000ff00000000800 */
[----:B------:R-:W-:Y:S08]  /*84c0*/  MUFU.EX2 R45, R45 ;  /* 0x0000002d002d7308 */ /* 0x000ff00000000800 */
[----:B------:R-:W-:Y:S01]  /*84d0*/  MUFU.EX2 R41, R41 ;  /* 0x0000002900297308 */ /* 0x000fe20000000800 */
[----:B--2---:R-:W-:-:S07]  /*84e0*/  FMNMX.FTZ R9, R36, R9, !PT ;  /* 0x0000000924097209 */ /* 0x004fce0007810000 */
[----:B------:R-:W-:Y:S01]  /*84f0*/  MUFU.EX2 R49, R49 ;  /* 0x0000003100317308 */ /* 0x000fe20000000800 */
[C---:B------:R-:W-:Y:S01]  /*8500*/  FMUL.FTZ R40, R9.reuse, UR10 ;  /* 0x0000000a09287c20 */ /* 0x040fe20008410000 */
[----:B------:R-:W-:-:S03]  /*8510*/  FADD.FTZ R10, -R9, R10 ;  /* 0x0000000a090a7221 */ /* 0x000fc60000010100 */
[--C-:B------:R-:W-:Y:S01]  /*8520*/  FFMA.FTZ R149, R27, UR10, -R40.reuse ;  /* 0x0000000a1b957c23 */ /* 0x100fe20008010828 */
[----:B------:R-:W-:Y:S02]  /*8530*/  IMAD.U32 R27, RZ, RZ, UR39 ;  /* 0x00000027ff1b7e24 */ /* 0x000fe4000f8e00ff */
[----:B------:R-:W-:Y:S01]  /*8540*/  FMUL.FTZ R73, R10, UR10 ;  /* 0x0000000a0a497c20 */ /* 0x000fe20008410000 */
[----:B------:R-:W-:Y:S02]  /*8550*/  WARPGROUP.DEPBAR.LE gsb0, 0x0 ;  /* 0x00008000000079c5 */ /* 0x000fe40000010000 */
[----:B------:R-:W-:Y:S01]  /*8560*/  WARPGROUP.ARRIVE ;  /* 0x00000000000079c5 */ /* 0x000fe20000000000 */
[--C-:B------:R-:W-:Y:S01]  /*8570*/  FFMA.FTZ R10, R26, UR10, -R40.reuse ;  /* 0x0000000a1a0a7c23 */ /* 0x100fe20008010828 */
[----:B------:R-:W-:Y:S01]  /*8580*/  @!P1 LEA R27, R27, UR40, 0x3 ;  /* 0x000000281b1b9c11 */ /* 0x000fe2000f8e18ff */
[--C-:B------:R-:W-:Y:S01]  /*8590*/  FFMA.FTZ R26, R31, UR10, -R40.reuse ;  /* 0x0000000a1f1a7c23 */ /* 0x100fe20008010828 */
[----:B------:R-:W-:Y:S01]  /*85a0*/  MUFU.EX2 R73, R73 ;  /* 0x0000004900497308 */ /* 0x000fe20000000800 */
[----:B------:R-:W-:Y:S01]  /*85b0*/  VIADD R31, R16, 0x9 ;  /* 0x00000009101f7836 */ /* 0x000fe20000000000 */
[----:B------:R-:W-:Y:S01]  /*85c0*/  HGMMA.64x64x16.F32 R88, R132, gdesc[UR4].tnspB, R88, gsb0 ;  /* 0x40e0000484587df0 */ /* 0x000fe20008000858 */
[----:B------:R-:W-:Y:S01]  /*85d0*/  UIADD3 UR6, UR11, 0x280, URZ ;  /* 0x000002800b067890 */ /* 0x000fe2000fffe03f */
[--C-:B------:R-:W-:Y:S01]  /*85e0*/  FFMA.FTZ R151, R30, UR10, -R40.reuse ;  /* 0x0000000a1e977c23 */ /* 0x100fe20008010828 */
[----:B------:R-:W-:Y:S01]  /*85f0*/  UMOV UR7, 0x40000040 ;  /* 0x4000004000077882 */ /* 0x000fe20000000000 */
[----:B------:R-:W-:Y:S01]  /*8600*/  @!P1 VIADD R27, R27, 0x16840 ;  /* 0x000168401b1b9836 */ /* 0x000fe20000000000 */
[----:B------:R-:W-:Y:S01]  /*8610*/  SEL R31, R31, 0x9, !P2 ;  /* 0x000000091f1f7807 */ /* 0x000fe20005000000 */
[----:B------:R-:W2:Y:S01]  /*8620*/  MUFU.EX2 R10, R10 ;  /* 0x0000000a000a7308 */ /* 0x000ea20000000800 */
[--C-:B------:R-:W-:Y:S01]  /*8630*/  FFMA.FTZ R145, R34, UR10, -R40.reuse ;  /* 0x0000000a22917c23 */ /* 0x100fe20008010828 */
[--C-:B------:R-:W-:Y:S01]  /*8640*/  FFMA.FTZ R30, R35, UR10, -R40.reuse ;  /* 0x0000000a231e7c23 */ /* 0x100fe20008010828 */
[----:B------:R-:W-:Y:S01]  /*8650*/  @!P1 PRMT R27, RZ, 0x654, R27 ;  /* 0x00000654ff1b9816 */ /* 0x000fe2000000001b */
[--C-:B------:R-:W-:Y:S01]  /*8660*/  FFMA.FTZ R147, R38, UR10, -R40.reuse ;  /* 0x0000000a26937c23 */ /* 0x100fe20008010828 */
[--C-:B------:R-:W-:Y:S01]  /*8670*/  FFMA.FTZ R137, R50, UR10, -R40.reuse ;  /* 0x0000000a32897c23 */ /* 0x100fe20008010828 */
[--C-:B------:R-:W-:Y:S01]  /*8680*/  FFMA.FTZ R34, R39, UR10, -R40.reuse ;  /* 0x0000000a27227c23 */ /* 0x100fe20008010828 */
[----:B------:R-:W-:Y:S01]  /*8690*/  FFMA.FTZ R138, R52, UR10, -R11 ;  /* 0x0000000a348a7c23 */ /* 0x000fe2000801080b */
[----:B------:R-:W3:Y:S01]  /*86a0*/  MUFU.EX2 R149, R149 ;  /* 0x0000009500957308 */ /* 0x000ee20000000800 */
[----:B-1----:R-:W-:Y:S01]  /*86b0*/  FADD.FTZ R52, R150, R5 ;  /* 0x0000000596347221 */ /* 0x002fe20000010000 */
[--C-:B------:R-:W-:Y:S01]  /*86c0*/  FFMA.FTZ R141, R42, UR10, -R40.reuse ;  /* 0x0000000a2a8d7c23 */ /* 0x100fe20008010828 */
[--C-:B------:R-:W-:Y:S01]  /*86d0*/  FFMA.FTZ R38, R43, UR10, -R40.reuse ;  /* 0x0000000a2b267c23 */ /* 0x100fe20008010828 */
[--C-:B------:R-:W-:Y:S01]  /*86e0*/  FFMA.FTZ R143, R46, UR10, -R40.reuse ;  /* 0x0000000a2e8f7c23 */ /* 0x100fe20008010828 */
[--C-:B------:R-:W-:Y:S01]  /*86f0*/  FFMA.FTZ R139, R54, UR10, -R40.reuse ;  /* 0x0000000a368b7c23 */ /* 0x100fe20008010828 */
[----:B------:R-:W-:Y:S01]  /*8700*/  FFMA.FTZ R42, R47, UR10, -R40 ;  /* 0x0000000a2f2a7c23 */ /* 0x000fe20008010828 */
[----:B------:R-:W-:Y:S01]  /*8710*/  FFMA.FTZ R136, R48, UR10, -R11 ;  /* 0x0000000a30887c23 */ /* 0x000fe2000801080b */
[----:B------:R-:W1:Y:S01]  /*8720*/  MUFU.EX2 R151, R151 ;  /* 0x0000009700977308 */ /* 0x000e620000000800 */
[----:B--2---:R-:W-:Y:S01]  /*8730*/  FFMA.FTZ R4, R73, R4, R10 ;  /* 0x0000000449047223 */ /* 0x004fe2000001000a */
[--C-:B------:R-:W-:Y:S01]  /*8740*/  FFMA.FTZ R44, R51, UR10, -R40.reuse ;  /* 0x0000000a332c7c23 */ /* 0x100fe20008010828 */
[--C-:B------:R-:W-:Y:S01]  /*8750*/  FFMA.FTZ R46, R55, UR10, -R40.reuse ;  /* 0x0000000a372e7c23 */ /* 0x100fe20008010828 */
[--C-:B------:R-:W-:Y:S01]  /*8760*/  FFMA.FTZ R48, R59, UR10, -R40.reuse ;  /* 0x0000000a3b307c23 */ /* 0x100fe20008010828 */
[--C-:B------:R-:W-:Y:S01]  /*8770*/  FFMA.FTZ R75, R75, UR10, -R40.reuse ;  /* 0x0000000a4b4b7c23 */ /* 0x100fe20008010828 */
[--C-:B------:R-:W-:Y:S01]  /*8780*/  FFMA.FTZ R78, R78, UR10, -R40.reuse ;  /* 0x0000000a4e4e7c23 */ /* 0x100fe20008010828 */
[----:B------:R-:W-:Y:S01]  /*8790*/  FFMA.FTZ R79, R79, UR10, -R40 ;  /* 0x0000000a4f4f7c23 */ /* 0x000fe20008010828 */
[----:B------:R-:W2:Y:S01]  /*87a0*/  MUFU.EX2 R26, R26 ;  /* 0x0000001a001a7308 */ /* 0x000ea20000000800 */
[----:B---3--:R-:W-:Y:S01]  /*87b0*/  FADD.FTZ R50, R149, R4 ;  /* 0x0000000495327221 */ /* 0x008fe20000010000 */
[--C-:B------:R-:W-:Y:S01]  /*87c0*/  FFMA.FTZ R4, R63, UR10, -R40.reuse ;  /* 0x0000000a3f047c23 */ /* 0x100fe20008010828 */
[----:B------:R-:W-:Y:S01]  /*87d0*/  F2FP.F16.F32.PACK_AB R149, R149, R10 ;  /* 0x0000000a9595723e */ /* 0x000fe200000000ff */
[--C-:B------:R-:W-:Y:S01]  /*87e0*/  FFMA.FTZ R82, R82, UR10, -R40.reuse ;  /* 0x0000000a52527c23 */ /* 0x100fe20008010828 */
[--C-:B------:R-:W-:Y:S01]  /*87f0*/  FFMA.FTZ R83, R83, UR10, -R40.reuse ;  /* 0x0000000a53537c23 */ /* 0x100fe20008010828 */
[----:B------:R-:W-:Y:S01]  /*8800*/  FFMA.FTZ R86, R86, UR10, -R40 ;  /* 0x0000000a56567c23 */ /* 0x000fe20008010828 */
[C---:B------:R-:W-:Y:S01]  /*8810*/  ISETP.GT.AND P2, PT, R8.reuse, UR21, PT ;  /* 0x0000001508007c0c */ /* 0x040fe2000bf44270 */
[----:B------:R-:W3:Y:S01]  /*8820*/  MUFU.EX2 R145, R145 ;  /* 0x0000009100917308 */ /* 0x000ee20000000800 */
[----:B-1----:R-:W-:Y:S01]  /*8830*/  FADD.FTZ R5, R151, R50 ;  /* 0x0000003297057221 */ /* 0x002fe20000010000 */
[----:B------:R-:W-:Y:S01]  /*8840*/  F2FP.F16.F32.PACK_AB R150, R21, R150 ;  /* 0x000000961596723e */ /* 0x000fe200000000ff */
[----:B------:R-:W-:-:S05]  /*8850*/  VIADD R8, R8, 0xffffffff ;  /* 0xffffffff08087836 */ /* 0x000fca0000000000 */
[----:B------:R-:W1:Y:S01]  /*8860*/  MUFU.EX2 R30, R30 ;  /* 0x0000001e001e7308 */ /* 0x000e620000000800 */
[C---:B--2---:R-:W-:Y:S01]  /*8870*/  FADD.FTZ R50, R26.reuse, R5 ;  /* 0x000000051a327221 */ /* 0x044fe20000010000 */
[----:B------:R-:W-:-:S06]  /*8880*/  F2FP.F16.F32.PACK_AB R151, R26, R151 ;  /* 0x000000971a97723e */ /* 0x000fcc00000000ff */
[----:B------:R-:W2:Y:S01]  /*8890*/  MUFU.EX2 R147, R147 ;  /* 0x0000009300937308 */ /* 0x000ea20000000800 */
[----:B---3--:R-:W-:Y:S01]  /*88a0*/  FADD.FTZ R5, R145, R50 ;  /* 0x0000003291057221 */ /* 0x008fe20000010000 */
[----:B------:R-:W-:-:S06]  /*88b0*/  FFMA.FTZ R50, R67, UR10, -R40 ;  /* 0x0000000a43327c23 */ /* 0x000fcc0008010828 */
[----:B------:R-:W3:Y:S01]  /*88c0*/  MUFU.EX2 R34, R34 ;  /* 0x0000002200227308 */ /* 0x000ee20000000800 */
[C---:B-1----:R-:W-:Y:S01]  /*88d0*/  FADD.FTZ R54, R30.reuse, R5 ;  /* 0x000000051e367221 */ /* 0x042fe20000010000 */
[----:B------:R-:W-:-:S06]  /*88e0*/  F2FP.F16.F32.PACK_AB R145, R30, R145 ;  /* 0x000000911e91723e */ /* 0x000fcc00000000ff */
[----:B------:R-:W1:Y:S01]  /*88f0*/  MUFU.EX2 R141, R141 ;  /* 0x0000008d008d7308 */ /* 0x000e620000000800 */
[----:B--2---:R-:W-:Y:S01]  /*8900*/  FADD.FTZ R5, R147, R54 ;  /* 0x0000003693057221 */ /* 0x004fe20000010000 */
[----:B------:R-:W-:Y:S02]  /*8910*/  WARPGROUP.DEPBAR.LE gsb0, 0x0 ;  /* 0x00008000000079c5 */ /* 0x000fe40000010000 */
[----:B------:R-:W-:-:S04]  /*8920*/  WARPGROUP.ARRIVE ;  /* 0x00000000000079c5 */ /* 0x000fc80000000000 */
[----:B------:R-:W2:Y:S01]  /*8930*/  MUFU.EX2 R38, R38 ;  /* 0x0000002600267308 */ /* 0x000ea20000000800 */
[----:B------:R-:W-:Y:S01]  /*8940*/  FFMA.FTZ R132, R56, UR10, -R11 ;  /* 0x0000000a38847c23 */ /* 0x000fe2000801080b */
[----:B---3--:R-:W-:Y:S01]  /*8950*/  FADD.FTZ R54, R34, R5 ;  /* 0x0000000522367221 */ /* 0x008fe20000010000 */
[----:B------:R-:W-:Y:S01]  /*8960*/  FFMA.FTZ R133, R58, UR10, -R40 ;  /* 0x0000000a3a857c23 */ /* 0x000fe20008010828 */
[--C-:B------:R-:W-:Y:S01]  /*8970*/  FFMA.FTZ R134, R60, UR10, -R11.reuse ;  /* 0x0000000a3c867c23 */ /* 0x100fe2000801080b */
[----:B------:R-:W-:Y:S01]  /*8980*/  HGMMA.64x64x16.F32 R88, R128, gdesc[UR4].tnspB, R88, gsb0 ;  /* 0x40e0000480587df0 */ /* 0x000fe20008000858 */
[----:B------:R-:W-:Y:S01]  /*8990*/  UIADD3 UR6, UR11, 0x300, URZ ;  /* 0x000003000b067890 */ /* 0x000fe2000fffe03f */
[----:B-1----:R-:W-:Y:S01]  /*89a0*/  FADD.FTZ R5, R141, R54 ;  /* 0x000000368d057221 */ /* 0x002fe20000010000 */
[----:B------:R-:W-:Y:S01]  /*89b0*/  UMOV UR7, 0x40000040 ;  /* 0x4000004000077882 */ /* 0x000fe20000000000 */
[----:B------:R-:W1:Y:S01]  /*89c0*/  MUFU.EX2 R143, R143 ;  /* 0x0000008f008f7308 */ /* 0x000e620000000800 */
[----:B------:R-:W-:Y:S01]  /*89d0*/  FFMA.FTZ R135, R62, UR10, -R40 ;  /* 0x0000000a3e877c23 */ /* 0x000fe20008010828 */
[----:B------:R-:W-:Y:S01]  /*89e0*/  FFMA.FTZ R11, R85, UR10, -R11 ;  /* 0x0000000a550b7c23 */ /* 0x000fe2000801080b */
[----:B------:R-:W-:-:S05]  /*89f0*/  F2FP.F16.F32.PACK_AB R147, R34, R147 ;  /* 0x000000932293723e */ /* 0x000fca00000000ff */
[----:B------:R-:W3:Y:S01]  /*8a00*/  MUFU.EX2 R42, R42 ;  /* 0x0000002a002a7308 */ /* 0x000ee20000000800 */
[C---:B--2---:R-:W-:Y:S01]  /*8a10*/  FADD.FTZ R54, R38.reuse, R5 ;  /* 0x0000000526367221 */ /* 0x044fe20000010000 */
[----:B------:R-:W-:-:S06]  /*8a20*/  F2FP.F16.F32.PACK_AB R141, R38, R141 ;  /* 0x0000008d268d723e */ /* 0x000fcc00000000ff */
[----:B------:R-:W-:Y:S01]  /*8a30*/  MUFU.EX2 R136, R136 ;  /* 0x0000008800887308 */ /* 0x000fe20000000800 */
[----:B-1----:R-:W-:-:S07]  /*8a40*/  FADD.FTZ R5, R143, R54 ;  /* 0x000000368f057221 */ /* 0x002fce0000010000 */
[----:B------:R-:W1:Y:S01]  /*8a50*/  MUFU.EX2 R137, R137 ;  /* 0x0000008900897308 */ /* 0x000e620000000800 */
[C---:B---3--:R-:W-:Y:S01]  /*8a60*/  FADD.FTZ R54, R42.reuse, R5 ;  /* 0x000000052a367221 */ /* 0x048fe20000010000 */
[----:B------:R-:W-:-:S06]  /*8a70*/  F2FP.F16.F32.PACK_AB R143, R42, R143 ;  /* 0x0000008f2a8f723e */ /* 0x000fcc00000000ff */
[----:B------:R-:W2:Y:S08]  /*8a80*/  MUFU.EX2 R44, R44 ;  /* 0x0000002c002c7308 */ /* 0x000eb00000000800 */
[----:B------:R-:W-:Y:S01]  /*8a90*/  MUFU.EX2 R138, R138 ;  /* 0x0000008a008a7308 */ /* 0x000fe20000000800 */
[----:B-1----:R-:W-:-:S07]  /*8aa0*/  FADD.FTZ R5, R137, R54 ;  /* 0x0000003689057221 */ /* 0x002fce0000010000 */
[----:B------:R-:W1:Y:S01]  /*8ab0*/  MUFU.EX2 R139, R139 ;  /* 0x0000008b008b7308 */ /* 0x000e620000000800 */
[C---:B--2---:R-:W-:Y:S01]  /*8ac0*/  FADD.FTZ R54, R44.reuse, R5 ;  /* 0x000000052c367221 */ /* 0x044fe20000010000 */
[----:B------:R-:W-:-:S06]  /*8ad0*/  F2FP.F16.F32.PACK_AB R137, R44, R137 ;  /* 0x000000892c89723e */ /* 0x000fcc00000000ff */
[----:B------:R-:W2:Y:S08]  /*8ae0*/  MUFU.EX2 R46, R46 ;  /* 0x0000002e002e7308 */ /* 0x000eb00000000800 */
[----:B------:R-:W-:Y:S01]  /*8af0*/  MUFU.EX2 R132, R132 ;  /* 0x0000008400847308 */ /* 0x000fe20000000800 */
[----:B-1----:R-:W-:-:S07]  /*8b00*/  FADD.FTZ R5, R139, R54 ;  /* 0x000000368b057221 */ /* 0x002fce0000010000 */
[----:B------:R-:W1:Y:S01]  /*8b10*/  MUFU.EX2 R133, R133 ;  /* 0x0000008500857308 */ /* 0x000e620000000800 */
[----:B--2---:R-:W-:Y:S01]  /*8b20*/  FADD.FTZ R26, R46, R5 ;  /* 0x000000052e1a7221 */ /* 0x004fe20000010000 */
[----:B------:R-:W-:Y:S02]  /*8b30*/  WARPGROUP.DEPBAR.LE gsb0, 0x0 ;  /* 0x00008000000079c5 */ /* 0x000fe40000010000 */
[----:B------:R-:W-:Y:S01]  /*8b40*/  WARPGROUP.ARRIVE ;  /* 0x00000000000079c5 */ /* 0x000fe20000000000 */
[--C-:B------:R-:W-:Y:S01]  /*8b50*/  FFMA.FTZ R129, R66, UR10, -R40.reuse ;  /* 0x0000000a42817c23 */ /* 0x100fe20008010828 */
[----:B------:R-:W-:Y:S01]  /*8b60*/  FFMA.FTZ R131, R70, UR10, -R40 ;  /* 0x0000000a46837c23 */ /* 0x000fe20008010828 */
[----:B------:R-:W-:Y:S01]  /*8b70*/  F2FP.F16.F32.PACK_AB R139, R46, R139 ;  /* 0x0000008b2e8b723e */ /* 0x000fe200000000ff */
[----:B------:R-:W2:Y:S02]  /*8b80*/  MUFU.EX2 R48, R48 ;  /* 0x0000003000307308 */ /* 0x000ea40000000800 */
[----:B------:R-:W-:Y:S01]  /*8b90*/  HGMMA.64x64x16.F32 R88, R124, gdesc[UR4].tnspB, R88, gsb0 ;  /* 0x40e000047c587df0 */ /* 0x000fe20008000858 */
[----:B------:R-:W-:Y:S01]  /*8ba0*/  UIADD3 UR6, UR11, 0x380, URZ ;  /* 0x000003800b067890 */ /* 0x000fe2000fffe03f */
[----:B------:R-:W-:-:S04]  /*8bb0*/  UMOV UR7, 0x40000040 ;  /* 0x4000004000077882 */ /* 0x000fc80000000000 */
        /* <DEDUP_REMOVED lines=12> */
[----:B------:R-:W3:Y:S01]  /*8c80*/  MUFU.EX2 R50, R50 ;  /* 0x0000003200327308 */ /* 0x000ee20000000800 */
[----:B-1----:R-:W-:-:S07]  /*8c90*/  FADD.FTZ R5, R129, R26 ;  /* 0x0000001a81057221 */ /* 0x002fce0000010000 */
[----:B------:R-:W-:Y:S01]  /*8ca0*/  MUFU.EX2 R20, R20 ;  /* 0x0000001400147308 */ /* 0x000fe20000000800 */
[----:B--2---:R-:W-:-:S07]  /*8cb0*/  F2FP.F16.F32.PACK_AB R128, R53, R14 ;  /* 0x0000000e3580723e */ /* 0x004fce00000000ff */
[----:B------:R-:W1:Y:S01]  /*8cc0*/  MUFU.EX2 R131, R131 ;  /* 0x0000008300837308 */ /* 0x000e620000000800 */
[C---:B---3--:R-:W-:Y:S01]  /*8cd0*/  FADD.FTZ R26, R50.reuse, R5 ;  /* 0x00000005321a7221 */ /* 0x048fe20000010000 */
[----:B------:R-:W-:Y:S01]  /*8ce0*/  F2FP.F16.F32.PACK_AB R129, R50, R129 ;  /* 0x000000813281723e */ /* 0x000fe200000000ff */
[----:B------:R-:W-:Y:S02]  /*8cf0*/  WARPGROUP.DEPBAR.LE gsb0, 0x0 ;  /* 0x00008000000079c5 */ /* 0x000fe40000010000 */
[----:B------:R-:W-:Y:S01]  /*8d00*/  WARPGROUP.ARRIVE ;  /* 0x00000000000079c5 */ /* 0x000fe20000000000 */
[----:B------:R-:W-:Y:S02]  /*8d10*/  FFMA.FTZ R125, R74, UR10, -R40 ;  /* 0x0000000a4a7d7c23 */ /* 0x000fe40008010828 */
[----:B------:R-:W2:Y:S03]  /*8d20*/  MUFU.EX2 R57, R57 ;  /* 0x0000003900397308 */ /* 0x000ea60000000800 */
[----:B------:R-:W-:Y:S01]  /*8d30*/  HGMMA.64x64x16.F32 R88, R120, gdesc[UR4].tnspB, R88, gsb0 ;  /* 0x40e0000478587df0 */ /* 0x000fe20008000858 */
[----:B-1----:R-:W-:-:S04]  /*8d40*/  FADD.FTZ R5, R131, R26 ;  /* 0x0000001a83057221 */ /* 0x002fc80000010000 */
[----:B------:R-:W-:Y:S08]  /*8d50*/  MUFU.EX2 R24, R24 ;  /* 0x0000001800187308 */ /* 0x000ff00000000800 */
[----:B------:R-:W-:Y:S01]  /*8d60*/  MUFU.EX2 R125, R125 ;  /* 0x0000007d007d7308 */ /* 0x000fe20000000800 */
[----:B--2---:R-:W-:-:S07]  /*8d70*/  F2FP.F16.F32.PACK_AB R130, R57, R20 ;  /* 0x000000143982723e */ /* 0x004fce00000000ff */
[----:B------:R-:W1:Y:S08]  /*8d80*/  MUFU.EX2 R61, R61 ;  /* 0x0000003d003d7308 */ /* 0x000e700000000800 */
[----:B------:R-:W-:Y:S08]  /*8d90*/  MUFU.EX2 R28, R28 ;  /* 0x0000001c001c7308 */ /* 0x000ff00000000800 */
[----:B------:R-:W-:Y:S01]  /*8da0*/  MUFU.EX2 R78, R78 ;  /* 0x0000004e004e7308 */ /* 0x000fe20000000800 */
[----:B-1----:R-:W-:-:S07]  /*8db0*/  F2FP.F16.F32.PACK_AB R124, R61, R24 ;  /* 0x000000183d7c723e */ /* 0x002fce00000000ff */
[----:B------:R-:W1:Y:S08]  /*8dc0*/  MUFU.EX2 R65, R65 ;  /* 0x0000004100417308 */ /* 0x000e700000000800 */
[----:B------:R-:W2:Y:S08]  /*8dd0*/  MUFU.EX2 R79, R79 ;  /* 0x0000004f004f7308 */ /* 0x000eb00000000800 */
[----:B------:R-:W-:Y:S01]  /*8de0*/  MUFU.EX2 R32, R32 ;  /* 0x0000002000207308 */ /* 0x000fe20000000800 */
[----:B-1----:R-:W-:-:S07]  /*8df0*/  F2FP.F16.F32.PACK_AB R126, R65, R28 ;  /* 0x0000001c417e723e */ /* 0x002fce00000000ff */
[----:B------:R-:W-:Y:S01]  /*8e00*/  MUFU.EX2 R82, R82 ;  /* 0x0000005200527308 */ /* 0x000fe20000000800 */
[----:B--2---:R-:W-:-:S07]  /*8e10*/  F2FP.F16.F32.PACK_AB R127, R79, R78 ;  /* 0x0000004e4f7f723e */ /* 0x004fce00000000ff */
[----:B------:R-:W1:Y:S01]  /*8e20*/  MUFU.EX2 R69, R69 ;  /* 0x0000004500457308 */ /* 0x000e620000000800 */
[----:B------:R-:W-:Y:S02]  /*8e30*/  WARPGROUP.DEPBAR.LE gsb0, 0x0 ;  /* 0x00008000000079c5 */ /* 0x000fe40000010000 */
[----:B------:R2:W-:Y:S06]  /*8e40*/  BAR.ARV R31, 0x100 ;  /* 0x0004001f0000751d */ /* 0x0005ec0000002000 */
[----:B------:R3:W-:Y:S01]  /*8e50*/  @!P1 SYNCS.ARRIVE.TRANS64.RED.A1T0 RZ, [R27+URZ], RZ ;  /* 0x000000ff1bff99a7 */ /* 0x0007e2000810043f */
[----:B------:R-:W4:Y:S01]  /*8e60*/  MUFU.EX2 R83, R83 ;  /* 0x0000005300537308 */ /* 0x000f220000000800 */
[-C--:B------:R-:W-:Y:S01]  /*8e70*/  FMUL.FTZ R88, R88, R12.reuse ;  /* 0x0000000c58587220 */ /* 0x080fe20000410000 */
[-C--:B------:R-:W-:Y:S01]  /*8e80*/  FMUL.FTZ R89, R89, R12.reuse ;  /* 0x0000000c59597220 */ /* 0x080fe20000410000 */
[-C--:B------:R-:W-:Y:S01]  /*8e90*/  FMUL.FTZ R92, R92, R12.reuse ;  /* 0x0000000c5c5c7220 */ /* 0x080fe20000410000 */
[-C--:B------:R-:W-:Y:S01]  /*8ea0*/  FMUL.FTZ R93, R93, R12.reuse ;  /* 0x0000000c5d5d7220 */ /* 0x080fe20000410000 */
[----:B------:R-:W-:Y:S01]  /*8eb0*/  FMUL.FTZ R96, R96, R12 ;  /* 0x0000000c60607220 */ /* 0x000fe20000410000 */
[----:B-1----:R-:W-:Y:S01]  /*8ec0*/  F2FP.F16.F32.PACK_AB R120, R69, R32 ;  /* 0x000000204578723e */ /* 0x002fe200000000ff */
[----:B---3--:R-:W-:Y:S01]  /*8ed0*/  IMAD.U32 R27, RZ, RZ, UR23 ;  /* 0x00000017ff1b7e24 */ /* 0x008fe2000f8e00ff */
        /* <DEDUP_REMOVED lines=9> */
[----:B------:R-:W-:Y:S01]  /*8f70*/  @!P1 VIADD R27, R27, 0x16860 ;  /* 0x000168601b1b9836 */ /* 0x000fe20000000000 */
[----:B----4-:R-:W-:Y:S01]  /*8f80*/  F2FP.F16.F32.PACK_AB R121, R83, R82 ;  /* 0x000000525379723e */ /* 0x010fe200000000ff */
[-C--:B------:R-:W-:Y:S01]  /*8f90*/  FMUL.FTZ R108, R108, R12.reuse ;  /* 0x0000000c6c6c7220 */ /* 0x080fe20000410000 */
[-C--:B------:R-:W-:Y:S01]  /*8fa0*/  FMUL.FTZ R109, R109, R12.reuse ;  /* 0x0000000c6d6d7220 */ /* 0x080fe20000410000 */
[-C--:B------:R-:W-:Y:S01]  /*8fb0*/  FMUL.FTZ R112, R112, R12.reuse ;  /* 0x0000000c70707220 */ /* 0x080fe20000410000 */
[----:B--2---:R-:W-:Y:S01]  /*8fc0*/  @!P1 PRMT R31, RZ, 0x654, R27 ;  /* 0x00000654ff1f9816 */ /* 0x004fe2000000001b */
[----:B------:R-:W-:Y:S01]  /*8fd0*/  FADD.FTZ R27, R21, R52 ;  /* 0x00000034151b7221 */ /* 0x000fe20000010000 */
[----:B------:R-:W1:Y:S01]  /*8fe0*/  MUFU.EX2 R11, R11 ;  /* 0x0000000b000b7308 */ /* 0x000e620000000800 */
[----:B------:R-:W-:Y:S01]  /*8ff0*/  FMUL.FTZ R113, R113, R12 ;  /* 0x0000000c71717220 */ /* 0x000fe20000410000 */
[----:B------:R2:W-:Y:S01]  /*9000*/  @!P1 SYNCS.ARRIVE.TRANS64.RED.A1T0 RZ, [R31+URZ], RZ ;  /* 0x000000ff1fff99a7 */ /* 0x0005e2000810043f */
[----:B------:R-:W-:Y:S01]  /*9010*/  FADD.FTZ R52, R144, R27 ;  /* 0x0000001b90347221 */ /* 0x000fe20000010000 */
[----:B------:R-:W-:Y:S01]  /*9020*/  F2FP.F16.F32.PACK_AB R144, R15, R144 ;  /* 0x000000900f90723e */ /* 0x000fe200000000ff */
[-C--:B------:R-:W-:Y:S01]  /*9030*/  FMUL.FTZ R116, R116, R12.reuse ;  /* 0x0000000c74747220 */ /* 0x080fe20000410000 */
[----:B------:R-:W-:Y:S01]  /*9040*/  FMUL.FTZ R117, R117, R12 ;  /* 0x0000000c75757220 */ /* 0x000fe20000410000 */
[----:B------:R-:W-:Y:S01]  /*9050*/  FADD.FTZ R27, R15, R52 ;  /* 0x000000340f1b7221 */ /* 0x000fe20000010000 */
[--C-:B------:R-:W-:Y:S01]  /*9060*/  FFMA.FTZ R52, R71, UR10, -R40.reuse ;  /* 0x0000000a47347c23 */ /* 0x100fe20008010828 */
[----:B------:R-:W-:Y:S01]  /*9070*/  FFMA.FTZ R40, R87, UR10, -R40 ;  /* 0x0000000a57287c23 */ /* 0x000fe20008010828 */
[-C--:B------:R-:W-:Y:S01]  /*9080*/  FMUL.FTZ R90, R90, R73.reuse ;  /* 0x000000495a5a7220 */ /* 0x080fe20000410000 */
[----:B------:R-:W-:Y:S01]  /*9090*/  FADD.FTZ R56, R146, R27 ;  /* 0x0000001b92387221 */ /* 0x000fe20000010000 */
[----:B------:R-:W-:Y:S01]  /*90a0*/  F2FP.F16.F32.PACK_AB R146, R29, R146 ;  /* 0x000000921d92723e */ /* 0x000fe200000000ff */
[----:B------:R-:W-:Y:S01]  /*90b0*/  MUFU.EX2 R123, R40 ;  /* 0x00000028007b7308 */ /* 0x000fe20000000800 */
[-C--:B------:R-:W-:Y:S01]  /*90c0*/  FMUL.FTZ R91, R91, R73.reuse ;  /* 0x000000495b5b7220 */ /* 0x080fe20000410000 */
[----:B------:R-:W-:Y:S01]  /*90d0*/  FADD.FTZ R27, R29, R56 ;  /* 0x000000381d1b7221 */ /* 0x000fe20000010000 */
[-C--:B------:R-:W-:Y:S01]  /*90e0*/  FMUL.FTZ R94, R94, R73.reuse ;  /* 0x000000495e5e7220 */ /* 0x080fe20000410000 */
[----:B-1----:R-:W-:Y:S01]  /*90f0*/  F2FP.F16.F32.PACK_AB R122, R11, R36 ;  /* 0x000000240b7a723e */ /* 0x002fe200000000ff */
[-C--:B------:R-:W-:Y:S01]  /*9100*/  FMUL.FTZ R95, R95, R73.reuse ;  /* 0x000000495f5f7220 */ /* 0x080fe20000410000 */
[----:B------:R-:W-:Y:S01]  /*9110*/  FADD.FTZ R56, R140, R27 ;  /* 0x0000001b8c387221 */ /* 0x000fe20000010000 */
[C---:B------:R-:W-:Y:S01]  /*9120*/  F2FP.F16.F32.PACK_AB R140, R33.reuse, R140 ;  /* 0x0000008c218c723e */ /* 0x040fe200000000ff */
[----:B------:R-:W1:Y:S01]  /*9130*/  MUFU.EX2 R52, R52 ;  /* 0x0000003400347308 */ /* 0x000e620000000800 */
[-C--:B------:R-:W-:Y:S01]  /*9140*/  FMUL.FTZ R98, R98, R73.reuse ;  /* 0x0000004962627220 */ /* 0x080fe20000410000 */
[----:B------:R-:W-:Y:S01]  /*9150*/  FADD.FTZ R27, R33, R56 ;  /* 0x00000038211b7221 */ /* 0x000fe20000010000 */
[-C--:B------:R-:W-:Y:S01]  /*9160*/  FMUL.FTZ R99, R99, R73.reuse ;  /* 0x0000004963637220 */ /* 0x080fe20000410000 */
[-C--:B------:R-:W-:Y:S01]  /*9170*/  FMUL.FTZ R102, R102, R73.reuse ;  /* 0x0000004966667220 */ /* 0x080fe20000410000 */
[-C--:B------:R-:W-:Y:S01]  /*9180*/  FMUL.FTZ R103, R103, R73.reuse ;  /* 0x0000004967677220 */ /* 0x080fe20000410000 */
[----:B------:R-:W-:Y:S01]  /*9190*/  FADD.FTZ R56, R142, R27 ;  /* 0x0000001b8e387221 */ /* 0x000fe20000010000 */
[----:B------:R-:W-:Y:S01]  /*91a0*/  F2FP.F16.F32.PACK_AB R142, R25, R142 ;  /* 0x0000008e198e723e */ /* 0x000fe200000000ff */
[-C--:B------:R-:W-:Y:S01]  /*91b0*/  FMUL.FTZ R106, R106, R73.reuse ;  /* 0x000000496a6a7220 */ /* 0x080fe20000410000 */
[-C--:B------:R-:W-:Y:S01]  /*91c0*/  FMUL.FTZ R107, R107, R73.reuse ;  /* 0x000000496b6b7220 */ /* 0x080fe20000410000 */
[----:B------:R-:W-:Y:S01]  /*91d0*/  FADD.FTZ R27, R25, R56 ;  /* 0x00000038191b7221 */ /* 0x000fe20000010000 */
[-C--:B------:R-:W-:Y:S01]  /*91e0*/  FMUL.FTZ R110, R110, R73.reuse ;  /* 0x000000496e6e7220 */ /* 0x080fe20000410000 */
[-C--:B------:R-:W-:Y:S01]  /*91f0*/  FMUL.FTZ R111, R111, R73.reuse ;  /* 0x000000496f6f7220 */ /* 0x080fe20000410000 */
[-C--:B------:R-:W-:Y:S01]  /*9200*/  FMUL.FTZ R114, R114, R73.reuse ;  /* 0x0000004972727220 */ /* 0x080fe20000410000 */
[----:B------:R-:W-:Y:S01]  /*9210*/  FADD.FTZ R56, R136, R27 ;  /* 0x0000001b88387221 */ /* 0x000fe20000010000 */
[----:B------:R-:W-:Y:S01]  /*9220*/  F2FP.F16.F32.PACK_AB R136, R37, R136 ;  /* 0x000000882588723e */ /* 0x000fe200000000ff */
[----:B------:R-:W-:Y:S01]  /*9230*/  FMUL.FTZ R115, R115, R73 ;  /* 0x0000004973737220 */ /* 0x000fe20000410000 */
[C---:B-1----:R-:W-:Y:S01]  /*9240*/  FADD.FTZ R26, R52.reuse, R5 ;  /* 0x00000005341a7221 */ /* 0x042fe20000010000 */
[----:B------:R-:W-:Y:S01]  /*9250*/  FADD.FTZ R13, R37, R56 ;  /* 0x00000038250d7221 */ /* 0x000fe20000010000 */
[----:B------:R-:W-:Y:S01]  /*9260*/  F2FP.F16.F32.PACK_AB R131, R52, R131 ;  /* 0x000000833483723e */ /* 0x000fe200000000ff */
[-C--:B------:R-:W-:Y:S01]  /*9270*/  FMUL.FTZ R118, R118, R73.reuse ;  /* 0x0000004976767220 */ /* 0x080fe20000410000 */
[----:B------:R-:W-:Y:S01]  /*9280*/  FADD.FTZ R5, R125, R26 ;  /* 0x0000001a7d057221 */ /* 0x000fe20000010000 */
[----:B------:R-:W-:Y:S01]  /*9290*/  FADD.FTZ R10, R138, R13 ;  /* 0x0000000d8a0a7221 */ /* 0x000fe20000010000 */
[----:B------:R-:W-:Y:S01]  /*92a0*/  F2FP.F16.F32.PACK_AB R138, R45, R138 ;  /* 0x0000008a2d8a723e */ /* 0x000fe200000000ff */
[----:B------:R-:W-:-:S02]  /*92b0*/  FMUL.FTZ R119, R119, R73 ;  /* 0x0000004977777220 */ /* 0x000fc40000410000 */
[----:B------:R-:W-:Y:S02]  /*92c0*/  FADD.FTZ R13, R45, R10 ;  /* 0x0000000a2d0d7221 */ /* 0x000fe40000010000 */
[----:B------:R-:W1:Y:S02]  /*92d0*/  MUFU.EX2 R10, R75 ;  /* 0x0000004b000a7308 */ /* 0x000e640000000800 */
[----:B------:R-:W-:Y:S01]  /*92e0*/  FADD.FTZ R30, R132, R13 ;  /* 0x0000000d841e7221 */ /* 0x000fe20000010000 */
[----:B------:R-:W-:-:S03]  /*92f0*/  F2FP.F16.F32.PACK_AB R132, R41, R132 ;  /* 0x000000842984723e */ /* 0x000fc600000000ff */
[----:B------:R-:W-:-:S04]  /*9300*/  FADD.FTZ R13, R41, R30 ;  /* 0x0000001e290d7221 */ /* 0x000fc80000010000 */
[----:B------:R-:W-:Y:S01]  /*9310*/  FADD.FTZ R30, R134, R13 ;  /* 0x0000000d861e7221 */ /* 0x000fe20000010000 */
[----:B------:R-:W-:-:S03]  /*9320*/  F2FP.F16.F32.PACK_AB R134, R49, R134 ;  /* 0x000000863186723e */ /* 0x000fc600000000ff */
[----:B------:R-:W-:Y:S01]  /*9330*/  FADD.FTZ R13, R49, R30 ;  /* 0x0000001e310d7221 */ /* 0x000fe20000010000 */
[----:B-1----:R-:W-:-:S03]  /*9340*/  FADD.FTZ R5, R10, R5 ;  /* 0x000000050a057221 */ /* 0x002fc60000010000 */
[----:B------:R-:W-:Y:S01]  /*9350*/  FADD.FTZ R30, R14, R13 ;  /* 0x0000000d0e1e7221 */ /* 0x000fe20000010000 */
[----:B------:R-:W-:Y:S01]  /*9360*/  F2FP.F16.F32.PACK_AB R125, R10, R125 ;  /* 0x0000007d0a7d723e */ /* 0x000fe200000000ff */
[----:B------:R-:W-:Y:S02]  /*9370*/  FADD.FTZ R5, R78, R5 ;  /* 0x000000054e057221 */ /* 0x000fe40000010000 */
[----:B------:R-:W-:Y:S02]  /*9380*/  FADD.FTZ R13, R53, R30 ;  /* 0x0000001e350d7221 */ /* 0x000fe40000010000 */
[----:B------:R-:W-:Y:S02]  /*9390*/  FADD.FTZ R5, R79, R5 ;  /* 0x000000054f057221 */ /* 0x000fe40000010000 */
[----:B------:R-:W-:Y:S02]  /*93a0*/  FADD.FTZ R30, R20, R13 ;  /* 0x0000000d141e7221 */ /* 0x000fe40000010000 */
[----:B------:R-:W-:-:S02]  /*93b0*/  FADD.FTZ R5, R82, R5 ;  /* 0x0000000552057221 */ /* 0x000fc40000010000 */
[----:B------:R-:W-:Y:S02]  /*93c0*/  FADD.FTZ R13, R57, R30 ;  /* 0x0000001e390d7221 */ /* 0x000fe40000010000 */
[----:B------:R-:W-:Y:S02]  /*93d0*/  FADD.FTZ R5, R83, R5 ;  /* 0x0000000553057221 */ /* 0x000fe40000010000 */
[----:B------:R-:W-:Y:S02]  /*93e0*/  FADD.FTZ R30, R24, R13 ;  /* 0x0000000d181e7221 */ /* 0x000fe40000010000 */
[----:B------:R-:W-:Y:S02]  /*93f0*/  FADD.FTZ R10, R86, R5 ;  /* 0x00000005560a7221 */ /* 0x000fe40000010000 */
[----:B------:R-:W-:-:S04]  /*9400*/  FADD.FTZ R13, R61, R30 ;  /* 0x0000001e3d0d7221 */ /* 0x000fc80000010000 */
[----:B------:R-:W-:-:S04]  /*9410*/  FADD.FTZ R4, R28, R13 ;  /* 0x0000000d1c047221 */ /* 0x000fc80000010000 */
[----:B------:R-:W-:-:S04]  /*9420*/  FADD.FTZ R13, R65, R4 ;  /* 0x00000004410d7221 */ /* 0x000fc80000010000 */
[----:B------:R-:W-:-:S04]  /*9430*/  FADD.FTZ R4, R32, R13 ;  /* 0x0000000d20047221 */ /* 0x000fc80000010000 */
[----:B------:R-:W-:-:S04]  /*9440*/  FADD.FTZ R13, R69, R4 ;  /* 0x00000004450d7221 */ /* 0x000fc80000010000 */
[----:B------:R-:W-:-:S04]  /*9450*/  FADD.FTZ R4, R36, R13 ;  /* 0x0000000d24047221 */ /* 0x000fc80000010000 */
[----:B------:R-:W-:Y:S01]  /*9460*/  FADD.FTZ R5, R11, R4 ;  /* 0x000000040b057221 */ /* 0x000fe20000010000 */
[C---:B------:R-:W-:Y:S01]  /*9470*/  FADD.FTZ R4, R123.reuse, R10 ;  /* 0x0000000a7b047221 */ /* 0x040fe20000010000 */
[----:B------:R-:W-:Y:S01]  /*9480*/  F2FP.F16.F32.PACK_AB R123, R123, R86 ;  /* 0x000000567b7b723e */ /* 0x000fe200000000ff */
[----:B------:R-:W-:Y:S02]  /*9490*/  IMAD.MOV.U32 R10, RZ, RZ, R9 ;  /* 0x000000ffff0a7224 */ /* 0x000fe400078e0009 */
[----:B------:R-:W-:Y:S01]  /*94a0*/  IMAD.MOV.U32 R11, RZ, RZ, R6 ;  /* 0x000000ffff0b7224 */ /* 0x000fe200078e0006 */
[----:B--2---:R-:W-:Y:S06]  /*94b0*/  @P2 BRA `(.L_x_708) ;  /* 0xffffffe000e82947 */ /* 0x004fec000383ffff */
.L_x_699:
[----:B------:R-:W-:-:S13]  /*94c0*/  ISETP.GE.AND P2, PT, R8, UR45, PT ;  /* 0x0000002d08007c0c */ /* 0x000fda000bf46270 */
[----:B------:R-:W-:Y:S05]  /*94d0*/  @!P2 BRA `(.L_x_709) ;  /* 0x0000002c004ca947 */ /* 0x000fea0003800000 */
[----:B------:R-:W-:Y:S01]  /*94e0*/  IMAD.MOV.U32 R12, RZ, RZ, R9 ;  /* 0x000000ffff0c7224 */ /* 0x000fe200078e0009 */
[----:B------:R-:W-:Y:S01]  /*94f0*/  UMOV UR27, UR37 ;  /* 0x00000025001b7c82 */ /* 0x000fe20008000000 */
[----:B------:R-:W-:Y:S01]  /*9500*/  IMAD.MOV.U32 R11, RZ, RZ, R6 ;  /* 0x000000ffff0b7224 */ /* 0x000fe200078e0006 */
[----:B------:R-:W-:Y:S01]  /*9510*/  UMOV UR26, UR39 ;  /* 0x00000027001a7c82 */ /* 0x000fe20008000000 */
[----:B------:R-:W-:Y:S01]  /*9520*/  IMAD.IADD R10, R0, 0x1, R7 ;  /* 0x00000001000a7824 */ /* 0x000fe200078e0207 */
[----:B------:R-:W-:Y:S01]  /*9530*/  ULDC UR22, c[0x0][0x9e4] ;  /* 0x0002790000167ab9 */ /* 0x000fe20000000800 */
[----:B------:R-:W-:Y:S01]  /*9540*/  ULDC UR25, c[0x0][0x9dc] ;  /* 0x0002770000197ab9 */ /* 0x000fe20000000800 */
[----:B------:R-:W-:Y:S01]  /*9550*/  ULDC UR24, c[0x0][0x288] ;  /* 0x0000a20000187ab9 */ /* 0x000fe20000000800 */
[----:B------:R-:W-:Y:S01]  /*9560*/  ULDC UR21, c[0x0][0x988] ;  /* 0x0002620000157ab9 */ /* 0x000fe20000000800 */
[----:B------:R-:W-:-:S05]  /*9570*/  ULDC UR23, c[0x0][0x9e0] ;  /* 0x0002780000177ab9 */ /* 0x000fca0000000800 */
.L_x_726:
        /* <DEDUP_REMOVED lines=9> */
.L_x_711:
[----:B------:R-:W-:Y:S01]  /*9610*/  ULEA UR6, UR39, UR40, 0x3 ;  /* 0x0000002827067291 */ /* 0x000fe2000f8e183f */
[----:B------:R-:W-:-:S05]  /*9620*/  IMAD.U32 R6, RZ, RZ, UR37 ;  /* 0x00000025ff067e24 */ /* 0x000fca000f8e00ff */
[----:B------:R-:W-:-:S04]  /*9630*/  SHF.L.U32 R6, R6, 0x1f, RZ ;  /* 0x0000001f06067819 */ /* 0x000fc800000006ff */
[----:B------:R1:W2:Y:S01]  /*9640*/  SYNCS.PHASECHK.TRANS64.TRYWAIT P2, [UR6+0x16830], R6 ;  /* 0x01683006ff0075a7 */ /* 0x0002a20008040146 */
[----:B------:R-:W-:Y:S05]  /*9650*/  @!P0 BRA `(.L_x_712) ;  /* 0x0000000000048947 */ /* 0x000fea0003800000 */
[----:B------:R-:W-:Y:S01]  /*9660*/  BPT.TRAP 0x1 ;  /* 0x000000040000795c */ /* 0x000fe20000300000 */
.L_x_712:
[----:B--2---:R-:W-:Y:S05]  /*9670*/  @P2 BRA `(.L_x_710) ;  /* 0x0000000000082947 */ /* 0x004fea0003800000 */
[----:B------:R-:W2:Y:S02]  /*9680*/  SYNCS.PHASECHK.TRANS64.TRYWAIT P2, [UR6+0x16830], R6 ;  /* 0x01683006ff0075a7 */ /* 0x000ea40008040146 */
[----:B--2---:R-:W-:Y:S05]  /*9690*/  @!P2 BRA `(.L_x_713) ;  /* 0x000000700034a947 */ /* 0x004fea0003800000 */
.L_x_710:
        /* <DEDUP_REMOVED lines=25> */
.L_x_715:
[----:B------:R-:W-:Y:S01]  /*9830*/  ULEA UR6, UR26, UR40, 0x3 ;  /* 0x000000281a067291 */ /* 0x000fe2000f8e183f */
[----:B------:R-:W-:-:S05]  /*9840*/  IMAD.U32 R6, RZ, RZ, UR27 ;  /* 0x0000001bff067e24 */ /* 0x000fca000f8e00ff */
[----:B------:R-:W-:-:S04]  /*9850*/  SHF.L.U32 R6, R6, 0x1f, RZ ;  /* 0x0000001f06067819 */ /* 0x000fc800000006ff */
[----:B------:R1:W2:Y:S01]  /*9860*/  SYNCS.PHASECHK.TRANS64.TRYWAIT P2, [UR6+0x16850], R6 ;  /* 0x01685006ff0075a7 */ /* 0x0002a20008040146 */
[----:B------:R-:W-:Y:S05]  /*9870*/  @!P0 BRA `(.L_x_716) ;  /* 0x0000000000048947 */ /* 0x000fea0003800000 */
[----:B------:R-:W-:Y:S01]  /*9880*/  BPT.TRAP 0x1 ;  /* 0x000000040000795c */ /* 0x000fe20000300000 */
.L_x_716:
[----:B--2---:R-:W-:Y:S05]  /*9890*/  @P2 BRA `(.L_x_714) ;  /* 0x0000000000082947 */ /* 0x004fea0003800000 */
[----:B------:R-:W2:Y:S02]  /*98a0*/  SYNCS.PHASECHK.TRANS64.TRYWAIT P2, [UR6+0x16850], R6 ;  /* 0x01685006ff0075a7 */ /* 0x000ea40008040146 */
[----:B--2---:R-:W-:Y:S05]  /*98b0*/  @!P2 BRA `(.L_x_717) ;  /* 0x0000006c00c4a947 */ /* 0x004fea0003800000 */
.L_x_714:
[----:B------:R-:W-:Y:S01]  /*98c0*/  UIADD3 UR6, UR40, 0x400, URZ ;  /* 0x0000040028067890 */ /* 0x000fe2000fffe03f */
[----:B------:R-:W-:Y:S01]  /*98d0*/  WARPGROUP.ARRIVE ;  /* 0x00000000000079c5 */ /* 0x000fe20000000000 */
[----:B------:R-:W-:Y:S01]  /*98e0*/  UMOV UR7, 0x40000040 ;  /* 0x4000004000077882 */ /* 0x000fe20000000000 */
[----:B------:R-:W3:Y:S01]  /*98f0*/  LDC R20, c[0x0][0x2e0] ;  /* 0x0000b800ff147b82 */ /* 0x000ee20000000800 */
[----:B------:R-:W-:Y:S01]  /*9900*/  USHF.R.U32.HI UR6, URZ, 0x4, UR6 ;  /* 0x000000043f067899 */ /* 0x000fe20008011606 */
[----:B------:R-:W-:Y:S01]  /*9910*/  IMAD.U32 R14, RZ, RZ, UR39 ;  /* 0x00000027ff0e7e24 */ /* 0x000fe2000f8e00ff */
[----:B------:R-:W-:Y:S01]  /*9920*/  ISETP.GE.U32.AND P2, PT, R2, 0x180, PT ;  /* 0x000001800200780c */ /* 0x000fe20003f46070 */
[----:B-12---:R-:W-:Y:S01]  /*9930*/  IMAD.SHL.U32 R6, R8, 0x80, RZ ;  /* 0x0000008008067824 */ /* 0x006fe200078e00ff */
[----:B------:R-:W-:Y:S01]  /*9940*/  ULOP3.LUT UR6, UR6, 0x3fff, URZ, 0xc0, !UPT ;  /* 0x00003fff06067892 */ /* 0x000fe2000f8ec03f */
[----:B------:R-:W-:Y:S01]  /*9950*/  VIADD R13, R16, 0x9 ;  /* 0x00000009100d7836 */ /* 0x000fe20000000000 */
[----:B------:R-:W-:-:S02]  /*9960*/  @!P1 LEA R14, R14, UR40, 0x3 ;  /* 0x000000280e0e9c11 */ /* 0x000fc4000f8e18ff */
[----:B------:R-:W-:Y:S01]  /*9970*/  ULEA UR10, UR26, UR6, 0xa ;  /* 0x000000061a0a7291 */ /* 0x000fe2000f8e503f */
[----:B------:R-:W-:Y:S02]  /*9980*/  IADD3 R9, -R6, 0x1, RZ ;  /* 0x0000000106097810 */ /* 0x000fe40007ffe1ff */
[----:B------:R-:W-:-:S04]  /*9990*/  @!P1 VIADD R14, R14, 0x16840 ;  /* 0x000168400e0e9836 */ /* 0x000fc80000000000 */
[----:B------:R-:W-:Y:S01]  /*99a0*/  UMOV UR6, UR10 ;  /* 0x0000000a00067c82 */ /* 0x000fe20008000000 */
[----:B------:R-:W-:Y:S01]  /*99b0*/  @!P1 PRMT R14, RZ, 0x654, R14 ;  /* 0x00000654ff0e9816 */ /* 0x000fe2000000000e */
[----:B------:R-:W-:Y:S01]  /*99c0*/  HGMMA.64x64x16.F32 R88, R148, gdesc[UR4].tnspB, R88, gsb0 ;  /* 0x40e0000494587df0 */ /* 0x000fe20008000858 */
[----:B------:R-:W-:Y:S01]  /*99d0*/  UIADD3 UR6, UR10, 0x80, URZ ;  /* 0x000000800a067890 */ /* 0x000fe2000fffe03f */
[----:B------:R-:W-:Y:S01]  /*99e0*/  UMOV UR7, 0x40000040 ;  /* 0x4000004000077882 */ /* 0x000fe20000000000 */
[----:B---3--:R-:W-:Y:S01]  /*99f0*/  IMAD R9, R20, UR47, R9 ;  /* 0x0000002f14097c24 */ /* 0x008fe2000f8e0209 */
[----:B------:R-:W-:Y:S01]  /*9a00*/  SEL R20, R13, 0x9, !P2 ;  /* 0x000000090d147807 */ /* 0x000fe20005000000 */
        /* <DEDUP_REMOVED lines=33> */
[----:B------:R-:W-:Y:S02]  /*9c20*/  ULOP3.LUT UR6, URZ, UR25, URZ, 0x33, !UPT ;  /* 0x000000193f067292 */ /* 0x000fe4000f8e333f */
[----:B------:R-:W-:Y:S02]  /*9c30*/  WARPGROUP.DEPBAR.LE gsb0, 0x0 ;  /* 0x00008000000079c5 */ /* 0x000fe40000010000 */
[----:B------:R1:W-:Y:S06]  /*9c40*/  BAR.ARV R20, 0x100 ;  /* 0x000400140000751d */ /* 0x0003ec0000002000 */
[----:B------:R2:W-:Y:S02]  /*9c50*/  @!P1 SYNCS.ARRIVE.TRANS64.RED.A1T0 RZ, [R14+URZ], RZ ;  /* 0x000000ff0eff99a7 */ /* 0x0005e4000810043f */
[----:B--2---:R-:W-:-:S04]  /*9c60*/  VIADD R14, R9, -UR24 ;  /* 0x80000018090e7c36 */ /* 0x004fc80008000000 */
[----:B------:R-:W-:-:S04]  /*9c70*/  IMAD R14, R17, -0x2, R14 ;  /* 0xfffffffe110e7824 */ /* 0x000fc800078e020e */
[C---:B------:R-:W-:Y:S02]  /*9c80*/  VIADD R9, R14.reuse, UR23 ;  /* 0x000000170e097c36 */ /* 0x040fe40008000000 */
[----:B------:R-:W-:Y:S02]  /*9c90*/  VIADD R13, R14, UR6 ;  /* 0x000000060e0d7c36 */ /* 0x000fe40008000000 */
[C---:B------:R-:W-:Y:S02]  /*9ca0*/  IMAD.IADD R14, R0.reuse, 0x1, R9 ;  /* 0x00000001000e7824 */ /* 0x040fe400078e0209 */
[----:B------:R-:W-:Y:S01]  /*9cb0*/  IMAD.IADD R15, R0, 0x1, R13 ;  /* 0x00000001000f7824 */ /* 0x000fe200078e020d */
[----:B-1----:R-:W-:Y:S06]  /*9cc0*/  @!P5 BRA `(.L_x_718) ;  /* 0x00000000005cd947 */ /* 0x002fec0003800000 */
        /* <DEDUP_REMOVED lines=11> */
.L_x_720:
[----:B------:R-:W-:-:S05]  /*9d80*/  IMAD.U32 R121, RZ, RZ, UR22 ;  /* 0x00000016ff797e24 */ /* 0x000fca000f8e00ff */
[----:B------:R-:W-:-:S13]  /*9d90*/  ISETP.NE.AND P2, PT, R121, 0x1, PT ;  /* 0x000000017900780c */ /* 0x000fda0003f45270 */
[----:B------:R-:W1:Y:S01]  /*9da0*/  @P2 LDC.64 R122, c[0x0][0x9e8] ;  /* 0x00027a00ff7a2b82 */ /* 0x000e620000000a00 */
[----:B------:R-:W-:-:S04]  /*9db0*/  @P2 IMAD.IADD R21, R0, 0x1, R7 ;  /* 0x0000000100152824 */ /* 0x000fc800078e0207 */
[----:B-1----:R-:W-:-:S04]  /*9dc0*/  @P2 IMAD.HI.U32 R122, R21, R122, RZ ;  /* 0x0000007a157a2227 */ /* 0x002fc800078e00ff */
[----:B------:R-:W-:Y:S01]  /*9dd0*/  IMAD.MOV.U32 R21, RZ, RZ, R10 ;  /* 0x000000ffff157224 */ /* 0x000fe200078e000a */
[----:B------:R-:W-:-:S07]  /*9de0*/  @P2 SHF.R.U32.HI R21, RZ, R123, R122 ;  /* 0x0000007bff152219 */ /* 0x000fce000001167a */
.L_x_721:
[----:B------:R-:W-:Y:S05]  /*9df0*/  BSYNC B0 ;  /* 0x0000000000007941 */ /* 0x000fea0003800000 */
.L_x_719:
[----:B------:R-:W-:-:S04]  /*9e00*/  IMAD R20, R21, R121, -R6 ;  /* 0x0000007915147224 */ /* 0x000fc800078e0a06 */
[----:B------:R-:W-:-:S05]  /*9e10*/  IMAD R20, R17, -0x2, R20 ;  /* 0xfffffffe11147824 */ /* 0x000fca00078e0214 */
[----:B------:R-:W-:Y:S02]  /*9e20*/  VIADDMNMX R14, R20, R121, R14, PT ;  /* 0x00000079140e7246 */ /* 0x000fe4000380010e */
[----:B------:R-:W-:-:S07]  /*9e30*/  VIMNMX R15, R15, R20, !PT ;  /* 0x000000140f0f7248 */ /* 0x000fce0007fe0100 */
.L_x_718:
[----:B------:R-:W-:Y:S01]  /*9e40*/  ISETP.GT.AND P2, PT, R8, -0x1, PT ;  /* 0xffffffff0800780c */ /* 0x000fe20003f44270 */
[C---:B------:R-:W-:Y:S02]  /*9e50*/  IMAD.IADD R9, R3.reuse, 0x1, R9 ;  /* 0x0000000103097824 */ /* 0x040fe400078e0209 */
[----:B------:R-:W-:Y:S01]  /*9e60*/  IMAD.IADD R13, R3, 0x1, R13 ;  /* 0x00000001030d7824 */ /* 0x000fe200078e020d */
[C---:B------:R-:W-:Y:S02]  /*9e70*/  ISETP.GT.AND P4, PT, R15.reuse, RZ, P2 ;  /* 0x000000ff0f00720c */ /* 0x040fe40001784270 */
[----:B------:R-:W-:Y:S02]  /*9e80*/  ISETP.GT.AND P6, PT, R15, 0x1, P2 ;  /* 0x000000010f00780c */ /* 0x000fe400017c4270 */
[C---:B------:R-:W-:Y:S02]  /*9e90*/  ISETP.LT.OR P4, PT, R14.reuse, 0x1, P4 ;  /* 0x000000010e00780c */ /* 0x040fe40002781670 */
[----:B------:R-:W-:-:S02]  /*9ea0*/  ISETP.LT.OR P6, PT, R14, 0x2, P6 ;  /* 0x000000020e00780c */ /* 0x000fc400037c1670 */
[----:B------:R-:W-:Y:S02]  /*9eb0*/  FSEL R121, R24, -INF , !P4 ;  /* 0xff80000018797808 */ /* 0x000fe40006000000 */
[----:B------:R-:W-:Y:S02]  /*9ec0*/  FSEL R25, R25, -INF , !P6 ;  /* 0xff80000019197808 */ /* 0x000fe40007000000 */
[C---:B------:R-:W-:Y:S02]  /*9ed0*/  ISETP.GT.AND P3, PT, R15.reuse, 0x8, P2 ;  /* 0x000000080f00780c */ /* 0x040fe40001764270 */
[C---:B------:R-:W-:Y:S02]  /*9ee0*/  ISETP.GT.AND P4, PT, R15.reuse, 0x9, P2 ;  /* 0x000000090f00780c */ /* 0x040fe40001784270 */
[----:B------:R-:W-:Y:S02]  /*9ef0*/  ISETP.GT.AND P6, PT, R15, 0x10, P2 ;  /* 0x000000100f00780c */ /* 0x000fe400017c4270 */
[----:B------:R-:W-:-:S02]  /*9f00*/  ISETP.LT.OR P3, PT, R14, 0x9, P3 ;  /* 0x000000090e00780c */ /* 0x000fc40001f61670 */
[C---:B------:R-:W-:Y:S02]  /*9f10*/  ISETP.LT.OR P4, PT, R14.reuse, 0xa, P4 ;  /* 0x0000000a0e00780c */ /* 0x040fe40002781670 */
[----:B------:R-:W-:Y:S02]  /*9f20*/  ISETP.LT.OR P6, PT, R14, 0x11, P6 ;  /* 0x000000110e00780c */ /* 0x000fe400037c1670 */
[----:B------:R-:W-:Y:S02]  /*9f30*/  FSEL R21, R28, -INF , !P3 ;  /* 0xff8000001c157808 */ /* 0x000fe40005800000 */
[----:B------:R-:W-:Y:S02]  /*9f40*/  FSEL R29, R29, -INF , !P4 ;  /* 0xff8000001d1d7808 */ /* 0x000fe40006000000 */
[----:B------:R-:W-:Y:S02]  /*9f50*/  FSEL R32, R32, -INF , !P6 ;  /* 0xff80000020207808 */ /* 0x000fe40007000000 */
[----:B------:R-:W-:-:S02]  /*9f60*/  ISETP.GT.AND P3, PT, R15, 0x11, P2 ;  /* 0x000000110f00780c */ /* 0x000fc40001764270 */
[C---:B------:R-:W-:Y:S02]  /*9f70*/  ISETP.GT.AND P4, PT, R15.reuse, 0x18, P2 ;  /* 0x000000180f00780c */ /* 0x040fe40001784270 */
[----:B------:R-:W-:Y:S02]  /*9f80*/  ISETP.GT.AND P6, PT, R15, 0x19, P2 ;  /* 0x000000190f00780c */ /* 0x000fe400017c4270 */
[C---:B------:R-:W-:Y:S02]  /*9f90*/  ISETP.LT.OR P3, PT, R14.reuse, 0x12, P3 ;  /* 0x000000120e00780c */ /* 0x040fe40001f61670 */
[C---:B------:R-:W-:Y:S02]  /*9fa0*/  ISETP.LT.OR P4, PT, R14.reuse, 0x19, P4 ;  /* 0x000000190e00780c */ /* 0x040fe40002781670 */
[----:B------:R-:W-:Y:S02]  /*9fb0*/  ISETP.LT.OR P6, PT, R14, 0x1a, P6 ;  /* 0x0000001a0e00780c */ /* 0x000fe400037c1670 */
[----:B------:R-:W-:-:S02]  /*9fc0*/  FSEL R33, R33, -INF , !P3 ;  /* 0xff80000021217808 */ /* 0x000fc40005800000 */
        /* <DEDUP_REMOVED lines=73> */
[----:B------:R-:W-:Y:S01]  /*a460*/  FSEL R85, R85, -INF , !P6 ;  /* 0xff80000055557808 */ /* 0x000fe20007000000 */
[----:B------:R-:W-:Y:S06]  /*a470*/  @!P5 BRA `(.L_x_722) ;  /* 0x000000000058d947 */ /* 0x000fec0003800000 */
        /* <DEDUP_REMOVED lines=12> */
.L_x_724:
[----:B------:R-:W-:-:S05]  /*a540*/  IMAD.U32 R20, RZ, RZ, UR22 ;  /* 0x00000016ff147e24 */ /* 0x000fca000f8e00ff */
[----:B------:R-:W-:-:S13]  /*a550*/  ISETP.NE.AND P3, PT, R20, 0x1, PT ;  /* 0x000000011400780c */ /* 0x000fda0003f65270 */
[----:B------:R-:W1:Y:S02]  /*a560*/  @P3 LDC.64 R14, c[0x0][0x9e8] ;  /* 0x00027a00ff0e3b82 */ /* 0x000e640000000a00 */
[----:B-1----:R-:W-:-:S05]  /*a570*/  @P3 IMAD.HI.U32 R14, R123, R14, RZ ;  /* 0x0000000e7b0e3227 */ /* 0x002fca00078e00ff */
[----:B------:R-:W-:-:S07]  /*a580*/  @P3 SHF.R.U32.HI R123, RZ, R15, R14 ;  /* 0x0000000fff7b3219 */ /* 0x000fce000001160e */
.L_x_725:
[----:B------:R-:W-:Y:S05]  /*a590*/  BSYNC B0 ;  /* 0x0000000000007941 */ /* 0x000fea0003800000 */
.L_x_723:
[----:B------:R-:W-:-:S04]  /*a5a0*/  IMAD R6, R123, R20, -R6 ;  /* 0x000000147b067224 */ /* 0x000fc800078e0a06 */
[----:B------:R-:W-:-:S05]  /*a5b0*/  IMAD R6, R17, -0x2, R6 ;  /* 0xfffffffe11067824 */ /* 0x000fca00078e0206 */
[----:B------:R-:W-:Y:S02]  /*a5c0*/  VIADDMNMX R9, R6, R20, R9, PT ;  /* 0x0000001406097246 */ /* 0x000fe40003800109 */
[----:B------:R-:W-:-:S07]  /*a5d0*/  VIMNMX R13, R13, R6, !PT ;  /* 0x000000060d0d7248 */ /* 0x000fce0007fe0100 */
.L_x_722:
        /* <DEDUP_REMOVED lines=19> */
[----:B------:R-:W-:-:S02]  /*a710*/  ISETP.GT.AND P6, PT, R13, 0x8, P2 ;  /* 0x000000080d00780c */ /* 0x000fc400017c4270 */
[----:B------:R-:W-:Y:S02]  /*a720*/  FMNMX.FTZ R15, R41, R6, !PT ;  /* 0x00000006290f7209 */ /* 0x000fe40007810000 */
[----:B------:R-:W-:Y:S02]  /*a730*/  ISETP.GT.AND P4, PT, R13, 0x1, P2 ;  /* 0x000000010d00780c */ /* 0x000fe40001784270 */
[----:B------:R-:W-:Y:S02]  /*a740*/  FMNMX.FTZ R6, R44, R15, !PT ;  /* 0x0000000f2c067209 */ /* 0x000fe40007810000 */
[----:B------:R-:W-:Y:S02]  /*a750*/  FSEL R39, R39, -INF , !P3 ;  /* 0xff80000027277808 */ /* 0x000fe40005800000 */
[----:B------:R-:W-:Y:S02]  /*a760*/  FMNMX.FTZ R15, R45, R6, !PT ;  /* 0x000000062d0f7209 */ /* 0x000fe40007810000 */
[----:B------:R-:W-:-:S02]  /*a770*/  ISETP.GT.AND P3, PT, R13, 0x21, P2 ;  /* 0x000000210d00780c */ /* 0x000fc40001764270 */
[----:B------:R-:W-:Y:S02]  /*a780*/  FMNMX.FTZ R6, R48, R15, !PT ;  /* 0x0000000f30067209 */ /* 0x000fe40007810000 */
[----:B------:R-:W-:Y:S02]  /*a790*/  ISETP.LT.OR P6, PT, R9, 0x9, P6 ;  /* 0x000000090900780c */ /* 0x000fe400037c1670 */
[----:B------:R-:W-:Y:S02]  /*a7a0*/  FMNMX.FTZ R15, R49, R6, !PT ;  /* 0x00000006310f7209 */ /* 0x000fe40007810000 */
[C---:B------:R-:W-:Y:S02]  /*a7b0*/  ISETP.LT.OR P4, PT, R9.reuse, 0x2, P4 ;  /* 0x000000020900780c */ /* 0x040fe40002781670 */
[----:B------:R-:W-:Y:S02]  /*a7c0*/  FMNMX.FTZ R6, R52, R15, !PT ;  /* 0x0000000f34067209 */ /* 0x000fe40007810000 */
[----:B------:R-:W-:-:S02]  /*a7d0*/  ISETP.LT.OR P3, PT, R9, 0x22, P3 ;  /* 0x000000220900780c */ /* 0x000fc40001f61670 */
[----:B------:R-:W-:Y:S02]  /*a7e0*/  FMNMX.FTZ R15, R53, R6, !PT ;  /* 0x00000006350f7209 */ /* 0x000fe40007810000 */
[----:B------:R-:W-:Y:S02]  /*a7f0*/  FSEL R30, R30, -INF , !P6 ;  /* 0xff8000001e1e7808 */ /* 0x000fe40007000000 */
[----:B------:R-:W-:Y:S02]  /*a800*/  FMNMX.FTZ R6, R56, R15, !PT ;  /* 0x0000000f38067209 */ /* 0x000fe40007810000 */
[----:B------:R-:W-:Y:S02]  /*a810*/  FSEL R27, R27, -INF , !P4 ;  /* 0xff8000001b1b7808 */ /* 0x000fe40006000000 */
[----:B------:R-:W-:Y:S02]  /*a820*/  FMNMX.FTZ R15, R57, R6, !PT ;  /* 0x00000006390f7209 */ /* 0x000fe40007810000 */
[----:B------:R-:W-:-:S02]  /*a830*/  ISETP.GT.AND P4, PT, R13, 0x10, P2 ;  /* 0x000000100d00780c */ /* 0x000fc40001784270 */
[----:B------:R-:W-:Y:S02]  /*a840*/  FMNMX.FTZ R6, R60, R15, !PT ;  /* 0x0000000f3c067209 */ /* 0x000fe40007810000 */
[----:B------:R-:W-:Y:S02]  /*a850*/  FSEL R43, R43, -INF , !P3 ;  /* 0xff8000002b2b7808 */ /* 0x000fe40005800000 */
[----:B------:R-:W-:Y:S02]  /*a860*/  FMNMX.FTZ R15, R61, R6, !PT ;  /* 0x000000063d0f7209 */ /* 0x000fe40007810000 */
[----:B------:R-:W-:Y:S02]  /*a870*/  ISETP.GT.AND P3, PT, R13, RZ, P2 ;  /* 0x000000ff0d00720c */ /* 0x000fe40001764270 */
        /* <DEDUP_REMOVED lines=24> */
[----:B------:R-:W-:Y:S01]  /*aa00*/  ISETP.GT.AND P4, PT, R13, 0x29, P2 ;  /* 0x000000290d00780c */ /* 0x000fe20001784270 */
[----:B------:R-:W1:Y:S03]  /*aa10*/  SHFL.BFLY PT, R15, R14, 0x2, 0x1f ;  /* 0x0c401f000e0f7f89 */ /* 0x000e6600000e0000 */
[----:B------:R-:W-:-:S04]  /*aa20*/  ISETP.LT.OR P4, PT, R9, 0x2a, P4 ;  /* 0x0000002a0900780c */ /* 0x000fc80002781670 */
[----:B------:R-:W-:Y:S02]  /*aa30*/  FSEL R47, R47, -INF , !P4 ;  /* 0xff8000002f2f7808 */ /* 0x000fe40006000000 */
[----:B------:R-:W-:-:S04]  /*aa40*/  ISETP.GT.AND P4, PT, R13, 0x31, P2 ;  /* 0x000000310d00780c */ /* 0x000fc80001784270 */
[----:B------:R-:W-:-:S04]  /*aa50*/  ISETP.LT.OR P4, PT, R9, 0x32, P4 ;  /* 0x000000320900780c */ /* 0x000fc80002781670 */
[----:B------:R-:W-:Y:S02]  /*aa60*/  FSEL R51, R51, -INF , !P4 ;  /* 0xff80000033337808 */ /* 0x000fe40006000000 */
[----:B------:R-:W-:-:S04]  /*aa70*/  ISETP.GT.AND P4, PT, R13, 0x39, P2 ;  /* 0x000000390d00780c */ /* 0x000fc80001784270 */
[----:B------:R-:W-:Y:S02]  /*aa80*/  ISETP.LT.OR P4, PT, R9, 0x3a, P4 ;  /* 0x0000003a0900780c */ /* 0x000fe40002781670 */
[----:B-1----:R-:W-:Y:S02]  /*aa90*/  FMNMX.FTZ R15, R14, R15, !PT ;  /* 0x0000000f0e0f7209 */ /* 0x002fe40007810000 */
        /* <DEDUP_REMOVED lines=12> */
[C---:B------:R-:W-:Y:S01]  /*ab60*/  FSETP.NEU.FTZ.AND P6, PT, R6.reuse, -INF , PT ;  /* 0xff8000000600780b */ /* 0x040fe20003fdd000 */
[C---:B------:R-:W-:Y:S01]  /*ab70*/  FMUL.FTZ R14, R6.reuse, UR10 ;  /* 0x0000000a060e7c20 */ /* 0x040fe20008410000 */
[----:B------:R-:W-:Y:S02]  /*ab80*/  ISETP.GT.AND P4, PT, R13, 0x59, P2 ;  /* 0x000000590d00780c */ /* 0x000fe40001784270 */
[----:B------:R-:W-:-:S02]  /*ab90*/  FSEL R24, R6, RZ, P6 ;  /* 0x000000ff06187208 */ /* 0x000fc40003000000 */
[----:B------:R-:W-:Y:S02]  /*aba0*/  FSEL R14, R14, RZ, P6 ;  /* 0x000000ff0e0e7208 */ /* 0x000fe40003000000 */
[----:B------:R-:W-:Y:S01]  /*abb0*/  ISETP.LT.OR P4, PT, R9, 0x5a, P4 ;  /* 0x0000005a0900780c */ /* 0x000fe20002781670 */
[----:B------:R-:W-:Y:S02]  /*abc0*/  FADD.FTZ R24, -R24, R11 ;  /* 0x0000000b18187221 */ /* 0x000fe40000010100 */
[--C-:B------:R-:W-:Y:S01]  /*abd0*/  FFMA.FTZ R15, R25, UR10, -R14.reuse ;  /* 0x0000000a190f7c23 */ /* 0x100fe2000801080e */
[----:B------:R-:W-:Y:S01]  /*abe0*/  FSEL R25, R26, -INF , !P3 ;  /* 0xff8000001a197808 */ /* 0x000fe20005800000 */
[--C-:B------:R-:W-:Y:S01]  /*abf0*/  FFMA.FTZ R150, R21, UR10, -R14.reuse ;  /* 0x0000000a15967c23 */ /* 0x100fe2000801080e */
[--C-:B------:R-:W-:Y:S01]  /*ac00*/  FFMA.FTZ R21, R29, UR10, -R14.reuse ;  /* 0x0000000a1d157c23 */ /* 0x100fe2000801080e */
[--C-:B------:R-:W-:Y:S01]  /*ac10*/  FFMA.FTZ R29, R33, UR10, -R14.reuse ;  /* 0x0000000a211d7c23 */ /* 0x100fe2000801080e */
[----:B------:R-:W-:Y:S01]  /*ac20*/  FMNMX.FTZ R20, R25, R12, !PT ;  /* 0x0000000c19147209 */ /* 0x000fe20007810000 */
[--C-:B------:R-:W-:Y:S01]  /*ac30*/  FFMA.FTZ R148, R121, UR10, -R14.reuse ;  /* 0x0000000a79947c23 */ /* 0x100fe2000801080e */
[----:B------:R-:W-:Y:S01]  /*ac40*/  ISETP.GT.AND P3, PT, R13, 0x30, P2 ;  /* 0x000000300d00780c */ /* 0x000fe20001764270 */
[----:B------:R-:W-:Y:S01]  /*ac50*/  FMUL.FTZ R11, R24, UR10 ;  /* 0x0000000a180b7c20 */ /* 0x000fe20008410000 */
[----:B------:R-:W-:Y:S01]  /*ac60*/  FMNMX.FTZ R33, R27, R20, !PT ;  /* 0x000000141b217209 */ /* 0x000fe20007810000 */
[----:B------:R-:W-:Y:S01]  /*ac70*/  MUFU.EX2 R15, R15 ;  /* 0x0000000f000f7308 */ /* 0x000fe20000000800 */
[----:B------:R-:W-:Y:S01]  /*ac80*/  ISETP.LT.OR P3, PT, R9, 0x31, P3 ;  /* 0x000000310900780c */ /* 0x000fe20001f61670 */
[--C-:B------:R-:W-:Y:S01]  /*ac90*/  FFMA.FTZ R146, R36, UR10, -R14.reuse ;  /* 0x0000000a24927c23 */ /* 0x100fe2000801080e */
[----:B------:R-:W-:Y:S01]  /*aca0*/  FMNMX.FTZ R20, R30, R33, !PT ;  /* 0x000000211e147209 */ /* 0x000fe20007810000 */
[--C-:B------:R-:W-:Y:S01]  /*acb0*/  FFMA.FTZ R144, R32, UR10, -R14.reuse ;  /* 0x0000000a20907c23 */ /* 0x100fe2000801080e */
[----:B------:R-:W-:Y:S01]  /*acc0*/  FSEL R50, R50, -INF , !P3 ;  /* 0xff80000032327808 */ /* 0x000fe20005800000 */
[--C-:B------:R-:W-:Y:S01]  /*acd0*/  FFMA.FTZ R140, R40, UR10, -R14.reuse ;  /* 0x0000000a288c7c23 */ /* 0x100fe2000801080e */
[----:B------:R-:W-:Y:S01]  /*ace0*/  FMNMX.FTZ R33, R31, R20, !PT ;  /* 0x000000141f217209 */ /* 0x000fe20007810000 */
[----:B------:R-:W-:Y:S01]  /*acf0*/  MUFU.EX2 R148, R148 ;  /* 0x0000009400947308 */ /* 0x000fe20000000800 */
[----:B------:R-:W-:Y:S01]  /*ad00*/  ISETP.GT.AND P3, PT, R13, 0x38, P2 ;  /* 0x000000380d00780c */ /* 0x000fe20001764270 */
[--C-:B------:R-:W-:Y:S01]  /*ad10*/  FFMA.FTZ R142, R44, UR10, -R14.reuse ;  /* 0x0000000a2c8e7c23 */ /* 0x100fe2000801080e */
[----:B------:R-:W-:Y:S01]  /*ad20*/  FMNMX.FTZ R20, R34, R33, !PT ;  /* 0x0000002122147209 */ /* 0x000fe20007810000 */
[--C-:B------:R-:W-:Y:S01]  /*ad30*/  FFMA.FTZ R33, R37, UR10, -R14.reuse ;  /* 0x0000000a25217c23 */ /* 0x100fe2000801080e */
[----:B------:R-:W-:Y:S01]  /*ad40*/  ISETP.LT.OR P3, PT, R9, 0x39, P3 ;  /* 0x000000390900780c */ /* 0x000fe20001f61670 */
[--C-:B------:R-:W-:Y:S01]  /*ad50*/  FFMA.FTZ R136, R48, UR10, -R14.reuse ;  /* 0x0000000a30887c23 */ /* 0x100fe2000801080e */
[----:B------:R-:W-:Y:S01]  /*ad60*/  FMNMX.FTZ R37, R35, R20, !PT ;  /* 0x0000001423257209 */ /* 0x000fe20007810000 */
[----:B------:R-:W1:Y:S01]  /*ad70*/  MUFU.EX2 R11, R11 ;  /* 0x0000000b000b7308 */ /* 0x000e620000000800 */
[----:B------:R-:W-:Y:S01]  /*ad80*/  FSEL R54, R54, -INF , !P3 ;  /* 0xff80000036367808 */ /* 0x000fe20005800000 */
[--C-:B------:R-:W-:Y:S01]  /*ad90*/  FFMA.FTZ R138, R52, UR10, -R14.reuse ;  /* 0x0000000a348a7c23 */ /* 0x100fe2000801080e */
[----:B------:R-:W-:Y:S01]  /*ada0*/  FMNMX.FTZ R20, R38, R37, !PT ;  /* 0x0000002526147209 */ /* 0x000fe20007810000 */
[--C-:B------:R-:W-:Y:S01]  /*adb0*/  FFMA.FTZ R132, R56, UR10, -R14.reuse ;  /* 0x0000000a38847c23 */ /* 0x100fe2000801080e */
[----:B------:R-:W-:Y:S01]  /*adc0*/  ISETP.GT.AND P3, PT, R13, 0x40, P2 ;  /* 0x000000400d00780c */ /* 0x000fe20001764270 */
        /* <DEDUP_REMOVED lines=11> */
[----:B------:R-:W-:Y:S01]  /*ae80*/  ISETP.GT.AND P3, PT, R13, 0x48, P2 ;  /* 0x000000480d00780c */ /* 0x000fe20001764270 */
[--C-:B------:R-:W-:Y:S01]  /*ae90*/  FFMA.FTZ R124, R72, UR10, -R14.reuse ;  /* 0x0000000a487c7c23 */ /* 0x100fe2000801080e */
[----:B------:R-:W-:Y:S01]  /*aea0*/  FMNMX.FTZ R20, R46, R41, !PT ;  /* 0x000000292e147209 */ /* 0x000fe20007810000 */
[--C-:B------:R-:W-:Y:S01]  /*aeb0*/  FFMA.FTZ R126, R76, UR10, -R14.reuse ;  /* 0x0000000a4c7e7c23 */ /* 0x100fe2000801080e */
[----:B------:R-:W-:Y:S01]  /*aec0*/  ISETP.LT.OR P3, PT, R9, 0x49, P3 ;  /* 0x000000490900780c */ /* 0x000fe20001f61670 */
[--C-:B------:R-:W-:Y:S01]  /*aed0*/  FFMA.FTZ R120, R80, UR10, -R14.reuse ;  /* 0x0000000a50787c23 */ /* 0x100fe2000801080e */
[----:B------:R-:W-:Y:S01]  /*aee0*/  FMNMX.FTZ R41, R47, R20, !PT ;  /* 0x000000142f297209 */ /* 0x000fe20007810000 */
[----:B------:R-:W4:Y:S01]  /*aef0*/  MUFU.EX2 R144, R144 ;  /* 0x0000009000907308 */ /* 0x000f220000000800 */
[----:B------:R-:W-:Y:S01]  /*af00*/  FSEL R62, R62, -INF , !P3 ;  /* 0xff8000003e3e7808 */ /* 0x000fe20005800000 */
[--C-:B------:R-:W-:Y:S01]  /*af10*/  FFMA.FTZ R122, R84, UR10, -R14.reuse ;  /* 0x0000000a547a7c23 */ /* 0x100fe2000801080e */
[----:B------:R-:W-:Y:S01]  /*af20*/  FMNMX.FTZ R20, R50, R41, !PT ;  /* 0x0000002932147209 */ /* 0x000fe20007810000 */
[--C-:B------:R-:W-:Y:S01]  /*af30*/  FFMA.FTZ R41, R45, UR10, -R14.reuse ;  /* 0x0000000a2d297c23 */ /* 0x100fe2000801080e */
[----:B------:R-:W-:Y:S01]  /*af40*/  ISETP.GT.AND P3, PT, R13, 0x50, P2 ;  /* 0x000000500d00780c */ /* 0x000fe20001764270 */
[-C--:B-1----:R-:W-:Y:S01]  /*af50*/  FMUL.FTZ R88, R88, R11.reuse ;  /* 0x0000000b58587220 */ /* 0x082fe20000410000 */
[----:B------:R-:W-:Y:S01]  /*af60*/  FMNMX.FTZ R45, R51, R20, !PT ;  /* 0x00000014332d7209 */ /* 0x000fe20007810000 */
[----:B------:R-:W1:Y:S01]  /*af70*/  MUFU.EX2 R29, R29 ;  /* 0x0000001d001d7308 */ /* 0x000e620000000800 */
[----:B------:R-:W-:Y:S01]  /*af80*/  ISETP.LT.OR P3, PT, R9, 0x51, P3 ;  /* 0x000000510900780c */ /* 0x000fe20001f61670 */
[----:B------:R-:W-:Y:S01]  /*af90*/  FMUL.FTZ R89, R89, R11 ;  /* 0x0000000b59597220 */ /* 0x000fe20000410000 */
[----:B------:R-:W-:Y:S01]  /*afa0*/  FMNMX.FTZ R20, R54, R45, !PT ;  /* 0x0000002d36147209 */ /* 0x000fe20007810000 */
[-C--:B------:R-:W-:Y:S01]  /*afb0*/  FMUL.FTZ R92, R92, R11.reuse ;  /* 0x0000000b5c5c7220 */ /* 0x080fe20000410000 */
[----:B------:R-:W-:Y:S01]  /*afc0*/  FSEL R66, R66, -INF , !P3 ;  /* 0xff80000042427808 */ /* 0x000fe20005800000 */
[-C--:B------:R-:W-:Y:S01]  /*afd0*/  FMUL.FTZ R93, R93, R11.reuse ;  /* 0x0000000b5d5d7220 */ /* 0x080fe20000410000 */
[----:B------:R-:W-:Y:S01]  /*afe0*/  FMNMX.FTZ R45, R55, R20, !PT ;  /* 0x00000014372d7209 */ /* 0x000fe20007810000 */
[----:B------:R-:W5:Y:S01]  /*aff0*/  MUFU.EX2 R146, R146 ;  /* 0x0000009200927308 */ /* 0x000f620000000800 */
[----:B------:R-:W-:Y:S01]  /*b000*/  ISETP.GT.AND P3, PT, R13, 0x58, P2 ;  /* 0x000000580d00780c */ /* 0x000fe20001764270 */
[----:B------:R-:W-:Y:S01]  /*b010*/  FMUL.FTZ R96, R96, R11 ;  /* 0x0000000b60607220 */ /* 0x000fe20000410000 */
[----:B------:R-:W-:Y:S01]  /*b020*/  FMNMX.FTZ R20, R58, R45, !PT ;  /* 0x0000002d3a147209 */ /* 0x000fe20007810000 */
[--C-:B------:R-:W-:Y:S01]  /*b030*/  FFMA.FTZ R45, R49, UR10, -R14.reuse ;  /* 0x0000000a312d7c23 */ /* 0x100fe2000801080e */
[----:B------:R-:W-:Y:S01]  /*b040*/  ISETP.LT.OR P3, PT, R9, 0x59, P3 ;  /* 0x000000590900780c */ /* 0x000fe20001f61670 */
[-C--:B------:R-:W-:Y:S01]  /*b050*/  FMUL.FTZ R97, R97, R11.reuse ;  /* 0x0000000b61617220 */ /* 0x080fe20000410000 */
[----:B------:R-:W-:Y:S01]  /*b060*/  FMNMX.FTZ R49, R59, R20, !PT ;  /* 0x000000143b317209 */ /* 0x000fe20007810000 */
[----:B------:R-:W5:Y:S01]  /*b070*/  MUFU.EX2 R33, R33 ;  /* 0x0000002100217308 */ /* 0x000f620000000800 */
[----:B------:R-:W-:Y:S01]  /*b080*/  FSEL R70, R70, -INF , !P3 ;  /* 0xff80000046467808 */ /* 0x000fe20005800000 */
[----:B------:R-:W-:Y:S01]  /*b090*/  FMUL.FTZ R100, R100, R11 ;  /* 0x0000000b64647220 */ /* 0x000fe20000410000 */
[----:B------:R-:W-:Y:S01]  /*b0a0*/  FMNMX.FTZ R20, R62, R49, !PT ;  /* 0x000000313e147209 */ /* 0x000fe20007810000 */
[-C--:B------:R-:W-:Y:S01]  /*b0b0*/  FMUL.FTZ R101, R101, R11.reuse ;  /* 0x0000000b65657220 */ /* 0x080fe20000410000 */
[----:B------:R-:W-:Y:S01]  /*b0c0*/  ISETP.GT.AND P3, PT, R13, 0x60, P2 ;  /* 0x000000600d00780c */ /* 0x000fe20001764270 */
[-C--:B------:R-:W-:Y:S01]  /*b0d0*/  FMUL.FTZ R104, R104, R11.reuse ;  /* 0x0000000b68687220 */ /* 0x080fe20000410000 */
[----:B------:R-:W-:Y:S01]  /*b0e0*/  FMNMX.FTZ R49, R63, R20, !PT ;  /* 0x000000143f317209 */ /* 0x000fe20007810000 */
[----:B------:R-:W5:Y:S01]  /*b0f0*/  MUFU.EX2 R140, R140 ;  /* 0x0000008c008c7308 */ /* 0x000f620000000800 */
[----:B------:R-:W-:Y:S01]  /*b100*/  ISETP.LT.OR P3, PT, R9, 0x61, P3 ;  /* 0x000000610900780c */ /* 0x000fe20001f61670 */
[----:B------:R-:W-:Y:S01]  /*b110*/  FMUL.FTZ R105, R105, R11 ;  /* 0x0000000b69697220 */ /* 0x000fe20000410000 */
[----:B------:R-:W-:Y:S01]  /*b120*/  FMNMX.FTZ R20, R66, R49, !PT ;  /* 0x0000003142147209 */ /* 0x000fe20007810000 */
[----:B------:R-:W-:Y:S01]  /*b130*/  FFMA.FTZ R49, R53, UR10, -R14 ;  /* 0x0000000a35317c23 */ /* 0x000fe2000801080e */
[----:B------:R-:W-:Y:S01]  /*b140*/  FSEL R71, R71, -INF , !P4 ;  /* 0xff80000047477808 */ /* 0x000fe20006000000 */
[-C--:B------:R-:W-:Y:S01]  /*b150*/  FMUL.FTZ R108, R108, R11.reuse ;  /* 0x0000000b6c6c7220 */ /* 0x080fe20000410000 */
[----:B------:R-:W-:Y:S01]  /*b160*/  FMNMX.FTZ R53, R67, R20, !PT ;  /* 0x0000001443357209 */ /* 0x000fe20007810000 */
[----:B------:R-:W5:Y:S01]  /*b170*/  MUFU.EX2 R37, R37 ;  /* 0x0000002500257308 */ /* 0x000f620000000800 */
[----:B------:R-:W-:Y:S01]  /*b180*/  ISETP.GT.AND P4, PT, R13, 0x61, P2 ;  /* 0x000000610d00780c */ /* 0x000fe20001784270 */
[-C--:B------:R-:W-:Y:S01]  /*b190*/  FMUL.FTZ R109, R109, R11.reuse ;  /* 0x0000000b6d6d7220 */ /* 0x080fe20000410000 */
[----:B------:R-:W-:Y:S01]  /*b1a0*/  FSEL R74, R74, -INF , !P3 ;  /* 0xff8000004a4a7808 */ /* 0x000fe20005800000 */
[-C--:B------:R-:W-:Y:S01]  /*b1b0*/  FMUL.FTZ R112, R112, R11.reuse ;  /* 0x0000000b70707220 */ /* 0x080fe20000410000 */
[----:B------:R-:W-:Y:S01]  /*b1c0*/  ISETP.GT.AND P3, PT, R13, 0x68, P2 ;  /* 0x000000680d00780c */ /* 0x000fe20001764270 */
[----:B------:R-:W-:Y:S01]  /*b1d0*/  FMUL.FTZ R113, R113, R11 ;  /* 0x0000000b71717220 */ /* 0x000fe20000410000 */
[----:B------:R-:W-:Y:S01]  /*b1e0*/  FMNMX.FTZ R20, R70, R53, !PT ;  /* 0x0000003546147209 */ /* 0x000fe20007810000 */
[----:B------:R-:W5:Y:S01]  /*b1f0*/  MUFU.EX2 R142, R142 ;  /* 0x0000008e008e7308 */ /* 0x000f620000000800 */
[C---:B------:R-:W-:Y:S01]  /*b200*/  ISETP.LT.OR P4, PT, R9.reuse, 0x62, P4 ;  /* 0x000000620900780c */ /* 0x040fe20002781670 */
[-C--:B------:R-:W-:Y:S01]  /*b210*/  FMUL.FTZ R116, R116, R11.reuse ;  /* 0x0000000b74747220 */ /* 0x080fe20000410000 */
[----:B------:R-:W-:Y:S01]  /*b220*/  ISETP.LT.OR P3, PT, R9, 0x69, P3 ;  /* 0x000000690900780c */ /* 0x000fe20001f61670 */
[----:B------:R-:W-:Y:S01]  /*b230*/  FMUL.FTZ R117, R117, R11 ;  /* 0x0000000b75757220 */ /* 0x000fe20000410000 */
[----:B------:R-:W-:-:S02]  /*b240*/  FMNMX.FTZ R53, R71, R20, !PT ;  /* 0x0000001447357209 */ /* 0x000fc40007810000 */
[----:B------:R-:W-:Y:S01]  /*b250*/  FSEL R75, R75, -INF , !P4 ;  /* 0xff8000004b4b7808 */ /* 0x000fe20006000000 */
[----:B------:R-:W5:Y:S01]  /*b260*/  MUFU.EX2 R41, R41 ;  /* 0x0000002900297308 */ /* 0x000f620000000800 */
[----:B------:R-:W-:Y:S02]  /*b270*/  ISETP.GT.AND P4, PT, R13, 0x69, P2 ;  /* 0x000000690d00780c */ /* 0x000fe40001784270 */
[----:B------:R-:W-:Y:S02]  /*b280*/  FSEL R78, R78, -INF , !P3 ;  /* 0xff8000004e4e7808 */ /* 0x000fe40005800000 */
        /* <DEDUP_REMOVED lines=9> */
[----:B------:R-:W-:Y:S02]  /*b320*/  ISETP.GT.AND P4, PT, R13, 0x71, P2 ;  /* 0x000000710d00780c */ /* 0x000fe40001784270 */
[----:B------:R-:W-:Y:S01]  /*b330*/  FMNMX.FTZ R20, R78, R57, !PT ;  /* 0x000000394e147209 */ /* 0x000fe20007810000 */
[--C-:B------:R-:W-:Y:S01]  /*b340*/  FFMA.FTZ R57, R65, UR10, -R14.reuse ;  /* 0x0000000a41397c23 */ /* 0x100fe2000801080e */
[----:B------:R-:W-:Y:S01]  /*b350*/  FSEL R82, R82, -INF , !P3 ;  /* 0xff80000052527808 */ /* 0x000fe20005800000 */
[--C-:B------:R-:W-:Y:S01]  /*b360*/  FFMA.FTZ R65, R73, UR10, -R14.reuse ;  /* 0x0000000a49417c23 */ /* 0x100fe2000801080e */
[----:B------:R-:W-:Y:S01]  /*b370*/  ISETP.GT.AND P3, PT, R13, 0x78, P2 ;  /* 0x000000780d00780c */ /* 0x000fe20001764270 */
        /* <DEDUP_REMOVED lines=8> */
[----:B------:R-:W-:Y:S01]  /*b400*/  FMNMX.FTZ R20, R82, R13, !PT ;  /* 0x0000000d52147209 */ /* 0x000fe20007810000 */
[--C-:B------:R-:W-:Y:S01]  /*b410*/  FFMA.FTZ R13, R61, UR10, -R14.reuse ;  /* 0x0000000a3d0d7c23 */ /* 0x100fe2000801080e */
[----:B------:R-:W-:Y:S01]  /*b420*/  ISETP.LT.OR P2, PT, R9, 0x7a, P2 ;  /* 0x0000007a0900780c */ /* 0x000fe20001741670 */
[--C-:B------:R-:W-:Y:S01]  /*b430*/  FFMA.FTZ R61, R69, UR10, -R14.reuse ;  /* 0x0000000a453d7c23 */ /* 0x100fe2000801080e */
[----:B------:R-:W-:Y:S01]  /*b440*/  FSEL R86, R86, -INF , !P3 ;  /* 0xff80000056567808 */ /* 0x000fe20005800000 */
[--C-:B------:R-:W-:Y:S01]  /*b450*/  FFMA.FTZ R69, R77, UR10, -R14.reuse ;  /* 0x0000000a4d457c23 */ /* 0x100fe2000801080e */
[----:B------:R-:W-:Y:S01]  /*b460*/  FMNMX.FTZ R9, R83, R20, !PT ;  /* 0x0000001453097209 */ /* 0x000fe20007810000 */
[----:B------:R-:W-:Y:S01]  /*b470*/  FFMA.FTZ R77, R85, UR10, -R14 ;  /* 0x0000000a554d7c23 */ /* 0x000fe2000801080e */
[----:B------:R-:W-:Y:S01]  /*b480*/  FSEL R87, R87, -INF , !P2 ;  /* 0xff80000057577808 */ /* 0x000fe20005000000 */
[----:B------:R-:W-:Y:S01]  /*b490*/  MUFU.EX2 R132, R132 ;  /* 0x0000008400847308 */ /* 0x000fe20000000800 */
[----:B------:R-:W-:-:S04]  /*b4a0*/  FMNMX.FTZ R20, R86, R9, !PT ;  /* 0x0000000956147209 */ /* 0x000fc80007810000 */
[----:B------:R-:W-:-:S03]  /*b4b0*/  FMNMX.FTZ R20, R87, R20, !PT ;  /* 0x0000001457147209 */ /* 0x000fc60007810000 */
[----:B------:R-:W-:Y:S02]  /*b4c0*/  MUFU.EX2 R53, R53 ;  /* 0x0000003500357308 */ /* 0x000fe40000000800 */
[----:B------:R-:W2:Y:S06]  /*b4d0*/  SHFL.BFLY PT, R9, R20, 0x2, 0x1f ;  /* 0x0c401f0014097f89 */ /* 0x000eac00000e0000 */
[----:B------:R-:W-:Y:S08]  /*b4e0*/  MUFU.EX2 R134, R134 ;  /* 0x0000008600867308 */ /* 0x000ff00000000800 */
[----:B------:R-:W-:Y:S08]  /*b4f0*/  MUFU.EX2 R13, R13 ;  /* 0x0000000d000d7308 */ /* 0x000ff00000000800 */
[----:B------:R-:W-:Y:S01]  /*b500*/  MUFU.EX2 R128, R128 ;  /* 0x0000008000807308 */ /* 0x000fe20000000800 */
[----:B--2---:R-:W-:-:S05]  /*b510*/  FMNMX.FTZ R9, R20, R9, !PT ;  /* 0x0000000914097209 */ /* 0x004fca0007810000 */
[----:B------:R-:W2:Y:S02]  /*b520*/  SHFL.BFLY PT, R20, R9, 0x1, 0x1f ;  /* 0x0c201f0009147f89 */ /* 0x000ea400000e0000 */
[----:B------:R-:W-:Y:S08]  /*b530*/  MUFU.EX2 R57, R57 ;  /* 0x0000003900397308 */ /* 0x000ff00000000800 */
[----:B------:R-:W-:Y:S08]  /*b540*/  MUFU.EX2 R130, R130 ;  /* 0x0000008200827308 */ /* 0x000ff00000000800 */
[----:B------:R-:W-:Y:S01]  /*b550*/  MUFU.EX2 R61, R61 ;  /* 0x0000003d003d7308 */ /* 0x000fe20000000800 */
[----:B--2---:R-:W-:-:S07]  /*b560*/  FMNMX.FTZ R9, R9, R20, !PT ;  /* 0x0000001409097209 */ /* 0x004fce0007810000 */
[----:B------:R-:W-:Y:S01]  /*b570*/  MUFU.EX2 R124, R124 ;  /* 0x0000007c007c7308 */ /* 0x000fe20000000800 */
[C---:B------:R-:W-:Y:S01]  /*b580*/  FSETP.NEU.FTZ.AND P2, PT, R9.reuse, -INF , PT ;  /* 0xff8000000900780b */ /* 0x040fe20003f5d000 */
[----:B------:R-:W-:-:S06]  /*b590*/  FMUL.FTZ R36, R9, UR10 ;  /* 0x0000000a09247c20 */ /* 0x000fcc0008410000 */
[----:B------:R-:W-:Y:S01]  /*b5a0*/  MUFU.EX2 R65, R65 ;  /* 0x0000004100417308 */ /* 0x000fe20000000800 */
[----:B------:R-:W-:-:S05]  /*b5b0*/  FSEL R36, R36, RZ, P2 ;  /* 0x000000ff24247208 */ /* 0x000fca0001000000 */
[----:B------:R-:W-:Y:S01]  /*b5c0*/  FFMA.FTZ R145, R34, UR10, -R36 ;  /* 0x0000000a22917c23 */ /* 0x000fe20008010824 */
[----:B------:R-:W-:Y:S01]  /*b5d0*/  FFMA.FTZ R34, R11, R5, R148 ;  /* 0x000000050b227223 */ /* 0x000fe20000010094 */
[--C-:B------:R-:W-:Y:S01]  /*b5e0*/  FFMA.FTZ R14, R25, UR10, -R36.reuse ;  /* 0x0000000a190e7c23 */ /* 0x100fe20008010824 */
[--C-:B------:R-:W-:Y:S01]  /*b5f0*/  FFMA.FTZ R149, R27, UR10, -R36.reuse ;  /* 0x0000000a1b957c23 */ /* 0x100fe20008010824 */
[----:B------:R-:W-:Y:S01]  /*b600*/  FFMA.FTZ R151, R30, UR10, -R36 ;  /* 0x0000000a1e977c23 */ /* 0x000fe20008010824 */
[----:B------:R-:W-:Y:S01]  /*b610*/  FADD.FTZ R5, R15, R34 ;  /* 0x000000220f057221 */ /* 0x000fe20000010000 */
[--C-:B------:R-:W-:Y:S01]  /*b620*/  FFMA.FTZ R20, R31, UR10, -R36.reuse ;  /* 0x0000000a1f147c23 */ /* 0x100fe20008010824 */
[--C-:B------:R-:W-:Y:S01]  /*b630*/  FFMA.FTZ R147, R38, UR10, -R36.reuse ;  /* 0x0000000a26937c23 */ /* 0x100fe20008010824 */
[----:B------:R-:W-:Y:S01]  /*b640*/  MUFU.EX2 R14, R14 ;  /* 0x0000000e000e7308 */ /* 0x000fe20000000800 */
[----:B------:R-:W-:Y:S01]  /*b650*/  FADD.FTZ R34, R150, R5 ;  /* 0x0000000596227221 */ /* 0x000fe20000010000 */
[----:B------:R-:W-:Y:S01]  /*b660*/  FSEL R5, R9, RZ, P2 ;  /* 0x000000ff09057208 */ /* 0x000fe20001000000 */
[--C-:B------:R-:W-:Y:S01]  /*b670*/  FFMA.FTZ R24, R35, UR10, -R36.reuse ;  /* 0x0000000a23187c23 */ /* 0x100fe20008010824 */
[----:B------:R-:W-:Y:S01]  /*b680*/  FFMA.FTZ R26, R39, UR10, -R36 ;  /* 0x0000000a271a7c23 */ /* 0x000fe20008010824 */
[----:B---3--:R-:W-:Y:S01]  /*b690*/  FADD.FTZ R25, R21, R34 ;  /* 0x0000002215197221 */ /* 0x008fe20000010000 */
[----:B------:R-:W-:Y:S01]  /*b6a0*/  FFMA.FTZ R141, R42, UR10, -R36 ;  /* 0x0000000a2a8d7c23 */ /* 0x000fe20008010824 */
[----:B------:R-:W-:Y:S01]  /*b6b0*/  FADD.FTZ R5, -R5, R12 ;  /* 0x0000000c05057221 */ /* 0x000fe20000010100 */
[----:B------:R-:W-:Y:S01]  /*b6c0*/  MUFU.EX2 R149, R149 ;  /* 0x0000009500957308 */ /* 0x000fe20000000800 */
[----:B----4-:R-:W-:Y:S01]  /*b6d0*/  FADD.FTZ R34, R144, R25 ;  /* 0x0000001990227221 */ /* 0x010fe20000010000 */
[--C-:B------:R-:W-:Y:S01]  /*b6e0*/  FFMA.FTZ R28, R43, UR10, -R36.reuse ;  /* 0x0000000a2b1c7c23 */ /* 0x100fe20008010824 */
[----:B------:R-:W-:Y:S01]  /*b6f0*/  FMUL.FTZ R5, R5, UR10 ;  /* 0x0000000a05057c20 */ /* 0x000fe20008410000 */
[----:B------:R-:W-:Y:S01]  /*b700*/  FFMA.FTZ R143, R46, UR10, -R36 ;  /* 0x0000000a2e8f7c23 */ /* 0x000fe20008010824 */
[----:B-1----:R-:W-:Y:S01]  /*b710*/  FADD.FTZ R25, R29, R34 ;  /* 0x000000221d197221 */ /* 0x002fe20000010000 */
[--C-:B------:R-:W-:Y:S01]  /*b720*/  FFMA.FTZ R30, R47, UR10, -R36.reuse ;  /* 0x0000000a2f1e7c23 */ /* 0x100fe20008010824 */
[--C-:B------:R-:W-:Y:S01]  /*b730*/  FFMA.FTZ R137, R50, UR10, -R36.reuse ;  /* 0x0000000a32897c23 */ /* 0x100fe20008010824 */
[----:B------:R-:W-:Y:S01]  /*b740*/  MUFU.EX2 R151, R151 ;  /* 0x0000009700977308 */ /* 0x000fe20000000800 */
[----:B-----5:R-:W-:Y:S01]  /*b750*/  FADD.FTZ R34, R146, R25 ;  /* 0x0000001992227221 */ /* 0x020fe20000010000 */
        /* <DEDUP_REMOVED lines=8> */
[----:B------:R-:W-:Y:S01]  /*b7e0*/  F2FP.F16.F32.PACK_AB R148, R15, R148 ;  /* 0x000000940f94723e */ /* 0x000fe200000000ff */
[--C-:B------:R-:W-:Y:S01]  /*b7f0*/  FFMA.FTZ R129, R66, UR10, -R36.reuse ;  /* 0x0000000a42817c23 */ /* 0x100fe20008010824 */
[----:B------:R-:W-:Y:S01]  /*b800*/  FFMA.FTZ R131, R70, UR10, -R36 ;  /* 0x0000000a46837c23 */ /* 0x000fe20008010824 */
[----:B------:R-:W-:Y:S01]  /*b810*/  FADD.FTZ R27, R37, R34 ;  /* 0x00000022251b7221 */ /* 0x000fe20000010000 */
[--C-:B------:R-:W-:Y:S01]  /*b820*/  FFMA.FTZ R34, R59, UR10, -R36.reuse ;  /* 0x0000000a3b227c23 */ /* 0x100fe20008010824 */
[--C-:B------:R-:W-:Y:S01]  /*b830*/  FFMA.FTZ R125, R74, UR10, -R36.reuse ;  /* 0x0000000a4a7d7c23 */ /* 0x100fe20008010824 */
[----:B------:R-:W3:Y:S01]  /*b840*/  MUFU.EX2 R20, R20 ;  /* 0x0000001400147308 */ /* 0x000ee20000000800 */
[----:B------:R-:W-:Y:S01]  /*b850*/  FADD.FTZ R38, R142, R27 ;  /* 0x0000001b8e267221 */ /* 0x000fe20000010000 */
[--C-:B------:R-:W-:Y:S01]  /*b860*/  FFMA.FTZ R75, R75, UR10, -R36.reuse ;  /* 0x0000000a4b4b7c23 */ /* 0x100fe20008010824 */
[--C-:B------:R-:W-:Y:S01]  /*b870*/  FFMA.FTZ R78, R78, UR10, -R36.reuse ;  /* 0x0000000a4e4e7c23 */ /* 0x100fe20008010824 */
[----:B------:R-:W-:Y:S01]  /*b880*/  FFMA.FTZ R79, R79, UR10, -R36 ;  /* 0x0000000a4f4f7c23 */ /* 0x000fe20008010824 */
[----:B-1----:R-:W-:Y:S01]  /*b890*/  FADD.FTZ R5, R41, R38 ;  /* 0x0000002629057221 */ /* 0x002fe20000010000 */
[--C-:B------:R-:W-:Y:S01]  /*b8a0*/  FFMA.FTZ R82, R82, UR10, -R36.reuse ;  /* 0x0000000a52527c23 */ /* 0x100fe20008010824 */
[----:B------:R-:W-:Y:S01]  /*b8b0*/  FFMA.FTZ R83, R83, UR10, -R36 ;  /* 0x0000000a53537c23 */ /* 0x000fe20008010824 */
[----:B------:R-:W1:Y:S01]  /*b8c0*/  MUFU.EX2 R145, R145 ;  /* 0x0000009100917308 */ /* 0x000e620000000800 */
[----:B--2---:R-:W-:Y:S01]  /*b8d0*/  FFMA.FTZ R38, R25, R4, R14 ;  /* 0x0000000419267223 */ /* 0x004fe2000001000e */
[----:B------:R-:W-:Y:S01]  /*b8e0*/  FADD.FTZ R42, R136, R5 ;  /* 0x00000005882a7221 */ /* 0x000fe20000010000 */
[--C-:B------:R-:W-:Y:S01]  /*b8f0*/  FFMA.FTZ R4, R63, UR10, -R36.reuse ;  /* 0x0000000a3f047c23 */ /* 0x100fe20008010824 */
[----:B------:R-:W-:Y:S01]  /*b900*/  FFMA.FTZ R86, R86, UR10, -R36 ;  /* 0x0000000a56567c23 */ /* 0x000fe20008010824 */
[----:B------:R-:W-:Y:S01]  /*b910*/  FADD.FTZ R40, R149, R38 ;  /* 0x0000002695287221 */ /* 0x000fe20000010000 */
[----:B------:R-:W-:Y:S01]  /*b920*/  FADD.FTZ R27, R45, R42 ;  /* 0x0000002a2d1b7221 */ /* 0x000fe20000010000 */
[----:B------:R-:W-:Y:S01]  /*b930*/  FFMA.FTZ R38, R67, UR10, -R36 ;  /* 0x0000000a43267c23 */ /* 0x000fe20008010824 */
[----:B------:R-:W2:Y:S01]  /*b940*/  MUFU.EX2 R24, R24 ;  /* 0x0000001800187308 */ /* 0x000ea20000000800 */
[----:B------:R-:W-:Y:S01]  /*b950*/  FADD.FTZ R5, R151, R40 ;  /* 0x0000002897057221 */ /* 0x000fe20000010000 */
[----:B------:R-:W-:Y:S01]  /*b960*/  FADD.FTZ R40, R138, R27 ;  /* 0x0000001b8a287221 */ /* 0x000fe20000010000 */
[----:B------:R-:W-:Y:S01]  /*b970*/  IMAD.U32 R31, RZ, RZ, UR26 ;  /* 0x0000001aff1f7e24 */ /* 0x000fe2000f8e00ff */
[----:B------:R-:W-:Y:S01]  /*b980*/  ISETP.GT.AND P2, PT, R8, UR45, PT ;  /* 0x0000002d08007c0c */ /* 0x000fe2000bf44270 */
[----:B---3--:R-:W-:Y:S01]  /*b990*/  FADD.FTZ R42, R20, R5 ;  /* 0x00000005142a7221 */ /* 0x008fe20000010000 */
[----:B------:R-:W-:Y:S01]  /*b9a0*/  FADD.FTZ R27, R49, R40 ;  /* 0x00000028311b7221 */ /* 0x000fe20000010000 */
[----:B------:R-:W-:Y:S01]  /*b9b0*/  FFMA.FTZ R40, R71, UR10, -R36 ;  /* 0x0000000a47287c23 */ /* 0x000fe20008010824 */
[----:B------:R-:W3:Y:S01]  /*b9c0*/  MUFU.EX2 R147, R147 ;  /* 0x0000009300937308 */ /* 0x000ee20000000800 */
[----:B-1----:R-:W-:Y:S01]  /*b9d0*/  FADD.FTZ R5, R145, R42 ;  /* 0x0000002a91057221 */ /* 0x002fe20000010000 */
[----:B------:R-:W-:Y:S01]  /*b9e0*/  FADD.FTZ R44, R132, R27 ;  /* 0x0000001b842c7221 */ /* 0x000fe20000010000 */
[----:B------:R-:W-:Y:S01]  /*b9f0*/  FFMA.FTZ R36, R87, UR10, -R36 ;  /* 0x0000000a57247c23 */ /* 0x000fe20008010824 */
[----:B------:R-:W-:Y:S01]  /*ba00*/  @!P1 LEA R31, R31, UR40, 0x3 ;  /* 0x000000281f1f9c11 */ /* 0x000fe2000f8e18ff */
[----:B------:R-:W-:Y:S01]  /*ba10*/  UMOV UR26, UR39 ;  /* 0x00000027001a7c82 */ /* 0x000fe20008000000 */
[----:B------:R-:W-:Y:S01]  /*ba20*/  FADD.FTZ R27, R53, R44 ;  /* 0x0000002c351b7221 */ /* 0x000fe20000010000 */
[----:B------:R-:W-:Y:S01]  /*ba30*/  F2FP.F16.F32.PACK_AB R150, R21, R150 ;  /* 0x000000961596723e */ /* 0x000fe200000000ff */
[----:B------:R-:W1:Y:S01]  /*ba40*/  MUFU.EX2 R26, R26 ;  /* 0x0000001a001a7308 */ /* 0x000e620000000800 */
[----:B--2---:R-:W-:Y:S01]  /*ba50*/  FADD.FTZ R42, R24, R5 ;  /* 0x00000005182a7221 */ /* 0x004fe20000010000 */
[----:B------:R-:W-:Y:S01]  /*ba60*/  FADD.FTZ R44, R134, R27 ;  /* 0x0000001b862c7221 */ /* 0x000fe20000010000 */
[----:B------:R-:W-:Y:S01]  /*ba70*/  F2FP.F16.F32.PACK_AB R134, R13, R134 ;  /* 0x000000860d86723e */ /* 0x000fe200000000ff */
[----:B------:R-:W-:Y:S01]  /*ba80*/  @!P1 VIADD R31, R31, 0x16860 ;  /* 0x000168601f1f9836 */ /* 0x000fe20000000000 */
[----:B------:R-:W-:Y:S01]  /*ba90*/  F2FP.F16.F32.PACK_AB R144, R29, R144 ;  /* 0x000000901d90723e */ /* 0x000fe200000000ff */
[----:B------:R-:W-:Y:S01]  /*baa0*/  FADD.FTZ R27, R13, R44 ;  /* 0x0000002c0d1b7221 */ /* 0x000fe20000010000 */
[----:B------:R-:W-:Y:S01]  /*bab0*/  F2FP.F16.F32.PACK_AB R146, R33, R146 ;  /* 0x000000922192723e */ /* 0x000fe200000000ff */
[----:B------:R-:W2:Y:S01]  /*bac0*/  MUFU.EX2 R141, R141 ;  /* 0x0000008d008d7308 */ /* 0x000ea20000000800 */
[----:B---3--:R-:W-:Y:S01]  /*bad0*/  FADD.FTZ R5, R147, R42 ;  /* 0x0000002a93057221 */ /* 0x008fe20000010000 */
[----:B------:R-:W-:Y:S01]  /*bae0*/  FADD.FTZ R44, R128, R27 ;  /* 0x0000001b802c7221 */ /* 0x000fe20000010000 */
[----:B------:R-:W-:Y:S01]  /*baf0*/  @!P1 PRMT R31, RZ, 0x654, R31 ;  /* 0x00000654ff1f9816 */ /* 0x000fe2000000001f */
[----:B------:R-:W-:Y:S01]  /*bb00*/  VIADD R8, R8, 0xffffffff ;  /* 0xffffffff08087836 */ /* 0x000fe20000000000 */
[----:B------:R-:W-:Y:S01]  /*bb10*/  F2FP.F16.F32.PACK_AB R140, R37, R140 ;  /* 0x0000008c258c723e */ /* 0x000fe200000000ff */
[----:B------:R-:W-:Y:S01]  /*bb20*/  FADD.FTZ R27, R57, R44 ;  /* 0x0000002c391b7221 */ /* 0x000fe20000010000 */
[----:B------:R3:W-:Y:S01]  /*bb30*/  @!P1 SYNCS.ARRIVE.TRANS64.RED.A1T0 RZ, [R31+URZ], RZ ;  /* 0x000000ff1fff99a7 */ /* 0x0007e2000810043f */
[----:B------:R-:W4:Y:S01]  /*bb40*/  MUFU.EX2 R28, R28 ;  /* 0x0000001c001c7308 */ /* 0x000f220000000800 */
[----:B-1----:R-:W-:Y:S01]  /*bb50*/  FADD.FTZ R42, R26, R5 ;  /* 0x000000051a2a7221 */ /* 0x002fe20000010000 */
[----:B------:R-:W-:Y:S01]  /*bb60*/  FADD.FTZ R44, R130, R27 ;  /* 0x0000001b822c7221 */ /* 0x000fe20000010000 */
[----:B------:R-:W-:Y:S01]  /*bb70*/  F2FP.F16.F32.PACK_AB R142, R41, R142 ;  /* 0x0000008e298e723e */ /* 0x000fe200000000ff */
[-C--:B------:R-:W-:Y:S01]  /*bb80*/  FMUL.FTZ R90, R90, R25.reuse ;  /* 0x000000195a5a7220 */ /* 0x080fe20000410000 */
[----:B------:R-:W-:Y:S01]  /*bb90*/  F2FP.F16.F32.PACK_AB R136, R45, R136 ;  /* 0x000000882d88723e */ /* 0x000fe200000000ff */
[----:B------:R-:W-:Y:S01]  /*bba0*/  FADD.FTZ R15, R61, R44 ;  /* 0x0000002c3d0f7221 */ /* 0x000fe20000010000 */
[----:B------:R-:W-:Y:S01]  /*bbb0*/  F2FP.F16.F32.PACK_AB R138, R49, R138 ;  /* 0x0000008a318a723e */ /* 0x000fe200000000ff */
[----:B------:R-:W1:Y:S01]  /*bbc0*/  MUFU.EX2 R143, R143 ;  /* 0x0000008f008f7308 */ /* 0x000e620000000800 */
[----:B--2---:R-:W-:Y:S01]  /*bbd0*/  FADD.FTZ R5, R141, R42 ;  /* 0x0000002a8d057221 */ /* 0x004fe20000010000 */
[----:B------:R-:W-:Y:S01]  /*bbe0*/  FADD.FTZ R44, R124, R15 ;  /* 0x0000000f7c2c7221 */ /* 0x000fe20000010000 */
[----:B------:R-:W-:Y:S01]  /*bbf0*/  F2FP.F16.F32.PACK_AB R132, R53, R132 ;  /* 0x000000843584723e */ /* 0x000fe200000000ff */
[-C--:B------:R-:W-:Y:S01]  /*bc00*/  FMUL.FTZ R91, R91, R25.reuse ;  /* 0x000000195b5b7220 */ /* 0x080fe20000410000 */
[----:B------:R-:W-:Y:S01]  /*bc10*/  F2FP.F16.F32.PACK_AB R128, R57, R128 ;  /* 0x000000803980723e */ /* 0x000fe200000000ff */
[----:B------:R-:W-:Y:S01]  /*bc20*/  FADD.FTZ R15, R65, R44 ;  /* 0x0000002c410f7221 */ /* 0x000fe20000010000 */
[----:B------:R-:W-:Y:S01]  /*bc30*/  F2FP.F16.F32.PACK_AB R130, R61, R130 ;  /* 0x000000823d82723e */ /* 0x000fe200000000ff */
[----:B------:R-:W2:Y:S01]  /*bc40*/  MUFU.EX2 R30, R30 ;  /* 0x0000001e001e7308 */ /* 0x000ea20000000800 */
[----:B----4-:R-:W-:Y:S01]  /*bc50*/  FADD.FTZ R42, R28, R5 ;  /* 0x000000051c2a7221 */ /* 0x010fe20000010000 */
[----:B------:R-:W-:Y:S01]  /*bc60*/  F2FP.F16.F32.PACK_AB R124, R65, R124 ;  /* 0x0000007c417c723e */ /* 0x000fe200000000ff */
[-C--:B------:R-:W-:Y:S01]  /*bc70*/  FMUL.FTZ R94, R94, R25.reuse ;  /* 0x000000195e5e7220 */ /* 0x080fe20000410000 */
[----:B------:R-:W-:Y:S01]  /*bc80*/  F2FP.F16.F32.PACK_AB R149, R149, R14 ;  /* 0x0000000e9595723e */ /* 0x000fe200000000ff */
[----:B------:R-:W-:Y:S01]  /*bc90*/  FMUL.FTZ R95, R95, R25 ;  /* 0x000000195f5f7220 */ /* 0x000fe20000410000 */
[----:B------:R-:W-:Y:S01]  /*bca0*/  F2FP.F16.F32.PACK_AB R151, R20, R151 ;  /* 0x000000971497723e */ /* 0x000fe200000000ff */
[----:B------:R-:W-:Y:S01]  /*bcb0*/  FMUL.FTZ R98, R98, R25 ;  /* 0x0000001962627220 */ /* 0x000fe20000410000 */
[----:B------:R-:W4:Y:S01]  /*bcc0*/  MUFU.EX2 R137, R137 ;  /* 0x0000008900897308 */ /* 0x000f220000000800 */
[----:B-1----:R-:W-:Y:S01]  /*bcd0*/  FADD.FTZ R5, R143, R42 ;  /* 0x0000002a8f057221 */ /* 0x002fe20000010000 */
[----:B------:R-:W-:Y:S01]  /*bce0*/  F2FP.F16.F32.PACK_AB R145, R24, R145 ;  /* 0x000000911891723e */ /* 0x000fe200000000ff */
[----:B------:R-:W-:Y:S01]  /*bcf0*/  FMUL.FTZ R99, R99, R25 ;  /* 0x0000001963637220 */ /* 0x000fe20000410000 */
[----:B------:R-:W-:Y:S01]  /*bd00*/  F2FP.F16.F32.PACK_AB R147, R26, R147 ;  /* 0x000000931a93723e */ /* 0x000fe200000000ff */
[----:B------:R-:W-:Y:S01]  /*bd10*/  FMUL.FTZ R102, R102, R25 ;  /* 0x0000001966667220 */ /* 0x000fe20000410000 */
[----:B------:R-:W-:Y:S01]  /*bd20*/  F2FP.F16.F32.PACK_AB R141, R28, R141 ;  /* 0x0000008d1c8d723e */ /* 0x000fe200000000ff */
[----:B------:R-:W-:Y:S01]  /*bd30*/  FMUL.FTZ R103, R103, R25 ;  /* 0x0000001967677220 */ /* 0x000fe20000410000 */
[----:B------:R-:W1:Y:S01]  /*bd40*/  MUFU.EX2 R32, R32 ;  /* 0x0000002000207308 */ /* 0x000e620000000800 */
[C---:B--2---:R-:W-:Y:S01]  /*bd50*/  FADD.FTZ R42, R30.reuse, R5 ;  /* 0x000000051e2a7221 */ /* 0x044fe20000010000 */
[----:B------:R-:W-:Y:S01]  /*bd60*/  F2FP.F16.F32.PACK_AB R143, R30, R143 ;  /* 0x0000008f1e8f723e */ /* 0x000fe200000000ff */
[-C--:B------:R-:W-:Y:S01]  /*bd70*/  FMUL.FTZ R106, R106, R25.reuse ;  /* 0x000000196a6a7220 */ /* 0x080fe20000410000 */
[-C--:B------:R-:W-:Y:S01]  /*bd80*/  FMUL.FTZ R107, R107, R25.reuse ;  /* 0x000000196b6b7220 */ /* 0x080fe20000410000 */
[-C--:B------:R-:W-:Y:S01]  /*bd90*/  FMUL.FTZ R110, R110, R25.reuse ;  /* 0x000000196e6e7220 */ /* 0x080fe20000410000 */
[-C--:B------:R-:W-:Y:S01]  /*bda0*/  FMUL.FTZ R111, R111, R25.reuse ;  /* 0x000000196f6f7220 */ /* 0x080fe20000410000 */
[-C--:B------:R-:W-:Y:S01]  /*bdb0*/  FMUL.FTZ R114, R114, R25.reuse ;  /* 0x0000001972727220 */ /* 0x080fe20000410000 */
[----:B------:R-:W2:Y:S01]  /*bdc0*/  MUFU.EX2 R139, R139 ;  /* 0x0000008b008b7308 */ /* 0x000ea20000000800 */
[----:B----4-:R-:W-:Y:S01]  /*bdd0*/  FADD.FTZ R5, R137, R42 ;  /* 0x0000002a89057221 */ /* 0x010fe20000010000 */
[-C--:B------:R-:W-:Y:S01]  /*bde0*/  FMUL.FTZ R115, R115, R25.reuse ;  /* 0x0000001973737220 */ /* 0x080fe20000410000 */
[-C--:B------:R-:W-:Y:S01]  /*bdf0*/  FMUL.FTZ R118, R118, R25.reuse ;  /* 0x0000001976767220 */ /* 0x080fe20000410000 */
[----:B------:R-:W-:Y:S01]  /*be00*/  FMUL.FTZ R119, R119, R25 ;  /* 0x0000001977777220 */ /* 0x000fe20000410000 */
[----:B------:R-:W-:-:S03]  /*be10*/  IMAD.MOV.U32 R11, RZ, RZ, R6 ;  /* 0x000000ffff0b7224 */ /* 0x000fc600078e0006 */
[----:B------:R-:W4:Y:S01]  /*be20*/  MUFU.EX2 R12, R55 ;  /* 0x00000037000c7308 */ /* 0x000f220000000800 */
[C---:B-1----:R-:W-:Y:S01]  /*be30*/  FADD.FTZ R42, R32.reuse, R5 ;  /* 0x00000005202a7221 */ /* 0x042fe20000010000 */
[----:B------:R-:W-:-:S06]  /*be40*/  F2FP.F16.F32.PACK_AB R137, R32, R137 ;  /* 0x000000892089723e */ /* 0x000fcc00000000ff */
[----:B------:R-:W1:Y:S01]  /*be50*/  MUFU.EX2 R126, R126 ;  /* 0x0000007e007e7308 */ /* 0x000e620000000800 */
[----:B--2---:R-:W-:-:S07]  /*be60*/  FADD.FTZ R5, R139, R42 ;  /* 0x0000002a8b057221 */ /* 0x004fce0000010000 */
[----:B------:R-:W2:Y:S01]  /*be70*/  MUFU.EX2 R133, R133 ;  /* 0x0000008500857308 */ /* 0x000ea20000000800 */
[C---:B----4-:R-:W-:Y:S01]  /*be80*/  FADD.FTZ R42, R12.reuse, R5 ;  /* 0x000000050c2a7221 */ /* 0x050fe20000010000 */
[----:B------:R-:W-:Y:S01]  /*be90*/  F2FP.F16.F32.PACK_AB R139, R12, R139 ;  /* 0x0000008b0c8b723e */ /* 0x000fe200000000ff */
[----:B------:R-:W-:-:S05]  /*bea0*/  IMAD.MOV.U32 R12, RZ, RZ, R9 ;  /* 0x000000ffff0c7224 */ /* 0x000fca00078e0009 */
[----:B------:R-:W4:Y:S01]  /*beb0*/  MUFU.EX2 R69, R69 ;  /* 0x0000004500457308 */ /* 0x000f220000000800 */
[----:B-1----:R-:W-:-:S07]  /*bec0*/  FADD.FTZ R44, R126, R15 ;  /* 0x0000000f7e2c7221 */ /* 0x002fce0000010000 */
[----:B------:R-:W1:Y:S01]  /*bed0*/  MUFU.EX2 R34, R34 ;  /* 0x0000002200227308 */ /* 0x000e620000000800 */
[----:B--2---:R-:W-:-:S07]  /*bee0*/  FADD.FTZ R5, R133, R42 ;  /* 0x0000002a85057221 */ /* 0x004fce0000010000 */
[----:B------:R-:W2:Y:S01]  /*bef0*/  MUFU.EX2 R120, R120 ;  /* 0x0000007800787308 */ /* 0x000ea20000000800 */
[C---:B----4-:R-:W-:Y:S01]  /*bf00*/  FADD.FTZ R15, R69.reuse, R44 ;  /* 0x0000002c450f7221 */ /* 0x050fe20000010000 */
[----:B------:R-:W-:-:S06]  /*bf10*/  F2FP.F16.F32.PACK_AB R126, R69, R126 ;  /* 0x0000007e457e723e */ /* 0x000fcc00000000ff */
[----:B------:R-:W4:Y:S01]  /*bf20*/  MUFU.EX2 R135, R135 ;  /* 0x0000008700877308 */ /* 0x000f220000000800 */
[C---:B-1----:R-:W-:Y:S01]  /*bf30*/  FADD.FTZ R42, R34.reuse, R5 ;  /* 0x00000005222a7221 */ /* 0x042fe20000010000 */
[----:B------:R-:W-:-:S06]  /*bf40*/  F2FP.F16.F32.PACK_AB R133, R34, R133 ;  /* 0x000000852285723e */ /* 0x000fcc00000000ff */
[----:B------:R-:W1:Y:S01]  /*bf50*/  MUFU.EX2 R73, R73 ;  /* 0x0000004900497308 */ /* 0x000e620000000800 */
[----:B--2---:R-:W-:-:S07]  /*bf60*/  FADD.FTZ R44, R120, R15 ;  /* 0x0000000f782c7221 */ /* 0x004fce0000010000 */
[----:B------:R-:W2:Y:S01]  /*bf70*/  MUFU.EX2 R4, R4 ;  /* 0x0000000400047308 */ /* 0x000ea20000000800 */
[----:B----4-:R-:W-:-:S07]  /*bf80*/  FADD.FTZ R5, R135, R42 ;  /* 0x0000002a87057221 */ /* 0x010fce0000010000 */
[----:B------:R-:W4:Y:S01]  /*bf90*/  MUFU.EX2 R122, R122 ;  /* 0x0000007a007a7308 */ /* 0x000f220000000800 */
[C---:B-1----:R-:W-:Y:S01]  /*bfa0*/  FADD.FTZ R13, R73.reuse, R44 ;  /* 0x0000002c490d7221 */ /* 0x042fe20000010000 */
[----:B------:R-:W-:-:S06]  /*bfb0*/  F2FP.F16.F32.PACK_AB R120, R73, R120 ;  /* 0x000000784978723e */ /* 0x000fcc00000000ff */
[----:B------:R-:W1:Y:S01]  /*bfc0*/  MUFU.EX2 R129, R129 ;  /* 0x0000008100817308 */ /* 0x000e620000000800 */
[C---:B--2---:R-:W-:Y:S01]  /*bfd0*/  FADD.FTZ R42, R4.reuse, R5 ;  /* 0x00000005042a7221 */ /* 0x044fe20000010000 */
[----:B------:R-:W-:-:S06]  /*bfe0*/  F2FP.F16.F32.PACK_AB R135, R4, R135 ;  /* 0x000000870487723e */ /* 0x000fcc00000000ff */
[----:B------:R-:W2:Y:S01]  /*bff0*/  MUFU.EX2 R38, R38 ;  /* 0x0000002600267308 */ /* 0x000ea20000000800 */
[----:B----4-:R-:W-:-:S07]  /*c000*/  FADD.FTZ R44, R122, R13 ;  /* 0x0000000d7a2c7221 */ /* 0x010fce0000010000 */
[----:B------:R-:W4:Y:S01]  /*c010*/  MUFU.EX2 R131, R131 ;  /* 0x0000008300837308 */ /* 0x000f220000000800 */
[----:B-1----:R-:W-:-:S07]  /*c020*/  FADD.FTZ R13, R129, R42 ;  /* 0x0000002a810d7221 */ /* 0x002fce0000010000 */
[----:B------:R-:W1:Y:S01]  /*c030*/  MUFU.EX2 R40, R40 ;  /* 0x0000002800287308 */ /* 0x000e620000000800 */
[C---:B--2---:R-:W-:Y:S01]  /*c040*/  FADD.FTZ R42, R38.reuse, R13 ;  /* 0x0000000d262a7221 */ /* 0x044fe20000010000 */
[----:B------:R-:W-:-:S06]  /*c050*/  F2FP.F16.F32.PACK_AB R129, R38, R129 ;  /* 0x000000812681723e */ /* 0x000fcc00000000ff */
[----:B------:R-:W2:Y:S01]  /*c060*/  MUFU.EX2 R125, R125 ;  /* 0x0000007d007d7308 */ /* 0x000ea20000000800 */
[----:B----4-:R-:W-:-:S07]  /*c070*/  FADD.FTZ R13, R131, R42 ;  /* 0x0000002a830d7221 */ /* 0x010fce0000010000 */
[----:B------:R-:W4:Y:S01]  /*c080*/  MUFU.EX2 R75, R75 ;  /* 0x0000004b004b7308 */ /* 0x000f220000000800 */
[C---:B-1----:R-:W-:Y:S01]  /*c090*/  FADD.FTZ R42, R40.reuse, R13 ;  /* 0x0000000d282a7221 */ /* 0x042fe20000010000 */
[----:B------:R-:W-:-:S06]  /*c0a0*/  F2FP.F16.F32.PACK_AB R131, R40, R131 ;  /* 0x000000832883723e */ /* 0x000fcc00000000ff */
[----:B------:R-:W1:Y:S01]  /*c0b0*/  MUFU.EX2 R127, R78 ;  /* 0x0000004e007f7308 */ /* 0x000e620000000800 */
[----:B--2---:R-:W-:-:S07]  /*c0c0*/  FADD.FTZ R42, R125, R42 ;  /* 0x0000002a7d2a7221 */ /* 0x004fce0000010000 */
[----:B------:R-:W2:Y:S01]  /*c0d0*/  MUFU.EX2 R79, R79 ;  /* 0x0000004f004f7308 */ /* 0x000ea20000000800 */
[C---:B----4-:R-:W-:Y:S01]  /*c0e0*/  FADD.FTZ R42, R75.reuse, R42 ;  /* 0x0000002a4b2a7221 */ /* 0x050fe20000010000 */
[----:B------:R-:W-:-:S06]  /*c0f0*/  F2FP.F16.F32.PACK_AB R125, R75, R125 ;  /* 0x0000007d4b7d723e */ /* 0x000fcc00000000ff */
        /* <DEDUP_REMOVED lines=11> */
[----:B--2---:R-:W-:Y:S01]  /*c1b0*/  FADD.FTZ R42, R123, R42 ;  /* 0x0000002a7b2a7221 */ /* 0x004fe20000010000 */
[C---:B----4-:R-:W-:Y:S01]  /*c1c0*/  FADD.FTZ R5, R77.reuse, R44 ;  /* 0x0000002c4d057221 */ /* 0x050fe20000010000 */
[----:B------:R-:W-:Y:S02]  /*c1d0*/  F2FP.F16.F32.PACK_AB R122, R77, R122 ;  /* 0x0000007a4d7a723e */ /* 0x000fe400000000ff */
[C---:B-1----:R-:W-:Y:S01]  /*c1e0*/  FADD.FTZ R4, R36.reuse, R42 ;  /* 0x0000002a24047221 */ /* 0x042fe20000010000 */
[----:B------:R-:W-:Y:S01]  /*c1f0*/  F2FP.F16.F32.PACK_AB R123, R36, R123 ;  /* 0x0000007b247b723e */ /* 0x000fe200000000ff */
[----:B---3--:R-:W-:Y:S06]  /*c200*/  @P2 BRA `(.L_x_726) ;  /* 0xffffffd000dc2947 */ /* 0x008fec000383ffff */
.L_x_709:
[----:B------:R-:W-:Y:S06]  /*c210*/  BAR.ARV 0x8, 0x1a0 ;  /* 0x0206800000007b1d */ /* 0x000fec0000002000 */
[----:B------:R-:W-:Y:S05]  /*c220*/  @!P0 BRA `(.L_x_727) ;  /* 0x0000000000048947 */ /* 0x000fea0003800000 */
[----:B------:R-:W-:Y:S01]  /*c230*/  BPT.TRAP 0x1 ;  /* 0x000000040000795c */ /* 0x000fe20000300000 */
.L_x_727:
[----:B------:R-:W-:Y:S01]  /*c240*/  ULEA UR5, UR39, UR40, 0x3 ;  /* 0x0000002827057291 */ /* 0x000fe2000f8e183f */
[----:B------:R-:W-:-:S05]  /*c250*/  IMAD.U32 R0, RZ, RZ, UR37 ;  /* 0x00000025ff007e24 */ /* 0x000fca000f8e00ff */
[----:B------:R-:W-:-:S04]  /*c260*/  SHF.L.U32 R0, R0, 0x1f, RZ ;  /* 0x0000001f00007819 */ /* 0x000fc800000006ff */
[----:B------:R1:W2:Y:S01]  /*c270*/  SYNCS.PHASECHK.TRANS64.TRYWAIT P2, [UR5+0x16850], R0 ;  /* 0x01685000ff0075a7 */ /* 0x0002a20008040145 */
[----:B------:R-:W-:Y:S05]  /*c280*/  @!P0 BRA `(.L_x_728) ;  /* 0x0000000000048947 */ /* 0x000fea0003800000 */
[----:B------:R-:W-:Y:S01]  /*c290*/  BPT.TRAP 0x1 ;  /* 0x000000040000795c */ /* 0x000fe20000300000 */
.L_x_728:
[----:B--2---:R-:W-:Y:S05]  /*c2a0*/  @P2 BRA `(.L_x_729) ;  /* 0x0000000000082947 */ /* 0x004fea0003800000 */
[----:B------:R-:W2:Y:S02]  /*c2b0*/  SYNCS.PHASECHK.TRANS64.TRYWAIT P0, [UR5+0x16850], R0 ;  /* 0x01685000ff0075a7 */ /* 0x000ea40008000145 */
[----:B--2---:R-:W-:Y:S05]  /*c2c0*/  @!P0 BRA `(.L_x_730) ;  /* 0x0000004400588947 */ /* 0x004fea0003800000 */
.L_x_729:
[----:B------:R-:W-:Y:S01]  /*c2d0*/  UIADD3 UR40, UR40, 0x400, URZ ;  /* 0x0000040028287890 */ /* 0x000fe2000fffe03f */
[----:B------:R-:W-:Y:S01]  /*c2e0*/  WARPGROUP.ARRIVE ;  /* 0x00000000000079c5 */ /* 0x000fe20000000000 */
[----:B------:R-:W-:Y:S01]  /*c2f0*/  UMOV UR7, 0x40000040 ;  /* 0x4000004000077882 */ /* 0x000fe20000000000 */
[----:B-12---:R-:W1:Y:S01]  /*c300*/  SHFL.BFLY PT, R0, R5, 0x2, 0x1f ;  /* 0x0c401f0005007f89 */ /* 0x006e6200000e0000 */
[----:B------:R-:W-:Y:S01]  /*c310*/  USHF.R.U32.HI UR40, URZ, 0x4, UR40 ;  /* 0x000000043f287899 */ /* 0x000fe20008011628 */
[----:B------:R-:W-:Y:S01]  /*c320*/  IMAD.MOV.U32 R10, RZ, RZ, RZ ;  /* 0x000000ffff0a7224 */ /* 0x000fe200078e00ff */
[----:B------:R-:W-:Y:S01]  /*c330*/  UIADD3 UR36, UR36, 0x1, URZ ;  /* 0x0000000124247890 */ /* 0x000fe2000fffe03f */
[----:B------:R-:W2:Y:S01]  /*c340*/  SHFL.BFLY PT, R3, R4, 0x2, 0x1f ;  /* 0x0c401f0004037f89 */ /* 0x000ea200000e0000 */
[----:B------:R-:W-:Y:S01]  /*c350*/  ULOP3.LUT UR4, UR40, 0x3fff, URZ, 0xc0, !UPT ;  /* 0x00003fff28047892 */ /* 0x000fe2000f8ec03f */
[----:B------:R-:W-:Y:S02]  /*c360*/  IMAD.U32 R13, RZ, RZ, UR10 ;  /* 0x0000000aff0d7e24 */ /* 0x000fe4000f8e00ff */
[----:B------:R-:W-:Y:S01]  /*c370*/  IMAD.MOV.U32 R15, RZ, RZ, -0x800000 ;  /* 0xff800000ff0f7424 */ /* 0x000fe200078e00ff */
[----:B------:R-:W-:-:S02]  /*c380*/  ULEA UR4, UR39, UR4, 0xa ;  /* 0x0000000427047291 */ /* 0x000fc4000f8e503f */
[----:B------:R-:W-:-:S04]  /*c390*/  UIADD3 UR39, UR39, 0x1, URZ ;  /* 0x0000000127277890 */ /* 0x000fc8000fffe03f */
[----:B------:R-:W-:Y:S01]  /*c3a0*/  UISETP.NE.AND UP0, UPT, UR39, 0x2, UPT ;  /* 0x000000022700788c */ /* 0x000fe2000bf05270 */
[----:B------:R-:W-:Y:S02]  /*c3b0*/  UMOV UR6, UR4 ;  /* 0x0000000400067c82 */ /* 0x000fe40008000000 */
[----:B------:R-:W-:Y:S01]  /*c3c0*/  HGMMA.64x64x16.F32 R88, R148, gdesc[UR4].tnspB, R88, gsb0 ;  /* 0x40e0000494587df0 */ /* 0x000fe20008000858 */
[----:B------:R-:W-:Y:S01]  /*c3d0*/  UIADD3 UR6, UR4, 0x80, URZ ;  /* 0x0000008004067890 */ /* 0x000fe2000fffe03f */
[----:B------:R-:W-:Y:S01]  /*c3e0*/  UMOV UR7, 0x40000040 ;  /* 0x4000004000077882 */ /* 0x000fe20000000000 */
[----:B------:R-:W-:Y:S01]  /*c3f0*/  USEL UR39, UR39, URZ, UP0 ;  /* 0x0000003f27277287 */ /* 0x000fe20008000000 */
[----:B-1----:R-:W-:Y:S01]  /*c400*/  FADD.FTZ R0, R0, R5 ;  /* 0x0000000500007221 */ /* 0x002fe20000010000 */
[----:B------:R-:W-:Y:S02]  /*c410*/  IMAD.U32 R5, RZ, RZ, UR10 ;  /* 0x0000000aff057e24 */ /* 0x000fe4000f8e00ff */
[----:B--2---:R-:W-:Y:S01]  /*c420*/  FADD.FTZ R7, R3, R4 ;  /* 0x0000000403077221 */ /* 0x004fe20000010000 */
[----:B------:R-:W-:Y:S01]  /*c430*/  IMAD.MOV.U32 R4, RZ, RZ, RZ ;  /* 0x000000ffff047224 */ /* 0x000fe200078e00ff */
[----:B------:R-:W1:Y:S04]  /*c440*/  SHFL.BFLY PT, R3, R0, 0x1, 0x1f ;  /* 0x0c201f0000037f89 */ /* 0x000e6800000e0000 */
[----:B------:R-:W2:Y:S01]  /*c450*/  SHFL.BFLY PT, R8, R7, 0x1, 0x1f ;  /* 0x0c201f0007087f89 */ /* 0x000ea200000e0000 */
[----:B-1----:R-:W-:Y:S01]  /*c460*/  FADD.FTZ R11, R0, R3 ;  /* 0x00000003000b7221 */ /* 0x002fe20000010000 */
[----:B------:R-:W-:-:S02]  /*c470*/  IMAD.MOV.U32 R3, RZ, RZ, -0x800000 ;  /* 0xff800000ff037424 */ /* 0x000fc400078e00ff */
[----:B--2---:R-:W-:Y:S02]  /*c480*/  FADD.FTZ R12, R7, R8 ;  /* 0x00000008070c7221 */ /* 0x004fe40000010000 */
[----:B------:R-:W-:Y:S01]  /*c490*/  FSETP.NE.FTZ.AND P0, PT, R11, RZ, PT ;  /* 0x000000ff0b00720b */ /* 0x000fe20003f15000 */
[----:B------:R-:W-:Y:S02]  /*c4a0*/  IMAD.U32 R7, RZ, RZ, UR5 ;  /* 0x00000005ff077e24 */ /* 0x000fe4000f8e00ff */
[----:B------:R-:W-:Y:S02]  /*c4b0*/  FSETP.NE.FTZ.AND P2, PT, R12, RZ, PT ;  /* 0x000000ff0c00720b */ /* 0x000fe40003f55000 */
[----:B------:R-:W-:-:S05]  /*c4c0*/  @!P1 VIADD R7, R7, 0x16860 ;  /* 0x0001686007079836 */ /* 0x000fca0000000000 */
[----:B------:R-:W-:-:S03]  /*c4d0*/  @!P1 PRMT R7, RZ, 0x654, R7 ;  /* 0x00000654ff079816 */ /* 0x000fc60000000007 */
[----:B------:R-:W1:Y:S01]  /*c4e0*/  @P0 MUFU.LG2 R8, R11 ;  /* 0x0000000b00080308 */ /* 0x000e620000000c00 */
[----:B------:R-:W-:-:S07]  /*c4f0*/  @P0 FMUL.FTZ R5, R5, 0.69314718246459960938 ;  /* 0x3f31721805050820 */ /* 0x000fce0000410000 */
[----:B------:R-:W2:Y:S08]  /*c500*/  @P2 MUFU.LG2 R0, R12 ;  /* 0x0000000c00002308 */ /* 0x000eb00000000c00 */
[----:B------:R3:W4:Y:S01]  /*c510*/  @P0 MUFU.RCP R4, R11 ;  /* 0x0000000b00040308 */ /* 0x0007220000001000 */
[----:B-1----:R-:W-:-:S04]  /*c520*/  @P0 FMUL.FTZ R8, R8, 0.69314718246459960938 ;  /* 0x3f31721808080820 */ /* 0x002fc80000410000 */
[----:B------:R-:W-:Y:S01]  /*c530*/  @P0 FFMA.FTZ R15, R5, R6, R8 ;  /* 0x00000006050f0223 */ /* 0x000fe20000010008 */
[----:B------:R-:W-:Y:S02]  /*c540*/  PLOP3.LUT P0, PT, PT, PT, PT, 0x8, 0x0 ;  /* 0x000000000000781c */ /* 0x000fe40003f0e170 */
[----:B------:R-:W1:Y:S01]  /*c550*/  @P2 MUFU.RCP R10, R12 ;  /* 0x0000000c000a2308 */ /* 0x000e620000001000 */
[----:B------:R-:W-:Y:S02]  /*c560*/  WARPGROUP.DEPBAR.LE gsb0, 0x0 ;  /* 0x00008000000079c5 */ /* 0x000fe40000010000 */
[----:B------:R-:W-:Y:S01]  /*c570*/  WARPGROUP.ARRIVE ;  /* 0x00000000000079c5 */ /* 0x000fe20000000000 */
[----:B---3--:R-:W-:Y:S01]  /*c580*/  @P2 FMUL.FTZ R11, R13, 0.69314718246459960938 ;  /* 0x3f3172180d0b2820 */ /* 0x008fe20000410000 */
[----:B--2---:R-:W-:-:S04]  /*c590*/  @P2 FMUL.FTZ R0, R0, 0.69314718246459960938 ;  /* 0x3f31721800002820 */ /* 0x004fc80000410000 */
[----:B------:R-:W-:Y:S01]  /*c5a0*/  HGMMA.64x64x16.F32 R88, R144, gdesc[UR4].tnspB, R88, gsb0 ;  /* 0x40e0000490587df0 */ /* 0x000fe20008000858 */
[----:B------:R-:W-:Y:S01]  /*c5b0*/  UIADD3 UR6, UR4, 0x100, URZ ;  /* 0x0000010004067890 */ /* 0x000fe2000fffe03f */
[----:B------:R-:W-:Y:S01]  /*c5c0*/  @P2 FFMA.FTZ R3, R11, R9, R0 ;  /* 0x000000090b032223 */ /* 0x000fe20000010000 */
        /* <DEDUP_REMOVED lines=21> */
[----:B------:R-:W-:Y:S01]  /*c720*/  UIADD3 UR4, UR4, 0x380, URZ ;  /* 0x0000038004047890 */ /* 0x000fe2000fffe03f */
[----:B------:R-:W-:Y:S02]  /*c730*/  WARPGROUP.DEPBAR.LE gsb0, 0x0 ;  /* 0x00008000000079c5 */ /* 0x000fe40000010000 */
[----:B------:R-:W-:-:S06]  /*c740*/  WARPGROUP.ARRIVE ;  /* 0x00000000000079c5 */ /* 0x000fcc0000000000 */
[----:B------:R-:W-:Y:S01]  /*c750*/  HGMMA.64x64x16.F32 R88, R124, gdesc[UR4].tnspB, R88, gsb0 ;  /* 0x40e000047c587df0 */ /* 0x000fe20008000858 */
[----:B------:R-:W-:Y:S01]  /*c760*/  UMOV UR6, UR4 ;  /* 0x0000000400067c82 */ /* 0x000fe20008000000 */
[----:B------:R-:W-:Y:S01]  /*c770*/  UMOV UR7, 0x40000040 ;  /* 0x4000004000077882 */ /* 0x000fe20000000000 */
[----:B------:R-:W-:-:S04]  /*c780*/  USEL UR4, URZ, 0x1, UP0 ;  /* 0x000000013f047887 */ /* 0x000fc80008000000 */
[----:B------:R-:W-:Y:S01]  /*c790*/  ULOP3.LUT UR37, UR37, UR4, URZ, 0x3c, !UPT ;  /* 0x0000000425257292 */ /* 0x000fe2000f8e3c3f */
[----:B------:R-:W-:Y:S02]  /*c7a0*/  WARPGROUP.DEPBAR.LE gsb0, 0x0 ;  /* 0x00008000000079c5 */ /* 0x000fe40000010000 */
[----:B------:R-:W-:-:S06]  /*c7b0*/  WARPGROUP.ARRIVE ;  /* 0x00000000000079c5 */ /* 0x000fcc0000000000 */
[----:B------:R-:W-:Y:S03]  /*c7c0*/  HGMMA.64x64x16.F32 R88, R120, gdesc[UR4].tnspB, R88, gsb0 ;  /* 0x40e0000478587df0 */ /* 0x000fe60008000858 */
[----:B------:R-:W-:Y:S02]  /*c7d0*/  WARPGROUP.DEPBAR.LE gsb0, 0x0 ;  /* 0x00008000000079c5 */ /* 0x000fe40000010000 */
[----:B------:R2:W-:Y:S01]  /*c7e0*/  @!P1 SYNCS.ARRIVE.TRANS64.RED.A1T0 RZ, [R7+URZ], RZ ;  /* 0x000000ff07ff99a7 */ /* 0x0005e2000810043f */
        /* <DEDUP_REMOVED lines=16> */
[-C--:B-1----:R-:W-:Y:S01]  /*c8f0*/  FMUL.FTZ R90, R90, R10.reuse ;  /* 0x0000000a5a5a7220 */ /* 0x082fe20000410000 */
[-C--:B------:R-:W-:Y:S01]  /*c900*/  FMUL.FTZ R91, R91, R10.reuse ;  /* 0x0000000a5b5b7220 */ /* 0x080fe20000410000 */
[-C--:B------:R-:W-:Y:S01]  /*c910*/  FMUL.FTZ R94, R94, R10.reuse ;  /* 0x0000000a5e5e7220 */ /* 0x080fe20000410000 */
        /* <DEDUP_REMOVED lines=12> */
[----:B------:R-:W-:-:S07]  /*c9e0*/  FMUL.FTZ R119, R119, R10 ;  /* 0x0000000a77777220 */ /* 0x000fce0000410000 */
.L_x_660:
[----:B------:R-:W1:Y:S08]  /*c9f0*/  S2UR UR4, SR_CgaCtaId ;  /* 0x00000000000479c3 */ /* 0x000e700000008800 */
[----:B------:R-:W-:Y:S01]  /*ca00*/  BAR.SYNC.DEFER_BLOCKING 0x5, 0x1a0 ;  /* 0x0146800000007b1d */ /* 0x000fe20000010000 */
[----:B------:R-:W-:-:S05]  /*ca10*/  VIADD R8, R2, 0xffffff80 ;  /* 0xffffff8002087836 */ /* 0x000fca0000000000 */
[----:B------:R-:W-:Y:S02]  /*ca20*/  UMOV UR40, 0x400 ;  /* 0x0000040000287882 */ /* 0x000fe40000000000 */
[----:B-1----:R-:W-:-:S09]  /*ca30*/  ULEA UR40, UR4, UR40, 0x18 ;  /* 0x0000002804287291 */ /* 0x002fd2000f8ec03f */
[----:B------:R-:W1:Y:S02]  /*ca40*/  LDS R4, [UR40+0x168d0] ;  /* 0x0168d028ff047984 */ /* 0x000e640008000800 */
[----:B-1----:R-:W-:Y:S01]  /*ca50*/  R2UR UR4, R4 ;  /* 0x00000000040472ca */ /* 0x002fe200000e0000 */
[----:B------:R-:W-:Y:S06]  /*ca60*/  BAR.ARV 0x4, 0x1a0 ;  /* 0x0106800000007b1d */ /* 0x000fec0000002000 */
[----:B------:R-:W-:Y:S08]  /*ca70*/  @P0 BRA `(.L_x_731) ;  /* 0x0000000400a40947 */ /* 0x000ff00003800000 */
[----:B------:R-:W-:Y:S01]  /*ca80*/  SHF.R.S32.HI R11, RZ, 0x1f, R8 ;  /* 0x0000001fff0b7819 */ /* 0x000fe20000011408 */
[----:B------:R-:W-:Y:S01]  /*ca90*/  BAR.SYNC.DEFER_BLOCKING 0x1, 0x180 ;  /* 0x0046000000007b1d */ /* 0x000fe20000010000 */
[----:B------:R-:W-:Y:S01]  /*caa0*/  IADD3 R13, P3, R22, 0x20, RZ ;  /* 0x00000020160d7810 */ /* 0x000fe20007f7e0ff */
[----:B------:R-:W-:Y:S01]  /*cab0*/  USHF.R.S32.HI UR5, URZ, 0x1f, UR43 ;  /* 0x0000001f3f057899 */ /* 0x000fe2000801142b */
[-C--:B------:R-:W-:Y:S01]  /*cac0*/  LEA.HI R4, R11, R8.reuse, RZ, 0x7 ;  /* 0x000000080b047211 */ /* 0x080fe200078f38ff */
[----:B------:R-:W-:Y:S01]  /*cad0*/  VIADD R25, R18, UR42 ;  /* 0x0000002a12197c36 */ /* 0x000fe20008000000 */
[----:B------:R-:W-:Y:S01]  /*cae0*/  LOP3.LUT R12, R13, 0x380, RZ, 0xc0, !PT ;  /* 0x000003800d0c7812 */ /* 0x000fe200078ec0ff */
[----:B------:R-:W-:Y:S01]  /*caf0*/  ULDC.64 UR8, c[0x0][0xb70] ;  /* 0x0002dc0000087ab9 */ /* 0x000fe20000000a00 */
[----:B------:R-:W-:Y:S01]  /*cb00*/  LOP3.LUT R21, R4, 0xffffff80, RZ, 0xc0, !PT ;  /* 0xffffff8004157812 */ /* 0x000fe200078ec0ff */
[----:B------:R-:W-:Y:S01]  /*cb10*/  UIMAD UR5, UR5, UR8, URZ ;  /* 0x00000008050572a4 */ /* 0x000fe2000f8e023f */
[----:B------:R-:W-:Y:S01]  /*cb20*/  SHF.R.U64 R12, R12, 0x3, RZ ;  /* 0x000000030c0c7819 */ /* 0x000fe200000012ff */
[----:B------:R-:W-:Y:S01]  /*cb30*/  UIMAD.WIDE.U32 UR6, UR43, UR8, URZ ;  /* 0x000000082b0672a5 */ /* 0x000fe2000f8e003f */
[----:B------:R-:W-:Y:S01]  /*cb40*/  LEA.HI R24, R11, R8, RZ, 0x5 ;  /* 0x000000080b187211 */ /* 0x000fe200078f28ff */
[----:B------:R-:W-:Y:S01]  /*cb50*/  IMAD.IADD R21, R8, 0x1, -R21 ;  /* 0x0000000108157824 */ /* 0x000fe200078e0a15 */
[C---:B------:R-:W-:Y:S01]  /*cb60*/  LOP3.LUT R5, R22.reuse, 0x380, RZ, 0xc0, !PT ;  /* 0x0000038016057812 */ /* 0x040fe200078ec0ff */
[----:B------:R-:W-:Y:S01]  /*cb70*/  UIMAD UR5, UR43, UR9, UR5 ;  /* 0x000000092b0572a4 */ /* 0x000fe2000f8e0205 */
[----:B------:R-:W-:Y:S01]  /*cb80*/  IADD3 R11, P2, R22, 0x40, RZ ;  /* 0x00000040160b7810 */ /* 0x000fe20007f5e0ff */
[----:B------:R-:W-:Y:S01]  /*cb90*/  USHF.R.S32.HI UR8, URZ, 0x1f, UR44 ;  /* 0x0000001f3f087899 */ /* 0x000fe2000801142c */
[----:B------:R-:W-:Y:S01]  /*cba0*/  LOP3.LUT P0, RZ, R21, 0x3, RZ, 0xc0, !PT ;  /* 0x0000000315ff7812 */ /* 0x000fe2000780c0ff */
[----:B------:R-:W-:Y:S01]  /*cbb0*/  UIADD3 UR5, UR7, UR5, URZ ;  /* 0x0000000507057290 */ /* 0x000fe2000fffe03f */
[----:B------:R-:W1:Y:S01]  /*cbc0*/  LDC.64 R20, c[0x0][0xb78] ;  /* 0x0002de00ff147b82 */ /* 0x000e620000000a00 */
[----:B------:R-:W-:-:S02]  /*cbd0*/  LOP3.LUT R12, R12, R13, RZ, 0x3c, !PT ;  /* 0x0000000d0c0c7212 */ /* 0x000fc400078e3cff */
[----:B------:R-:W-:Y:S02]  /*cbe0*/  IADD3 R13, P1, R22, 0x60, RZ ;  /* 0x00000060160d7810 */ /* 0x000fe40007f3e0ff */
[----:B------:R-:W-:Y:S02]  /*cbf0*/  SHF.R.U64 R5, R5, 0x3, RZ ;  /* 0x0000000305057819 */ /* 0x000fe400000012ff */
[----:B------:R-:W-:Y:S02]  /*cc00*/  LOP3.LUT R10, R11, 0x380, RZ, 0xc0, !PT ;  /* 0x000003800b0a7812 */ /* 0x000fe400078ec0ff */
[----:B------:R-:W-:Y:S02]  /*cc10*/  LOP3.LUT R8, R13, 0x380, RZ, 0xc0, !PT ;  /* 0x000003800d087812 */ /* 0x000fe400078ec0ff */
[----:B------:R-:W-:Y:S01]  /*cc20*/  LOP3.LUT R4, R5, R22, RZ, 0x3c, !PT ;  /* 0x0000001605047212 */ /* 0x000fe200078e3cff */
[----:B------:R-:W-:Y:S01]  /*cc30*/  IMAD.MOV.U32 R5, RZ, RZ, R23 ;  /* 0x000000ffff057224 */ /* 0x000fe200078e0017 */
[----:B------:R-:W-:-:S02]  /*cc40*/  SHF.R.U64 R10, R10, 0x3, RZ ;  /* 0x000000030a0a7819 */ /* 0x000fc400000012ff */
[----:B------:R-:W-:Y:S02]  /*cc50*/  SHF.R.U64 R8, R8, 0x3, RZ ;  /* 0x0000000308087819 */ /* 0x000fe400000012ff */
[----:B------:R-:W-:Y:S01]  /*cc60*/  LOP3.LUT R10, R10, R11, RZ, 0x3c, !PT ;  /* 0x0000000b0a0a7212 */ /* 0x000fe200078e3cff */
[--C-:B------:R-:W-:Y:S01]  /*cc70*/  IMAD.X R11, RZ, RZ, R23.reuse, P2 ;  /* 0x000000ffff0b7224 */ /* 0x100fe200010e0617 */
[----:B------:R-:W-:Y:S01]  /*cc80*/  F2FP.F16.F32.PACK_AB R6, R6, R9 ;  /* 0x000000090606723e */ /* 0x000fe200000000ff */
[----:B------:R-:W-:Y:S01]  /*cc90*/  IMAD.X R9, RZ, RZ, R23, P1 ;  /* 0x000000ffff097224 */ /* 0x000fe200008e0617 */
[----:B------:R-:W-:Y:S02]  /*cca0*/  MOV R14, R4 ;  /* 0x00000004000e7202 */ /* 0x000fe40000000f00 */
[----:B------:R-:W-:Y:S01]  /*ccb0*/  F2FP.F16.F32.PACK_AB R4, R89, R0 ;  /* 0x000000005904723e */ /* 0x000fe200000000ff */
[----:B-1----:R-:W-:Y:S01]  /*ccc0*/  IMAD R0, R20, UR8, RZ ;  /* 0x0000000814007c24 */ /* 0x002fe2000f8e02ff */
[----:B------:R-:W-:-:S02]  /*ccd0*/  F2FP.F16.F32.PACK_AB R5, R91, R90 ;  /* 0x0000005a5b05723e */ /* 0x000fc400000000ff */
[----:B------:R-:W-:Y:S01]  /*cce0*/  F2FP.F16.F32.PACK_AB R7, R7, R94 ;  /* 0x0000005e0707723e */ /* 0x000fe200000000ff */
[----:B------:R-:W-:Y:S01]  /*ccf0*/  IMAD R0, R21, UR44, R0 ;  /* 0x0000002c15007c24 */ /* 0x000fe2000f8e0200 */
[----:B------:R-:W-:Y:S01]  /*cd00*/  LOP3.LUT R8, R8, R13, RZ, 0x3c, !PT ;  /* 0x0000000d08087212 */ /* 0x000fe200078e3cff */
[----:B------:R-:W-:Y:S01]  /*cd10*/  IMAD.X R13, RZ, RZ, R23, P3 ;  /* 0x000000ffff0d7224 */ /* 0x000fe200018e0617 */
[----:B------:R-:W-:Y:S01]  /*cd20*/  MOV R11, R10 ;  /* 0x0000000a000b7202 */ /* 0x000fe20000000f00 */
[----:B------:R1:W-:Y:S01]  /*cd30*/  STSM.16.M88.4 [R14], R4 ;  /* 0x000000040e007844 */ /* 0x0003e20000000200 */
[----:B------:R-:W-:Y:S01]  /*cd40*/  MOV R10, R8 ;  /* 0x00000008000a7202 */ /* 0x000fe20000000f00 */
[----:B------:R-:W-:Y:S01]  /*cd50*/  IMAD.U32 R9, RZ, RZ, UR7 ;  /* 0x00000007ff097e24 */ /* 0x000fe2000f8e00ff */
[----:B------:R-:W-:Y:S01]  /*cd60*/  F2FP.F16.F32.PACK_AB R104, R105, R104 ;  /* 0x000000686968723e */ /* 0x000fe200000000ff */
[----:B------:R-:W-:Y:S01]  /*cd70*/  IMAD.U32 R8, RZ, RZ, UR6 ;  /* 0x00000006ff087e24 */ /* 0x000fe2000f8e00ff */
[----:B------:R-:W-:Y:S01]  /*cd80*/  MOV R12, R12 ;  /* 0x0000000c000c7202 */ /* 0x000fe20000000f00 */
[----:B------:R-:W-:Y:S01]  /*cd90*/  IMAD.U32 R9, RZ, RZ, UR5 ;  /* 0x00000005ff097e24 */ /* 0x000fe2000f8e00ff */
[----:B------:R-:W-:Y:S01]  /*cda0*/  F2FP.F16.F32.PACK_AB R105, R107, R106 ;  /* 0x0000006a6b69723e */ /* 0x000fe200000000ff */
[----:B------:R-:W-:Y:S01]  /*cdb0*/  VIADD R13, R25, 0x8 ;  /* 0x00000008190d7836 */ /* 0x000fe20000000000 */
[----:B------:R-:W-:Y:S01]  /*cdc0*/  F2FP.F16.F32.PACK_AB R112, R113, R112 ;  /* 0x000000707170723e */ /* 0x000fe200000000ff */
[----:B------:R-:W-:Y:S01]  /*cdd0*/  IMAD.WIDE.U32 R8, R20, UR44, R8 ;  /* 0x0000002c14087c25 */ /* 0x000fe2000f8e0008 */
[----:B------:R-:W-:Y:S01]  /*cde0*/  F2FP.F16.F32.PACK_AB R106, R109, R108 ;  /* 0x0000006c6d6a723e */ /* 0x000fe200000000ff */
[----:B------:R-:W-:Y:S01]  /*cdf0*/  ULDC UR5, c[0x0][0xa88] ;  /* 0x0002a20000057ab9 */ /* 0x000fe20000000800 */
[----:B------:R-:W-:Y:S01]  /*ce00*/  F2FP.F16.F32.PACK_AB R107, R111, R110 ;  /* 0x0000006e6f6b723e */ /* 0x000fe200000000ff */
[----:B------:R-:W-:Y:S01]  /*ce10*/  ULDC.64 UR6, c[0x0][0xb40] ;  /* 0x0002d00000067ab9 */ /* 0x000fe20000000a00 */
[----:B------:R-:W-:-:S02]  /*ce20*/  F2FP.F16.F32.PACK_AB R113, R115, R114 ;  /* 0x000000727371723e */ /* 0x000fc400000000ff */
[----:B-1----:R-:W-:Y:S02]  /*ce30*/  F2FP.F16.F32.PACK_AB R4, R97, R96 ;  /* 0x000000606104723e */ /* 0x002fe400000000ff */
[----:B------:R-:W-:Y:S02]  /*ce40*/  F2FP.F16.F32.PACK_AB R5, R99, R98 ;  /* 0x000000626305723e */ /* 0x000fe400000000ff */
[----:B------:R-:W-:Y:S02]  /*ce50*/  F2FP.F16.F32.PACK_AB R6, R101, R100 ;  /* 0x000000646506723e */ /* 0x000fe400000000ff */
[----:B------:R-:W-:Y:S02]  /*ce60*/  F2FP.F16.F32.PACK_AB R7, R103, R102 ;  /* 0x000000666707723e */ /* 0x000fe400000000ff */
[----:B------:R-:W-:Y:S02]  /*ce70*/  F2FP.F16.F32.PACK_AB R114, R117, R116 ;  /* 0x000000747572723e */ /* 0x000fe400000000ff */
[----:B------:R-:W-:Y:S01]  /*ce80*/  F2FP.F16.F32.PACK_AB R115, R119, R118 ;  /* 0x000000767773723e */ /* 0x000fe200000000ff */
[----:B------:R1:W-:Y:S01]  /*ce90*/  STSM.16.M88.4 [R12], R4 ;  /* 0x000000040c007844 */ /* 0x0003e20000000200 */
[----:B------:R-:W-:-:S02]  /*cea0*/  ISETP.GE.OR P1, PT, R13, UR5, P0 ;  /* 0x000000050d007c0c */ /* 0x000fc40008726670 */
[----:B------:R-:W-:Y:S01]  /*ceb0*/  SHF.R.S32.HI R13, RZ, 0x1f, R25 ;  /* 0x0000001fff0d7819 */ /* 0x000fe20000011419 */
[----:B------:R-:W-:Y:S01]  /*cec0*/  STSM.16.M88.4 [R11], R104 ;  /* 0x000000680b007844 */ /* 0x000fe20000000200 */
[----:B------:R-:W-:Y:S02]  /*ced0*/  SHF.R.S32.HI R24, RZ, 0x5, R24 ;  /* 0x00000005ff187819 */ /* 0x000fe40000011418 */
[C---:B------:R-:W-:Y:S01]  /*cee0*/  ISETP.GE.OR P0, PT, R25.reuse, UR5, P0 ;  /* 0x0000000519007c0c */ /* 0x040fe20008706670 */
[----:B------:R-:W-:Y:S01]  /*cef0*/  STSM.16.M88.4 [R10], R112 ;  /* 0x000000700a007844 */ /* 0x000fe20000000200 */
[----:B------:R-:W-:Y:S01]  /*cf00*/  @!PT LDS RZ, [RZ] ;  /* 0x00000000fffff984 */ /* 0x000fe20000000800 */
[----:B------:R-:W-:Y:S01]  /*cf10*/  @!PT LDS RZ, [RZ] ;  /* 0x00000000fffff984 */ /* 0x000fe20000000800 */
[----:B------:R-:W-:Y:S01]  /*cf20*/  @!PT LDS RZ, [RZ] ;  /* 0x00000000fffff984 */ /* 0x000fe20000000800 */
[----:B------:R-:W-:Y:S01]  /*cf30*/  @!PT LDS RZ, [RZ] ;  /* 0x00000000fffff984 */ /* 0x000fe20000000800 */
[----:B------:R2:W-:Y:S06]  /*cf40*/  MEMBAR.ALL.CTA ;  /* 0x0000000000007992 */ /* 0x0005ec0000008000 */
[----:B--2---:R-:W2:Y:S02]  /*cf50*/  FENCE.VIEW.ASYNC.S ;  /* 0x00000000000073c6 */ /* 0x004ea40000000000 */
[----:B--2---:R-:W-:Y:S06]  /*cf60*/  BAR.ARV 0x1, 0x1a0 ;  /* 0x0046800000007b1d */ /* 0x004fec0000002000 */
[----:B-1----:R-:W-:-:S04]  /*cf70*/  IADD3 R5, P2, R25, R8, RZ ;  /* 0x0000000819057210 */ /* 0x002fc80007f5e0ff */
[----:B------:R-:W-:Y:S02]  /*cf80*/  IADD3.X R8, R13, R9, R0, P2, !PT ;  /* 0x000000090d087210 */ /* 0x000fe400017fe400 */
[----:B------:R-:W1:Y:S01]  /*cf90*/  SHFL.IDX PT, R0, R24, RZ, 0x1f ;  /* 0x00001fff18007589 */ /* 0x000e6200000e0000 */
[----:B------:R-:W-:-:S04]  /*cfa0*/  LEA R4, P2, R5, UR6, 0x2 ;  /* 0x0000000605047c11 */ /* 0x000fc8000f8410ff */
[----:B------:R-:W-:-:S05]  /*cfb0*/  LEA.HI.X R5, R5, UR7, R8, 0x2, P2 ;  /* 0x0000000705057c11 */ /* 0x000fca00090f1408 */
[----:B------:R2:W-:Y:S04]  /*cfc0*/  @!P1 STG.E desc[UR50][R4.64+0x20], R3 ;  /* 0x0000200304009986 */ /* 0x0005e8000c101932 */
[----:B------:R2:W-:Y:S01]  /*cfd0*/  @!P0 STG.E desc[UR50][R4.64], R15 ;  /* 0x0000000f04008986 */ /* 0x0005e2000c101932 */
[----:B-1----:R-:W-:-:S13]  /*cfe0*/  ISETP.NE.AND P0, PT, R0, 0xb, PT ;  /* 0x0000000b0000780c */ /* 0x002fda0003f05270 */
[----:B--2---:R-:W-:Y:S05]  /*cff0*/  @P0 BRA `(.L_x_732) ;  /* 0x0000000800280947 */ /* 0x004fea0003800000 */
[----:B------:R-:W-:Y:S01]  /*d000*/  BAR.SYNC.DEFER_BLOCKING 0x1, 0x1a0 ;  /* 0x0046800000007b1d */ /* 0x000fe20000010000 */
[----:B------:R-:W-:-:S05]  /*d010*/  ELECT P0, URZ, PT ;  /* 0x00000000003f782f */ /* 0x000fca0003800000 */
[----:B------:R-:W-:Y:S08]  /*d020*/  BSSY B0, `(.L_x_733) ;  /* 0x000000d000007945 */ /* 0x000ff00003800000 */
[----:B------:R-:W-:Y:S05]  /*d030*/  @!P0 BRA `(.L_x_734) ;  /* 0x00000000002c8947 */ /* 0x000fea0003800000 */
[----:B------:R-:W-:Y:S01]  /*d040*/  ULDC.64 UR6, c[0x0][0x198] ;  /* 0x0000660000067ab9 */ /* 0x000fe20000000a00 */
[----:B------:R-:W-:Y:S01]  /*d050*/  UMOV UR41, URZ ;  /* 0x0000003f00297c82 */ /* 0x000fe20008000000 */
[----:B------:R-:W-:Y:S01]  /*d060*/  UIADD3 UR6, UP0, UR6, 0x9f0, URZ ;  /* 0x000009f006067890 */ /* 0x000fe2000ff1e03f */
[----:B------:R-:W-:Y:S01]  /*d070*/  UMOV UR45, URZ ;  /* 0x0000003f002d7c82 */ /* 0x000fe20008000000 */
[----:B------:R-:W-:Y:S02]  /*d080*/  UIADD3 UR5, UR40, 0x16820, URZ ;  /* 0x0001682028057890 */ /* 0x000fe4000fffe03f */
[----:B------:R-:W-:Y:S02]  /*d090*/  UIADD3.X UR7, URZ, UR7, URZ, UP0, !UPT ;  /* 0x000000073f077290 */ /* 0x000fe400087fe43f */
[----:B------:R-:W-:-:S07]  /*d0a0*/  UPRMT UR5, URZ, 0x654, UR5 ;  /* 0x000006543f057896 */ /* 0x000fce0008000005 */
[----:B------:R1:W-:Y:S01]  /*d0b0*/  UTMASTG.5D [UR40], [UR6] ;  /* 0x00000028060073b5 */ /* 0x0003e20008020000 */
[----:B------:R0:W-:Y:S01]  /*d0c0*/  UTMACMDFLUSH ;  /* 0x00000000000079b7 */ /* 0x0001e20000000000 */
[----:B------:R-:W-:-:S04]  /*d0d0*/  DEPBAR.LE SB0, 0x0 ;  /* 0x000080000000791a */ /* 0x000fc80000000000 */
[----:B-1----:R-:W-:Y:S01]  /*d0e0*/  SYNCS.ARRIVE.TRANS64.RED.A1T0 RZ, [UR5], RZ ;  /* 0x000000ffffff79a7 */ /* 0x002fe20008100405 */
.L_x_734:
[----:B------:R-:W-:Y:S05]  /*d0f0*/  BSYNC B0 ;  /* 0x0000000000007941 */ /* 0x000fea0003800000 */
.L_x_733:
[----:B------:R-:W-:Y:S05]  /*d100*/  BRA `(.L_x_732) ;  /* 0x0000000400e47947 */ /* 0x000fea0003800000 */
.L_x_731:
[----:B------:R-:W1:Y:S01]  /*d110*/  LDC.64 R12, c[0x0][0xae0] ;  /* 0x0002b800ff0c7b82 */ /* 0x000e620000000a00 */
[----:B------:R-:W-:Y:S01]  /*d120*/  SHF.R.S32.HI R3, RZ, 0x1f, R8 ;  /* 0x0000001fff037819 */ /* 0x000fe20000011408 */
[----:B------:R-:W-:Y:S01]  /*d130*/  USHF.R.S32.HI UR5, URZ, 0x1f, UR43 ;  /* 0x0000001f3f057899 */ /* 0x000fe2000801142b */
[----:B------:R-:W-:Y:S01]  /*d140*/  ISETP.GT.AND P0, PT, R8, 0xbf, PT ;  /* 0x000000bf0800780c */ /* 0x000fe20003f04270 */
[----:B------:R-:W-:Y:S01]  /*d150*/  USHF.R.S32.HI UR6, URZ, 0x1f, UR44 ;  /* 0x0000001f3f067899 */ /* 0x000fe2000801142c */
[----:B------:R-:W-:Y:S01]  /*d160*/  LEA.HI R26, R3, R8, RZ, 0x3 ;  /* 0x00000008031a7211 */ /* 0x000fe200078f18ff */
[----:B------:R-:W-:Y:S02]  /*d170*/  BSSY B0, `(.L_x_735) ;  /* 0x000001f000007945 */ /* 0x000fe40003800000 */
[----:B------:R-:W2:Y:S01]  /*d180*/  LDC R11, c[0x0][0xdac] ;  /* 0x00036b00ff0b7b82 */ /* 0x000ea20000000800 */
[----:B------:R-:W-:-:S05]  /*d190*/  LOP3.LUT R3, R26, 0x1ffffff8, RZ, 0xc0, !PT ;  /* 0x1ffffff81a037812 */ /* 0x000fca00078ec0ff */
[----:B------:R-:W-:Y:S02]  /*d1a0*/  IMAD.IADD R3, R8, 0x1, -R3 ;  /* 0x0000000108037824 */ /* 0x000fe400078e0a03 */
[----:B------:R-:W3:Y:S02]  /*d1b0*/  LDC.64 R24, c[0x0][0xa88] ;  /* 0x0002a200ff187b82 */ /* 0x000ee40000000a00 */
[----:B------:R-:W-:-:S05]  /*d1c0*/  IMAD.SHL.U32 R8, R3, 0x8, RZ ;  /* 0x0000000803087824 */ /* 0x000fca00078e00ff */
[----:B------:R-:W-:Y:S01]  /*d1d0*/  SHF.R.S32.HI R9, RZ, 0x1f, R8 ;  /* 0x0000001fff097819 */ /* 0x000fe20000011408 */
[----:B------:R-:W4:Y:S01]  /*d1e0*/  LDC.64 R14, c[0x0][0xae8] ;  /* 0x0002ba00ff0e7b82 */ /* 0x000f220000000a00 */
[----:B-1----:R-:W-:Y:S01]  /*d1f0*/  IMAD R10, R12, UR5, RZ ;  /* 0x000000050c0a7c24 */ /* 0x002fe2000f8e02ff */
[----:B------:R-:W-:Y:S06]  /*d200*/  @P0 BRA `(.L_x_736) ;  /* 0x0000000000540947 */ /* 0x000fec0003800000 */
[----:B------:R-:W-:Y:S01]  /*d210*/  IMAD.U32 R5, RZ, RZ, UR42 ;  /* 0x0000002aff057e24 */ /* 0x000fe2000f8e00ff */
[----:B------:R-:W-:-:S04]  /*d220*/  ULDC UR7, c[0x0][0xa88] ;  /* 0x0002a20000077ab9 */ /* 0x000fc80000000800 */
[----:B------:R-:W-:-:S04]  /*d230*/  IADD3 R4, R5, -0x80, R2 ;  /* 0xffffff8005047810 */ /* 0x000fc80007ffe002 */
[----:B------:R-:W-:-:S13]  /*d240*/  ISETP.GE.AND P0, PT, R4, UR7, PT ;  /* 0x0000000704007c0c */ /* 0x000fda000bf06270 */
[----:B------:R-:W-:Y:S05]  /*d250*/  @P0 BRA `(.L_x_736) ;  /* 0x0000000000400947 */ /* 0x000fea0003800000 */
[----:B------:R-:W1:Y:S01]  /*d260*/  LDC.64 R6, c[0x0][0xb70] ;  /* 0x0002dc00ff067b82 */ /* 0x000e620000000a00 */
[----:B------:R-:W-:Y:S01]  /*d270*/  SHF.R.S32.HI R5, RZ, 0x1f, R4 ;  /* 0x0000001fff057819 */ /* 0x000fe20000011404 */
[----:B------:R-:W-:-:S06]  /*d280*/  ULDC.64 UR8, c[0x0][0xb40] ;  /* 0x0002d00000087ab9 */ /* 0x000fcc0000000a00 */
[----:B------:R-:W5:Y:S01]  /*d290*/  LDC.64 R20, c[0x0][0xb78] ;  /* 0x0002de00ff147b82 */ /* 0x000f620000000a00 */
[C---:B-1----:R-:W-:Y:S02]  /*d2a0*/  IMAD R0, R6.reuse, UR5, RZ ;  /* 0x0000000506007c24 */ /* 0x042fe4000f8e02ff */
[----:B------:R-:W-:-:S04]  /*d2b0*/  IMAD.WIDE.U32 R4, R6, UR43, R4 ;  /* 0x0000002b06047c25 */ /* 0x000fc8000f8e0004 */
[----:B------:R-:W-:Y:S02]  /*d2c0*/  IMAD R3, R7, UR43, R0 ;  /* 0x0000002b07037c24 */ /* 0x000fe4000f8e0200 */
[C---:B-----5:R-:W-:Y:S02]  /*d2d0*/  IMAD R0, R20.reuse, UR6, RZ ;  /* 0x0000000614007c24 */ /* 0x060fe4000f8e02ff */
[----:B------:R-:W-:Y:S02]  /*d2e0*/  IMAD.IADD R5, R5, 0x1, R3 ;  /* 0x0000000105057824 */ /* 0x000fe400078e0203 */
[----:B------:R-:W-:Y:S02]  /*d2f0*/  IMAD R3, R21, UR44, R0 ;  /* 0x0000002c15037c24 */ /* 0x000fe4000f8e0200 */
[----:B------:R-:W-:-:S04]  /*d300*/  IMAD.WIDE.U32 R4, R20, UR44, R4 ;  /* 0x0000002c14047c25 */ /* 0x000fc8000f8e0004 */
[----:B------:R-:W-:Y:S01]  /*d310*/  IMAD.IADD R3, R5, 0x1, R3 ;  /* 0x0000000105037824 */ /* 0x000fe200078e0203 */
[----:B------:R-:W-:-:S04]  /*d320*/  LEA R6, P0, R4, UR8, 0x2 ;  /* 0x0000000804067c11 */ /* 0x000fc8000f8010ff */
[----:B------:R-:W-:Y:S01]  /*d330*/  LEA.HI.X R7, R4, UR9, R3, 0x2, P0 ;  /* 0x0000000904077c11 */ /* 0x000fe200080f1403 */
[----:B------:R-:W-:-:S05]  /*d340*/  IMAD.MOV.U32 R3, RZ, RZ, -0x800000 ;  /* 0xff800000ff037424 */ /* 0x000fca00078e00ff */
[----:B------:R1:W-:Y:S03]  /*d350*/  STG.E desc[UR50][R6.64], R3 ;  /* 0x0000000306007986 */ /* 0x0003e6000c101932 */
.L_x_736:
[----:B------:R-:W-:Y:S05]  /*d360*/  BSYNC B0 ;  /* 0x0000000000007941 */ /* 0x000fea0003800000 */
.L_x_735:
[----:B------:R-:W-:Y:S01]  /*d370*/  ULOP3.LUT UR48, URZ, UR48, URZ, 0x33, !UPT ;  /* 0x000000303f307292 */ /* 0x000fe2000f8e333f */
[----:B-1----:R-:W-:Y:S01]  /*d380*/  IMAD R3, R13, UR43, R10 ;  /* 0x0000002b0d037c24 */ /* 0x002fe2000f8e020a */
[----:B------:R-:W-:Y:S01]  /*d390*/  SHF.R.S32.HI R4, RZ, 0x3, R26 ;  /* 0x00000003ff047819 */ /* 0x000fe2000001141a */
[----:B------:R-:W-:Y:S01]  /*d3a0*/  IMAD.WIDE.U32 R6, R12, UR43, R8 ;  /* 0x0000002b0c067c25 */ /* 0x000fe2000f8e0008 */
[----:B---3--:R-:W-:Y:S01]  /*d3b0*/  ISETP.GE.AND P0, PT, R8, R25, PT ;  /* 0x000000190800720c */ /* 0x008fe20003f06270 */
[----:B------:R-:W-:Y:S02]  /*d3c0*/  BSSY B0, `(.L_x_737) ;  /* 0x000001d000007945 */ /* 0x000fe40003800000 */
[----:B--2---:R-:W-:Y:S02]  /*d3d0*/  VIADD R11, R11, UR48 ;  /* 0x000000300b0b7c36 */ /* 0x004fe40008000000 */
[----:B------:R-:W-:Y:S02]  /*d3e0*/  IMAD.IADD R7, R7, 0x1, R3 ;  /* 0x0000000107077824 */ /* 0x000fe400078e0203 */
[----:B------:R-:W-:-:S02]  /*d3f0*/  IMAD R8, R11, -0xc0, R24 ;  /* 0xffffff400b087824 */ /* 0x000fc400078e0218 */
[C---:B------:R-:W-:Y:S02]  /*d400*/  VIADD R0, R4.reuse, 0x30 ;  /* 0x0000003004007836 */ /* 0x040fe40000000000 */
[C---:B------:R-:W-:Y:S02]  /*d410*/  VIADD R3, R4.reuse, 0x60 ;  /* 0x0000006004037836 */ /* 0x040fe40000000000 */
[----:B------:R-:W-:Y:S01]  /*d420*/  VIADD R5, R4, 0x90 ;  /* 0x0000009004057836 */ /* 0x000fe20000000000 */
[-C--:B------:R-:W-:Y:S01]  /*d430*/  ISETP.GE.OR P3, PT, R0, R8.reuse, P0 ;  /* 0x000000080000720c */ /* 0x080fe20000766670 */
[----:B----4-:R-:W-:Y:S01]  /*d440*/  IMAD R0, R14, UR6, RZ ;  /* 0x000000060e007c24 */ /* 0x010fe2000f8e02ff */
[-C--:B------:R-:W-:Y:S02]  /*d450*/  ISETP.GE.OR P1, PT, R3, R8.reuse, P0 ;  /* 0x000000080300720c */ /* 0x080fe40000726670 */
[-C--:B------:R-:W-:Y:S01]  /*d460*/  ISETP.GE.OR P2, PT, R5, R8.reuse, P0 ;  /* 0x000000080500720c */ /* 0x080fe20000746670 */
[----:B------:R-:W-:Y:S01]  /*d470*/  IMAD R3, R15, UR44, R0 ;  /* 0x0000002c0f037c24 */ /* 0x000fe2000f8e0200 */
[----:B------:R-:W-:Y:S01]  /*d480*/  ISETP.GE.OR P0, PT, R4, R8, P0 ;  /* 0x000000080400720c */ /* 0x000fe20000706670 */
[----:B------:R-:W-:Y:S01]  /*d490*/  IMAD.WIDE.U32 R8, R14, UR44, R6 ;  /* 0x0000002c0e087c25 */ /* 0x000fe2000f8e0006 */
[----:B------:R-:W-:-:S03]  /*d4a0*/  SHF.R.S32.HI R5, RZ, 0x1f, R4 ;  /* 0x0000001fff057819 */ /* 0x000fc60000011404 */
[----:B------:R-:W-:-:S04]  /*d4b0*/  IMAD.WIDE R6, R11, 0xc0, R4 ;  /* 0x000000c00b067825 */ /* 0x000fc800078e0204 */
[----:B------:R-:W-:-:S04]  /*d4c0*/  IMAD.IADD R11, R9, 0x1, R3 ;  /* 0x00000001090b7824 */ /* 0x000fc800078e0203 */
[----:B------:R-:W-:Y:S05]  /*d4d0*/  @P0 BRA `(.L_x_738) ;  /* 0x00000000002c0947 */ /* 0x000fea0003800000 */
        /* <DEDUP_REMOVED lines=11> */
.L_x_738:
[----:B------:R-:W-:Y:S05]  /*d590*/  BSYNC B0 ;  /* 0x0000000000007941 */ /* 0x000fea0003800000 */
.L_x_737:
        /* <DEDUP_REMOVED lines=15> */
.L_x_740:
[----:B------:R-:W-:Y:S05]  /*d690*/  BSYNC B0 ;  /* 0x0000000000007941 */ /* 0x000fea0003800000 */
.L_x_739:
        /* <DEDUP_REMOVED lines=15> */
.L_x_742:
[----:B------:R-:W-:Y:S05]  /*d790*/  BSYNC B0 ;  /* 0x0000000000007941 */ /* 0x000fea0003800000 */
.L_x_741:
        /* <DEDUP_REMOVED lines=15> */
.L_x_743:
[----:B------:R-:W-:Y:S05]  /*d890*/  BSYNC B0 ;  /* 0x0000000000007941 */ /* 0x000fea0003800000 */
.L_x_732:
[----:B------:R-:W5:Y:S02]  /*d8a0*/  LDC R0, c[0x0][0xda8] ;  /* 0x00036a00ff007b82 */ /* 0x000f640000000800 */
[----:B-----5:R-:W-:-:S13]  /*d8b0*/  ISETP.LE.AND P0, PT, R0, UR4, PT ;  /* 0x0000000400007c0c */ /* 0x020fda000bf03270 */
[----:B------:R-:W-:Y:S05]  /*d8c0*/  @!P0 BRA `(.L_x_744) ;  /* 0xffffff3400248947 */ /* 0x000fea000383ffff */
[----:B------:R-:W-:Y:S05]  /*d8d0*/  EXIT ;  /* 0x000000000000794d */ /* 0x000fea0003800000 */
.L_x_650:
[----:B------:R-:W-:-:S08]  /*d8e0*/  NOP ;  /* 0x0000000000007918 */ /* 0x000fd00000000000 */
[----:B------:R-:W1:-:S00]  /*d8f0*/  USETMAXREG.DEALLOC.CTAPOOL 0x20 ;  /* 0x00000020000079c8 */ /* 0x000e4000080e0500 */
[----:B-1----:R-:W-:-:S05]  /*d900*/  LOP3.LUT R16, R0, 0x3, RZ, 0xc0, !PT ;  /* 0x0000000300107812 */ /* 0x002fca00078ec0ff */
[----:B------:R-:W1:Y:S02]  /*d910*/  SHFL.IDX PT, R0, R16, RZ, 0x1f ;  /* 0x00001fff10007589 */ /* 0x000e6400000e0000 */
[----:B-1----:R-:W-:-:S13]  /*d920*/  ISETP.NE.AND P0, PT, R0, RZ, PT ;  /* 0x000000ff0000720c */ /* 0x002fda0003f05270 */
[----:B------:R-:W-:Y:S05]  /*d930*/  @P0 EXIT ;  /* 0x000000000000094d */ /* 0x000fea0003800000 */
[----:B------:R-:W1:Y:S01]  /*d940*/  S2UR UR4, SR_CTAID.X ;  /* 0x00000000000479c3 */ /* 0x000e620000002500 */
[----:B------:R-:W-:Y:S01]  /*d950*/  UMOV UR47, URZ ;  /* 0x0000003f002f7c82 */ /* 0x000fe20008000000 */
[----:B------:R-:W-:Y:S02]  /*d960*/  IMAD.MOV.U32 R19, RZ, RZ, RZ ;  /* 0x000000ffff137224 */ /* 0x000fe400078e00ff */
[----:B------:R-:W-:-:S04]  /*d970*/  IMAD.MOV.U32 R18, RZ, RZ, 0x1 ;  /* 0x00000001ff127424 */ /* 0x000fc800078e00ff */
[----:B------:R-:W1:Y:S02]  /*d980*/  LDC R0, c[0x0][0xda8] ;  /* 0x00036a00ff007b82 */ /* 0x000e640000000800 */
[----:B-1----:R-:W-:-:S13]  /*d990*/  ISETP.LE.AND P0, PT, R0, UR4, PT ;  /* 0x0000000400007c0c */ /* 0x002fda000bf03270 */
[----:B------:R-:W-:Y:S05]  /*d9a0*/  @P0 BRA `(.L_x_745) ;  /* 0x0000002800200947 */ /* 0x000fea0003800000 */
[----:B------:R-:W-:Y:S01]  /*d9b0*/  LOP3.LUT R23, R2, 0x1f, RZ, 0xc0, !PT ;  /* 0x0000001f02177812 */ /* 0x000fe200078ec0ff */
[----:B------:R-:W-:Y:S01]  /*d9c0*/  IMAD.U32 R22, RZ, RZ, UR4 ;  /* 0x00000004ff167e24 */ /* 0x000fe2000f8e00ff */
[----:B------:R-:W-:Y:S01]  /*d9d0*/  ULDC UR46, c[0x0][0xc] ;  /* 0x00000300002e7ab9 */ /* 0x000fe20000000800 */
[----:B------:R-:W-:Y:S01]  /*d9e0*/  IMAD.MOV.U32 R18, RZ, RZ, 0x1 ;  /* 0x00000001ff127424 */ /* 0x000fe200078e00ff */
[----:B------:R-:W-:Y:S01]  /*d9f0*/  ULDC.64 UR48, c[0x0][0x198] ;  /* 0x0000660000307ab9 */ /* 0x000fe20000000a00 */
[----:B------:R-:W-:Y:S01]  /*da00*/  IMAD.MOV.U32 R19, RZ, RZ, RZ ;  /* 0x000000ffff137224 */ /* 0x000fe200078e00ff */
[----:B------:R-:W-:-:S06]  /*da10*/  UMOV UR47, URZ ;  /* 0x0000003f002f7c82 */ /* 0x000fcc0008000000 */
.L_x_799:
[----:B------:R-:W-:Y:S01]  /*da20*/  ULDC UR8, c[0x0][0xdd0] ;  /* 0x0003740000087ab9 */ /* 0x000fe20000000800 */
[----:B-1----:R-:W1:Y:S01]  /*da30*/  LDC R0, c[0x0][0xde8] ;  /* 0x00037a00ff007b82 */ /* 0x002e620000000800 */
[C---:B------:R-:W-:Y:S01]  /*da40*/  R2UR UR6, R22.reuse ;  /* 0x00000000160672ca */ /* 0x040fe200000e0000 */
[----:B------:R-:W-:Y:S01]  /*da50*/  UISETP.NE.AND UP0, UPT, UR8, 0x1, UPT ;  /* 0x000000010800788c */ /* 0x000fe2000bf05270 */
[----:B------:R-:W-:-:S10]  /*da60*/  R2UR UR7, R22 ;  /* 0x00000000160772ca */ /* 0x000fd400000e0000 */
[----:B------:R-:W-:Y:S01]  /*da70*/  @UP0 ULDC UR4, c[0x0][0xdd4] ;  /* 0x0003750000040ab9 */ /* 0x000fe20000000800 */
[----:B------:R-:W-:Y:S01]  /*da80*/  @UP0 ULDC UR9, c[0x0][0xdd8] ;  /* 0x0003760000090ab9 */ /* 0x000fe20000000800 */
[----:B------:R-:W-:-:S04]  /*da90*/  UIMAD.WIDE.U32 UR4, UR6, UR4, URZ ;  /* 0x00000004060472a5 */ /* 0x000fc8000f8e003f */
[----:B------:R-:W-:-:S04]  /*daa0*/  @UP0 USHF.R.U32.HI UR6, URZ, UR9, UR5 ;  /* 0x000000093f060299 */ /* 0x000fc80008011605 */
[----:B------:R-:W-:Y:S02]  /*dab0*/  UIADD3 UR4, -UR6, URZ, URZ ;  /* 0x0000003f06047290 */ /* 0x000fe4000fffe13f */
[----:B-1----:R-:W-:Y:S02]  /*dac0*/  ISETP.LE.AND P0, PT, R0, UR6, PT ;  /* 0x0000000600007c0c */ /* 0x002fe4000bf03270 */
[----:B------:R-:W-:-:S11]  /*dad0*/  UIMAD UR8, UR8, UR4, UR7 ;  /* 0x00000004080872a4 */ /* 0x000fd6000f8e0207 */
[----:B------:R-:W-:Y:S05]  /*dae0*/  @!P0 BRA `(.L_x_746) ;  /* 0x0000000000208947 */ /* 0x000fea0003800000 */
        /* <DEDUP_REMOVED lines=8> */
.L_x_746:
[----:B------:R-:W-:Y:S01]  /*db70*/  ULDC UR9, c[0x0][0xdc4] ;  /* 0x0003710000097ab9 */ /* 0x000fe20000000800 */
[----:B------:R-:W-:Y:S01]  /*db80*/  UMOV UR7, UR8 ;  /* 0x0000000800077c82 */ /* 0x000fe20008000000 */
[----:B------:R-:W-:-:S11]  /*db90*/  UISETP.NE.AND UP0, UPT, UR9, 0x1, UPT ;  /* 0x000000010900788c */ /* 0x000fd6000bf05270 */
[----:B------:R-:W-:Y:S02]  /*dba0*/  @UP0 ULDC.64 UR10, c[0x0][0xdc8] ;  /* 0x00037200000a0ab9 */ /* 0x000fe40000000a00 */
[----:B------:R-:W-:-:S04]  /*dbb0*/  UIMAD.WIDE.U32 UR4, UR8, UR10, URZ ;  /* 0x0000000a080472a5 */ /* 0x000fc8000f8e003f */
[----:B------:R-:W-:-:S04]  /*dbc0*/  @UP0 USHF.R.U32.HI UR7, URZ, UR11, UR5 ;  /* 0x0000000b3f070299 */ /* 0x000fc80008011605 */
[----:B------:R-:W-:-:S12]  /*dbd0*/  UIMAD UR4, UR7, UR9, URZ ;  /* 0x00000009070472a4 */ /* 0x000fd8000f8e023f */
.L_x_747:
[----:B------:R-:W-:Y:S01]  /*dbe0*/  ULDC.64 UR10, c[0x0][0x3f8] ;  /* 0x0000fe00000a7ab9 */ /* 0x000fe20000000a00 */
[----:B------:R-:W-:Y:S02]  /*dbf0*/  UIADD3 UR8, UR8, -UR4, URZ ;  /* 0x8000000408087290 */ /* 0x000fe4000fffe03f */
[----:B------:R-:W-:Y:S02]  /*dc00*/  UISETP.NE.U32.AND UP0, UPT, UR10, URZ, UPT ;  /* 0x0000003f0a00728c */ /* 0x000fe4000bf05070 */
[----:B------:R-:W-:Y:S01]  /*dc10*/  ULOP3.LUT UR7, URZ, UR7, URZ, 0x33, !UPT ;  /* 0x000000073f077292 */ /* 0x000fe2000f8e333f */
[----:B------:R-:W-:Y:S01]  /*dc20*/  ULDC UR10, c[0x0][0xdb8] ;  /* 0x00036e00000a7ab9 */ /* 0x000fe20000000800 */
[----:B------:R-:W-:Y:S01]  /*dc30*/  ULDC.64 UR4, c[0x0][0x9e0] ;  /* 0x0002780000047ab9 */ /* 0x000fe20000000a00 */
[----:B------:R-:W-:Y:S01]  /*dc40*/  UISETP.NE.AND UP1, UPT, UR10, 0x1, UPT ;  /* 0x000000010a00788c */ /* 0x000fe2000bf25270 */
[----:B------:R-:W-:Y:S01]  /*dc50*/  ULDC UR9, c[0x0][0xdc4] ;  /* 0x0003710000097ab9 */ /* 0x000fe20000000800 */
[----:B------:R-:W-:Y:S01]  /*dc60*/  ULDC UR41, c[0x0][0xdac] ;  /* 0x00036b0000297ab9 */ /* 0x000fe20000000800 */
[----:B------:R-:W-:-:S02]  /*dc70*/  UISETP.GE.AND UP2, UPT, UR5, 0x1, UPT ;  /* 0x000000010500788c */ /* 0x000fc4000bf46270 */
[----:B------:R-:W-:Y:S02]  /*dc80*/  UIMAD UR9, UR6, UR9, UR8 ;  /* 0x00000009060972a4 */ /* 0x000fe4000f8e0208 */
[----:B------:R-:W-:Y:S02]  /*dc90*/  UIADD3 UR41, UR7, UR41, URZ ;  /* 0x0000002907297290 */ /* 0x000fe4000fffe03f */
[----:B------:R-:W-:Y:S01]  /*dca0*/  UISETP.NE.AND.EX UP0, UPT, UR11, URZ, UPT, UP0 ;  /* 0x0000003f0b00728c */ /* 0x000fe2000bf05300 */
[----:B------:R-:W-:Y:S01]  /*dcb0*/  PLOP3.LUT P1, PT, PT, PT, UP2, 0x80, 0x0 ;  /* 0x000000000000781c */ /* 0x000fe20003f2f028 */
[----:B------:R-:W-:Y:S01]  /*dcc0*/  @UP1 ULDC UR6, c[0x0][0xdbc] ;  /* 0x00036f0000061ab9 */ /* 0x000fe20000000800 */
[----:B------:R-:W-:Y:S02]  /*dcd0*/  UIMAD UR41, UR41, 0xc0, URZ ;  /* 0x000000c0292978a4 */ /* 0x000fe4000f8e023f */
[----:B------:R-:W-:Y:S01]  /*dce0*/  UIMAD.WIDE.U32 UR6, UR9, UR6, URZ ;  /* 0x00000006090672a5 */ /* 0x000fe2000f8e003f */
[----:B------:R-:W-:Y:S01]  /*dcf0*/  ULDC UR11, c[0x0][0x404] ;  /* 0x00010100000b7ab9 */ /* 0x000fe20000000800 */
[----:B------:R-:W-:Y:S01]  /*dd00*/  ULDC UR12, c[0x0][0x288] ;  /* 0x0000a200000c7ab9 */ /* 0x000fe20000000800 */
[----:B------:R-:W-:Y:S01]  /*dd10*/  @UP1 ULDC UR14, c[0x0][0xdc0] ;  /* 0x00037000000e1ab9 */ /* 0x000fe20000000800 */
[----:B------:R-:W-:Y:S01]  /*dd20*/  UMOV UR43, UR9 ;  /* 0x00000009002b7c82 */ /* 0x000fe20008000000 */
[----:B------:R-:W-:-:S02]  /*dd30*/  USEL UR11, UR11, 0x1, UP0 ;  /* 0x000000010b0b7887 */ /* 0x000fc40008000000 */
[----:B------:R-:W-:Y:S02]  /*dd40*/  UIADD3 UR8, UR41, 0xc0, -UR12 ;  /* 0x000000c029087890 */ /* 0x000fe4000fffe80c */
[----:B------:R-:W-:Y:S01]  /*dd50*/  @UP1 USHF.R.U32.HI UR43, URZ, UR14, UR7 ;  /* 0x0000000e3f2b1299 */ /* 0x000fe20008011607 */
[----:B------:R-:W-:Y:S02]  /*dd60*/  ULDC UR13, c[0x0][0x2e0] ;  /* 0x0000b800000d7ab9 */ /* 0x000fe40000000800 */
[----:B------:R-:W-:Y:S02]  /*dd70*/  UIMAD UR6, UR11, UR13, UR8 ;  /* 0x0000000d0b0672a4 */ /* 0x000fe4000f8e0208 */
[----:B------:R-:W-:Y:S02]  /*dd80*/  UIADD3 UR42, -UR43, URZ, URZ ;  /* 0x0000003f2b2a7290 */ /* 0x000fe4000fffe13f */
[----:B------:R-:W-:Y:S02]  /*dd90*/  UIADD3 UR4, UR6, UR4, URZ ;  /* 0x0000000406047290 */ /* 0x000fe4000fffe03f */
[----:B------:R-:W-:Y:S01]  /*dda0*/  UIMAD UR42, UR10, UR42, UR9 ;  /* 0x0000002a0a2a72a4 */ /* 0x000fe2000f8e0209 */
[----:B------:R-:W-:Y:S11]  /*ddb0*/  @!P1 BRA `(.L_x_748) ;  /* 0x0000000000449947 */ /* 0x000ff60003800000 */
        /* <DEDUP_REMOVED lines=10> */
.L_x_749:
[----:B------:R-:W-:-:S11]  /*de60*/  UISETP.NE.AND UP0, UPT, UR5, 0x1, UPT ;  /* 0x000000010500788c */ /* 0x000fd6000bf05270 */
[----:B------:R-:W-:Y:S02]  /*de70*/  @UP0 ULDC.64 UR14, c[0x0][0x9e8] ;  /* 0x00027a00000e0ab9 */ /* 0x000fe40000000a00 */
[----:B------:R-:W-:-:S04]  /*de80*/  UIMAD.WIDE.U32 UR6, UR8, UR14, URZ ;  /* 0x0000000e080672a5 */ /* 0x000fc8000f8e003f */
[----:B------:R-:W-:-:S12]  /*de90*/  @UP0 USHF.R.U32.HI UR8, URZ, UR15, UR7 ;  /* 0x0000000f3f080299 */ /* 0x000fd80008011607 */
.L_x_750:
[----:B------:R-:W-:-:S04]  /*dea0*/  UIMAD UR8, UR8, UR5, UR5 ;  /* 0x00000005080872a4 */ /* 0x000fc8000f8e0205 */
[----:B------:R-:W-:-:S04]  /*deb0*/  UISETP.LT.AND UP0, UPT, UR4, UR8, UPT ;  /* 0x000000080400728c */ /* 0x000fc8000bf01270 */
[----:B------:R-:W-:-:S12]  /*dec0*/  USEL UR4, UR4, UR8, UP0 ;  /* 0x0000000804047287 */ /* 0x000fd80008000000 */
.L_x_748:
[----:B------:R-:W-:Y:S02]  /*ded0*/  UIMAD UR7, UR11, UR13, 0x7f ;  /* 0x0000007f0b0774a4 */ /* 0x000fe4000f8e020d */
[----:B------:R-:W-:Y:S02]  /*dee0*/  UIADD3 UR4, UR4, 0x7f, URZ ;  /* 0x0000007f04047890 */ /* 0x000fe4000fffe03f */
[----:B------:R-:W-:Y:S02]  /*def0*/  USHF.R.S32.HI UR8, URZ, 0x1f, UR7 ;  /* 0x0000001f3f087899 */ /* 0x000fe40008011407 */
[----:B------:R-:W-:Y:S02]  /*df00*/  USHF.R.S32.HI UR6, URZ, 0x1f, UR4 ;  /* 0x0000001f3f067899 */ /* 0x000fe40008011404 */
[----:B------:R-:W-:Y:S02]  /*df10*/  ULEA.HI UR8, UR8, UR7, URZ, 0x7 ;  /* 0x0000000708087291 */ /* 0x000fe4000f8f383f */
[----:B------:R-:W-:-:S02]  /*df20*/  ULEA.HI UR6, UR6, UR4, URZ, 0x7 ;  /* 0x0000000406067291 */ /* 0x000fc4000f8f383f */
[----:B------:R-:W-:Y:S02]  /*df30*/  UIADD3 UR4, UR41, -UR12, URZ ;  /* 0x8000000c29047290 */ /* 0x000fe4000fffe03f */
[----:B------:R-:W-:Y:S02]  /*df40*/  USHF.R.S32.HI UR45, URZ, 0x7, UR8 ;  /* 0x000000073f2d7899 */ /* 0x000fe40008011408 */
[----:B------:R-:W-:Y:S02]  /*df50*/  USHF.R.S32.HI UR6, URZ, 0x7, UR6 ;  /* 0x000000073f067899 */ /* 0x000fe40008011406 */
[----:B------:R-:W-:Y:S02]  /*df60*/  UIMAD UR4, UR11, UR13, UR4 ;  /* 0x0000000d0b0472a4 */ /* 0x000fe4000f8e0204 */
[----:B------:R-:W-:Y:S01]  /*df70*/  UISETP.LT.AND UP0, UPT, UR45, UR6, UPT ;  /* 0x000000062d00728c */ /* 0x000fe2000bf01270 */
[----:B------:R-:W-:Y:S02]  /*df80*/  ULDC UR8, c[0x0][0x9dc] ;  /* 0x0002770000087ab9 */ /* 0x000fe40000000800 */
[----:B------:R-:W-:-:S02]  /*df90*/  UIADD3 UR8, UR4, -UR8, URZ ;  /* 0x8000000804087290 */ /* 0x000fc4000fffe03f */
[----:B------:R-:W-:Y:S01]  /*dfa0*/  USEL UR45, UR45, UR6, UP0 ;  /* 0x000000062d2d7287 */ /* 0x000fe20008000000 */
[----:B------:R-:W-:Y:S11]  /*dfb0*/  @!P1 BRA `(.L_x_751) ;  /* 0x0000000000449947 */ /* 0x000ff60003800000 */
        /* <DEDUP_REMOVED lines=10> */
.L_x_752:
[----:B------:R-:W-:-:S11]  /*e060*/  UISETP.NE.AND UP0, UPT, UR5, 0x1, UPT ;  /* 0x000000010500788c */ /* 0x000fd6000bf05270 */
[----:B------:R-:W-:Y:S02]  /*e070*/  @UP0 ULDC.64 UR10, c[0x0][0x9e8] ;  /* 0x00027a00000a0ab9 */ /* 0x000fe40000000a00 */
[----:B------:R-:W-:-:S04]  /*e080*/  UIMAD.WIDE.U32 UR6, UR4, UR10, URZ ;  /* 0x0000000a040672a5 */ /* 0x000fc8000f8e003f */
[----:B------:R-:W-:-:S12]  /*e090*/  @UP0 USHF.R.U32.HI UR4, URZ, UR11, UR7 ;  /* 0x0000000b3f040299 */ /* 0x000fd80008011607 */
.L_x_753:
[----:B------:R-:W-:-:S04]  /*e0a0*/  UIMAD UR4, UR4, UR5, URZ ;  /* 0x00000005040472a4 */ /* 0x000fc8000f8e023f */
[----:B------:R-:W-:-:S04]  /*e0b0*/  UISETP.LT.AND UP0, UPT, UR8, UR4, UPT ;  /* 0x000000040800728c */ /* 0x000fc8000bf01270 */
[----:B------:R-:W-:-:S12]  /*e0c0*/  USEL UR8, UR8, UR4, !UP0 ;  /* 0x0000000408087287 */ /* 0x000fd8000c000000 */
.L_x_751:
[----:B------:R-:W-:Y:S01]  /*e0d0*/  USHF.R.S32.HI UR4, URZ, 0x1f, UR8 ;  /* 0x0000001f3f047899 */ /* 0x000fe20008011408 */
[----:B------:R-:W-:Y:S03]  /*e0e0*/  BSSY B6, `(.L_x_754) ;  /* 0x0000205000067945 */ /* 0x000fe60003800000 */
[----:B------:R-:W-:-:S04]  /*e0f0*/  ULEA.HI UR4, UR4, UR8, URZ, 0x7 ;  /* 0x0000000804047291 */ /* 0x000fc8000f8f383f */
[----:B------:R-:W-:-:S04]  /*e100*/  USHF.R.S32.HI UR4, URZ, 0x7, UR4 ;  /* 0x000000073f047899 */ /* 0x000fc80008011404 */
[----:B------:R-:W-:-:S04]  /*e110*/  UISETP.LT.AND UP0, UPT, URZ, UR4, UPT ;  /* 0x000000043f00728c */ /* 0x000fc8000bf01270 */
[----:B------:R-:W-:-:S04]  /*e120*/  USEL UR44, URZ, UR4, !UP0 ;  /* 0x000000043f2c7287 */ /* 0x000fc8000c000000 */
[----:B------:R-:W-:-:S06]  /*e130*/  UISETP.GT.AND UP0, UPT, UR45, UR44, UPT ;  /* 0x0000002c2d00728c */ /* 0x000fcc000bf04270 */
[----:B------:R-:W-:-:S13]  /*e140*/  PLOP3.LUT P0, PT, PT, PT, UP0, 0x80, 0x0 ;  /* 0x000000000000781c */ /* 0x000fda0003f0f008 */
[----:B------:R-:W-:Y:S05]  /*e150*/  @P0 BRA `(.L_x_755) ;  /* 0x0000000000400947 */ /* 0x000fea0003800000 */
[----:B------:R-:W-:Y:S01]  /*e160*/  ISETP.NE.AND P0, PT, R23, RZ, PT ;  /* 0x000000ff1700720c */ /* 0x000fe20003f05270 */
[----:B------:R-:W-:-:S12]  /*e170*/  IMAD.MOV.U32 R13, RZ, RZ, R22 ;  /* 0x000000ffff0d7224 */ /* 0x000fd800078e0016 */
[----:B------:R-:W-:Y:S05]  /*e180*/  @P0 BRA `(.L_x_756) ;  /* 0x0000001c00e80947 */ /* 0x000fea0003800000 */
[----:B------:R-:W1:Y:S01]  /*e190*/  S2R R7, SR_LANEID ;  /* 0x0000000000077919 */ /* 0x000e620000000000 */
[----:B------:R-:W-:Y:S01]  /*e1a0*/  VOTEU.ANY UR4, UPT, PT ;  /* 0x0000000000047886 */ /* 0x000fe200038e0100 */
[----:B------:R-:W2:Y:S01]  /*e1b0*/  LDC.64 R2, c[0x0][0xdf0] ;  /* 0x00037c00ff027b82 */ /* 0x000ea20000000a00 */
[----:B------:R-:W1:Y:S08]  /*e1c0*/  FLO.U32 R0, UR4 ;  /* 0x0000000400007d00 */ /* 0x000e7000080e0000 */
[----:B------:R-:W2:Y:S01]  /*e1d0*/  POPC R5, UR4 ;  /* 0x0000000400057d09 */ /* 0x000ea20008000000 */
[----:B-1----:R-:W-:-:S13]  /*e1e0*/  ISETP.EQ.U32.AND P0, PT, R0, R7, PT ;  /* 0x000000070000720c */ /* 0x002fda0003f02070 */
[----:B--2---:R-:W2:Y:S01]  /*e1f0*/  @P0 ATOMG.E.ADD.STRONG.GPU PT, R3, desc[UR50][R2.64], R5 ;  /* 0x00000005020309a8 */ /* 0x004ea200081ee1f2 */
[----:B------:R-:W1:Y:S02]  /*e200*/  S2R R4, SR_LTMASK ;  /* 0x0000000000047919 */ /* 0x000e640000003900 */
[----:B-1----:R-:W-:-:S04]  /*e210*/  LOP3.LUT R4, R4, UR4, RZ, 0xc0, !PT ;  /* 0x0000000404047c12 */ /* 0x002fc8000f8ec0ff */
[----:B------:R-:W1:Y:S01]  /*e220*/  POPC R13, R4 ;  /* 0x00000004000d7309 */ /* 0x000e620000000000 */
[----:B--2---:R-:W1:Y:S02]  /*e230*/  SHFL.IDX PT, R0, R3, R0, 0x1f ;  /* 0x00001f0003007589 */ /* 0x004e6400000e0000 */
[----:B-1----:R-:W-:Y:S01]  /*e240*/  IADD3 R13, R0, UR46, R13 ;  /* 0x0000002e000d7c10 */ /* 0x002fe2000fffe00d */
[----:B------:R-:W-:Y:S06]  /*e250*/  BRA `(.L_x_756) ;  /* 0x0000001c00b47947 */ /* 0x000fec0003800000 */
.L_x_755:
[----:B------:R-:W1:Y:S01]  /*e260*/  S2UR UR4, SR_CgaCtaId ;  /* 0x00000000000479c3 */ /* 0x000e620000008800 */
[----:B------:R-:W-:Y:S02]  /*e270*/  UMOV UR39, 0x400 ;  /* 0x0000040000277882 */ /* 0x000fe40000000000 */
[----:B-1----:R-:W-:-:S04]  /*e280*/  ULEA UR39, UR4, UR39, 0x18 ;  /* 0x0000002704277291 */ /* 0x002fc8000f8ec03f */
[----:B------:R-:W-:-:S04]  /*e290*/  UIADD3 UR4, UR39, 0xe400, URZ ;  /* 0x0000e40027047890 */ /* 0x000fc8000fffe03f */
[----:B------:R-:W-:-:S06]  /*e2a0*/  ULOP3.LUT UP0, URZ, UR4, 0x3ff, URZ, 0xc0, !UPT ;  /* 0x000003ff043f7892 */ /* 0x000fcc000f80c03f */
[----:B------:R-:W-:-:S13]  /*e2b0*/  PLOP3.LUT P0, PT, PT, PT, UP0, 0x80, 0x0 ;  /* 0x000000000000781c */ /* 0x000fda0003f0f008 */
[----:B------:R-:W-:Y:S05]  /*e2c0*/  @!P0 BRA `(.L_x_757) ;  /* 0x0000000000408947 */ /* 0x000fea0003800000 */
[----:B------:R-:W-:Y:S01]  /*e2d0*/  MOV R2, 0x0 ;  /* 0x0000000000027802 */ /* 0x000fe20000000f00 */
[----:B------:R-:W-:Y:S01]  /*e2e0*/  ULDC.64 UR4, c[0x4][0xa8] ;  /* 0x01002a0000047ab9 */ /* 0x000fe20000000a00 */
[----:B------:R-:W-:Y:S01]  /*e2f0*/  ULDC.64 UR6, c[0x4][0xb0] ;  /* 0x01002c0000067ab9 */ /* 0x000fe20000000a00 */
[----:B------:R-:W-:Y:S02]  /*e300*/  IMAD.U32 R4, RZ, RZ, UR4 ;  /* 0x00000004ff047e24 */ /* 0x000fe4000f8e00ff */
[----:B------:R-:W-:Y:S01]  /*e310*/  IMAD.U32 R5, RZ, RZ, UR5 ;  /* 0x00000005ff057e24 */ /* 0x000fe2000f8e00ff */
[----:B------:R-:W1:Y:S01]  /*e320*/  LDC.64 R2, c[0x4][R2] ;  /* 0x0100000002027b82 */ /* 0x000e620000000a00 */
[----:B------:R-:W-:Y:S01]  /*e330*/  ULDC.64 UR4, c[0x4][0x8] ;  /* 0x0100020000047ab9 */ /* 0x000fe20000000a00 */
        /* <DEDUP_REMOVED lines=9> */
.L_x_757:
[----:B------:R-:W-:-:S04]  /*e3d0*/  UIADD3 UR4, UR39, 0x400, URZ ;  /* 0x0000040027047890 */ /* 0x000fc8000fffe03f */
[----:B------:R-:W-:-:S06]  /*e3e0*/  ULOP3.LUT UP0, URZ, UR4, 0x3ff, URZ, 0xc0, !UPT ;  /* 0x000003ff043f7892 */ /* 0x000fcc000f80c03f */
[----:B------:R-:W-:-:S13]  /*e3f0*/  PLOP3.LUT P0, PT, PT, PT, UP0, 0x80, 0x0 ;  /* 0x000000000000781c */ /* 0x000fda0003f0f008 */
[----:B------:R-:W-:Y:S05]  /*e400*/  @!P0 BRA `(.L_x_758) ;  /* 0x00000000007c8947 */ /* 0x000fea0003800000 */
        /* <DEDUP_REMOVED lines=16> */
.L_x_759:
[----:B------:R1:W2:Y:S01]  /*e510*/  LDC.64 R2, c[0x4][R24] ;  /* 0x0100000018027b82 */ /* 0x0002a20000000a00 */
[----:B------:R-:W-:Y:S01]  /*e520*/  ULDC.64 UR4, c[0x4][0xa8] ;  /* 0x01002a0000047ab9 */ /* 0x000fe20000000a00 */
[----:B------:R-:W-:Y:S01]  /*e530*/  ULDC.64 UR6, c[0x4][0xb0] ;  /* 0x01002c0000067ab9 */ /* 0x000fe20000000a00 */
[----:B------:R-:W-:Y:S02]  /*e540*/  IMAD.U32 R4, RZ, RZ, UR4 ;  /* 0x00000004ff047e24 */ /* 0x000fe4000f8e00ff */
        /* <DEDUP_REMOVED lines=11> */
.L_x_758:
[----:B------:R-:W-:Y:S01]  /*e600*/  ULDC.64 UR4, c[0x0][0x9f8] ;  /* 0x00027e0000047ab9 */ /* 0x000fe20000000a00 */
[----:B------:R-:W-:Y:S01]  /*e610*/  IMAD.U32 R5, RZ, RZ, UR43 ;  /* 0x0000002bff057e24 */ /* 0x000fe2000f8e00ff */
[----:B------:R-:W-:Y:S01]  /*e620*/  ISETP.NE.U32.AND P0, PT, RZ, UR4, PT ;  /* 0x00000004ff007c0c */ /* 0x000fe2000bf05070 */
[----:B------:R-:W-:-:S03]  /*e630*/  IMAD.U32 R0, RZ, RZ, UR43 ;  /* 0x0000002bff007e24 */ /* 0x000fc6000f8e00ff */
[----:B------:R-:W-:-:S13]  /*e640*/  ISETP.NE.AND.EX P0, PT, RZ, UR5, PT, P0 ;  /* 0x00000005ff007c0c */ /* 0x000fda000bf05300 */
[----:B------:R-:W1:Y:S02]  /*e650*/  @P0 LDC.64 R2, c[0x0][0x9f8] ;  /* 0x00027e00ff020b82 */ /* 0x000e640000000a00 */
[----:B-1----:R-:W-:-:S06]  /*e660*/  @P0 IMAD.WIDE R4, R5, 0x4, R2 ;  /* 0x0000000405040825 */ /* 0x002fcc00078e0202 */
[----:B------:R-:W1:Y:S01]  /*e670*/  LDC R2, c[0x0][0x428] ;  /* 0x00010a00ff027b82 */ /* 0x000e620000000800 */
[----:B------:R2:W3:Y:S01]  /*e680*/  @P0 LDG.E R0, desc[UR50][R4.64] ;  /* 0x0000003204000981 */ /* 0x0004e2000c1e1900 */
[----:B------:R-:W-:Y:S01]  /*e690*/  ISETP.NE.AND P1, PT, R23, RZ, PT ;  /* 0x000000ff1700720c */ /* 0x000fe20003f25270 */
[----:B------:R-:W-:Y:S01]  /*e6a0*/  UMOV UR40, URZ ;  /* 0x0000003f00287c82 */ /* 0x000fe20008000000 */
[----:B------:R-:W-:Y:S01]  /*e6b0*/  UMOV UR6, 0xffffffff ;  /* 0xffffffff00067882 */ /* 0x000fe20000000000 */
[----:B------:R-:W-:-:S04]  /*e6c0*/  IMAD.U32 R7, RZ, RZ, UR45 ;  /* 0x0000002dff077e24 */ /* 0x000fc8000f8e00ff */
[----:B------:R-:W-:-:S06]  /*e6d0*/  VIADD R7, R7, 0xffffffff ;  /* 0xffffffff07077836 */ /* 0x000fcc0000000000 */
[----:B------:R-:W-:-:S05]  /*e6e0*/  VOTEU.ALL UP1, P1 ;  /* 0x00000000003f7886 */ /* 0x000fca0000820000 */
[----:B------:R-:W-:Y:S01]  /*e6f0*/  @!UP1 UIADD3 UR4, UP0, UR48, 0x270, URZ ;  /* 0x0000027030049890 */ /* 0x000fe2000ff1e03f */
[----:B-1----:R-:W-:Y:S02]  /*e700*/  ISETP.NE.AND P2, PT, R2, 0x1, PT ;  /* 0x000000010200780c */ /* 0x002fe40003f45270 */
[----:B------:R-:W1:Y:S01]  /*e710*/  LDC.64 R2, c[0x0][0x3f8] ;  /* 0x0000fe00ff027b82 */ /* 0x000e620000000a00 */
[----:B------:R-:W-:-:S09]  /*e720*/  @!UP1 UIADD3.X UR5, URZ, UR49, URZ, UP0, !UPT ;  /* 0x000000313f059290 */ /* 0x000fd200087fe43f */
[----:B------:R4:W-:Y:S01]  /*e730*/  @!UP1 UTMAPF.L2.4D [UR40], [UR4] ;  /* 0x00000028040095b8 */ /* 0x0009e20008018000 */
[----:B------:R-:W2:Y:S08]  /*e740*/  @P2 LDC R6, c[0x0][0x42c] ;  /* 0x00010b00ff062b82 */ /* 0x000eb00000000800 */
[----:B------:R-:W5:Y:S01]  /*e750*/  @P2 LDC R9, c[0x0][0x430] ;  /* 0x00010c00ff092b82 */ /* 0x000f620000000800 */
[----:B-1----:R-:W-:-:S04]  /*e760*/  ISETP.NE.U32.AND P0, PT, R2, RZ, PT ;  /* 0x000000ff0200720c */ /* 0x002fc80003f05070 */
[----:B------:R-:W-:Y:S01]  /*e770*/  ISETP.NE.AND.EX P0, PT, R3, RZ, PT, P0 ;  /* 0x000000ff0300720c */ /* 0x000fe20003f05300 */
[----:B--2---:R-:W-:-:S04]  /*e780*/  @P2 IMAD.HI.U32 R4, R6, UR42, RZ ;  /* 0x0000002a06042c27 */ /* 0x004fc8000f8e00ff */
[----:B------:R-:W-:Y:S01]  /*e790*/  IMAD.U32 R6, RZ, RZ, UR42 ;  /* 0x0000002aff067e24 */ /* 0x000fe2000f8e00ff */
[----:B-----5:R-:W-:Y:S02]  /*e7a0*/  @P2 SHF.R.U32.HI R6, RZ, R9, R4 ;  /* 0x00000009ff062219 */ /* 0x020fe40000011604 */
[----:B---3--:R-:W-:Y:S01]  /*e7b0*/  SEL R9, R0, RZ, !P0 ;  /* 0x000000ff00097207 */ /* 0x008fe20004000000 */
[----:B----4-:R-:W-:Y:S06]  /*e7c0*/  BRA.DIV UR6, `(.L_x_760) ;  /* 0x0000002206307947 */ /* 0x010fec000b800000 */
.L_x_811:
[----:B------:R-:W-:Y:S01]  /*e7d0*/  UMOV UR4, 0xffffffff ;  /* 0xffffffff00047882 */ /* 0x000fe20000000000 */
[----:B------:R-:W-:Y:S02]  /*e7e0*/  SHF.R.S32.HI R8, RZ, 0x1f, R0 ;  /* 0x0000001fff087819 */ /* 0x000fe40000011400 */
[----:B------:R-:W-:Y:S05]  /*e7f0*/  BRA.DIV UR4, `(.L_x_761) ;  /* 0x0000002204447947 */ /* 0x000fea000b800000 */
[----:B------:R-:W-:-:S13]  /*e800*/  ELECT P6, URZ, PT ;  /* 0x00000000003f782f */ /* 0x000fda00038c0000 */
.L_x_814:
[----:B------:R-:W-:Y:S05]  /*e810*/  @!P6 BRA `(.L_x_762) ;  /* 0x0000000000bce947 */ /* 0x000fea0003800000 */
[----:B------:R-:W-:Y:S01]  /*e820*/  LEA R13, R19, UR39, 0x3 ;  /* 0x00000027130d7c11 */ /* 0x000fe2000f8e18ff */
[----:B------:R-:W-:Y:S01]  /*e830*/  IMAD.MOV.U32 R9, RZ, RZ, R0 ;  /* 0x000000ffff097224 */ /* 0x000fe200078e0000 */
[----:B------:R-:W-:Y:S01]  /*e840*/  SHF.L.U32 R12, R18, 0x1f, RZ ;  /* 0x0000001f120c7819 */ /* 0x000fe200000006ff */
        /* <DEDUP_REMOVED lines=19> */
.L_x_763:
[----:B------:R-:W2:Y:S01]  /*e980*/  SYNCS.PHASECHK.TRANS64.TRYWAIT P2, [R13+URZ+0x16840], R12 ;  /* 0x0168400c0d0075a7 */ /* 0x000ea2000804017f */
[----:B------:R-:W-:Y:S01]  /*e990*/  ISETP.NE.AND P3, PT, R17, RZ, PT ;  /* 0x000000ff1100720c */ /* 0x000fe20003f65270 */
[----:B--2---:R-:W-:-:S12]  /*e9a0*/  @!P2 BRA `(.L_x_764) ;  /* 0x0000001c00f8a947 */ /* 0x004fd80003800000 */
.L_x_815:
[----:B------:R-:W-:Y:S05]  /*e9b0*/  @P3 BRA `(.L_x_765) ;  /* 0x0000000000143947 */ /* 0x000fea0003800000 */
[----:B------:R-:W-:Y:S01]  /*e9c0*/  ISETP.NE.AND P2, PT, R23, RZ, PT ;  /* 0x000000ff1700720c */ /* 0x000fe20003f45270 */
[----:B-1----:R-:W-:-:S04]  /*e9d0*/  IMAD.MOV.U32 R4, RZ, RZ, 0x4000 ;  /* 0x00004000ff047424 */ /* 0x002fc800078e00ff */
[----:B------:R3:W-:Y:S08]  /*e9e0*/  SYNCS.ARRIVE.TRANS64 RZ, [R13+URZ+0x16830], R4 ;  /* 0x016830040dff79a7 */ /* 0x0007f0000800003f */
[----:B------:R-:W-:Y:S05]  /*e9f0*/  @!P2 BRA `(.L_x_765) ;  /* 0x000000000004a947 */ /* 0x000fea0003800000 */
[----:B------:R-:W-:Y:S01]  /*ea00*/  BPT.TRAP 0x1 ;  /* 0x000000040000795c */ /* 0x000fe20000300000 */
.L_x_765:
        /* <DEDUP_REMOVED lines=10> */
[----:B------:R-:W-:Y:S02]  /*eab0*/  ULEA UR8, UR8, UR39, 0xe ;  /* 0x0000002708087291 */ /* 0x000fe4000f8e703f */
[----:B------:R-:W-:Y:S02]  /*eac0*/  USHF.L.U32 UR11, UR11, 0x7, URZ ;  /* 0x000000070b0b7899 */ /* 0x000fe4000800063f */
[----:B------:R-:W-:Y:S02]  /*ead0*/  UIADD3 UR9, UR9, 0x16830, URZ ;  /* 0x0001683009097890 */ /* 0x000fe4000fffe03f */
[----:B------:R-:W-:-:S09]  /*eae0*/  UIADD3 UR8, UR8, 0xe400, URZ ;  /* 0x0000e40008087890 */ /* 0x000fd2000fffe03f */
[----:B------:R4:W-:Y:S02]  /*eaf0*/  UTMALDG.4D [UR8], [UR4], desc[UR6] ;  /* 0x00000608040075b4 */ /* 0x0009e40008019000 */
[----:B----4-:R-:W-:Y:S01]  /*eb00*/  NOP ;  /* 0x0000000000007918 */ /* 0x010fe20000000000 */
.L_x_762:
[----:B------:R-:W-:Y:S05]  /*eb10*/  WARPSYNC.ALL ;  /* 0x0000000000007948 */ /* 0x000fea0003800000 */
[----:B------:R-:W-:Y:S01]  /*eb20*/  BAR.SYNC.DEFER_BLOCKING 0x8, 0x1a0 ;  /* 0x0206800000007b1d */ /* 0x000fe20000010000 */
[----:B------:R-:W-:Y:S01]  /*eb30*/  ELECT P2, URZ, PT ;  /* 0x00000000003f782f */ /* 0x000fe20003840000 */
[----:B------:R-:W-:Y:S02]  /*eb40*/  UIADD3 UR47, UR47, 0x1, URZ ;  /* 0x000000012f2f7890 */ /* 0x000fe4000fffe03f */
[----:B------:R-:W-:Y:S02]  /*eb50*/  UIADD3 UR6, UP0, UR48, 0x270, URZ ;  /* 0x0000027030067890 */ /* 0x000fe4000ff1e03f */
[----:B------:R-:W-:-:S02]  /*eb60*/  ULEA.HI UR4, UR47, UR47, URZ, 0x1 ;  /* 0x0000002f2f047291 */ /* 0x000fc4000f8f083f */
[----:B------:R-:W-:Y:S02]  /*eb70*/  UIADD3 UR8, UR39, 0x8400, URZ ;  /* 0x0000840027087890 */ /* 0x000fe4000fffe03f */
[----:B------:R-:W-:Y:S02]  /*eb80*/  ULOP3.LUT UR4, UR4, 0xfffffffe, URZ, 0xc0, !UPT ;  /* 0xfffffffe04047892 */ /* 0x000fe4000f8ec03f */
[----:B------:R-:W-:Y:S02]  /*eb90*/  UIADD3 UR9, UR39, 0x16800, URZ ;  /* 0x0001680027097890 */ /* 0x000fe4000fffe03f */
[----:B-1-3--:R-:W-:Y:S01]  /*eba0*/  @P2 IMAD.MOV.U32 R4, RZ, RZ, 0x6000 ;  /* 0x00006000ff042424 */ /* 0x00afe200078e00ff */
[----:B------:R-:W-:Y:S02]  /*ebb0*/  UIADD3 UR4, UR47, -UR4, URZ ;  /* 0x800000042f047290 */ /* 0x000fe4000fffe03f */
[----:B------:R-:W-:Y:S01]  /*ebc0*/  UIADD3.X UR7, URZ, UR49, URZ, UP0, !UPT ;  /* 0x000000313f077290 */ /* 0x000fe200087fe43f */
[----:B------:R-:W-:Y:S01]  /*ebd0*/  UMOV UR11, UR41 ;  /* 0x00000029000b7c82 */ /* 0x000fe20008000000 */
[----:B------:R-:W-:Y:S01]  /*ebe0*/  UMOV UR12, UR42 ;  /* 0x0000002a000c7c82 */ /* 0x000fe20008000000 */
[----:B------:R-:W-:Y:S01]  /*ebf0*/  UMOV UR13, UR43 ;  /* 0x0000002b000d7c82 */ /* 0x000fe20008000000 */
[----:B------:R-:W-:Y:S01]  /*ec00*/  UMOV UR5, 0x12f00000 ;  /* 0x12f0000000057882 */ /* 0x000fe20000000000 */
[----:B------:R-:W-:Y:S01]  /*ec10*/  UMOV UR10, URZ ;  /* 0x0000003f000a7c82 */ /* 0x000fe20008000000 */
[----:B------:R1:W-:Y:S02]  /*ec20*/  @P2 SYNCS.ARRIVE.TRANS64 RZ, [UR39+0x16800], R4 ;  /* 0x01680004ffff29a7 */ /* 0x0003e40008000027 */
[----:B-1----:R-:W-:Y:S01]  /*ec30*/  IMAD.U32 R4, RZ, RZ, UR4 ;  /* 0x00000004ff047e24 */ /* 0x002fe2000f8e00ff */
[----:B------:R-:W-:-:S02]  /*ec40*/  UMOV UR4, 0x0 ;  /* 0x0000000000047882 */ /* 0x000fc40000000000 */
[----:B------:R1:W-:Y:S02]  /*ec50*/  UTMALDG.4D [UR8], [UR6], desc[UR4] ;  /* 0x00000408060075b4 */ /* 0x0003e40008019000 */
[----:B------:R-:W-:-:S04]  /*ec60*/  SHF.L.U32 R4, R4, 0x1f, RZ ;  /* 0x0000001f04047819 */ /* 0x000fc800000006ff */
[----:B------:R-:W3:Y:S02]  /*ec70*/  SYNCS.PHASECHK.TRANS64.TRYWAIT P2, [UR39+0x16820], R4 ;  /* 0x01682004ff0075a7 */ /* 0x000ee40008040167 */
[----:B-1-3--:R-:W-:Y:S05]  /*ec80*/  @!P2 BRA `(.L_x_766) ;  /* 0x0000001c0054a947 */ /* 0x00afea0003800000 */
.L_x_816:
[----:B------:R-:W-:-:S04]  /*ec90*/  UIADD3 UR4, UR45, -0x2, URZ ;  /* 0xfffffffe2d047890 */ /* 0x000fc8000fffe03f */
[----:B------:R-:W-:-:S06]  /*eca0*/  UISETP.GE.AND UP0, UPT, UR4, UR44, UPT ;  /* 0x0000002c0400728c */ /* 0x000fcc000bf06270 */
[----:B------:R-:W-:-:S13]  /*ecb0*/  PLOP3.LUT P2, PT, PT, PT, UP0, 0x80, 0x0 ;  /* 0x000000000000781c */ /* 0x000fda0003f4f008 */
[----:B------:R-:W-:Y:S05]  /*ecc0*/  @!P2 BRA `(.L_x_767) ;  /* 0x00000010004ca947 */ /* 0x000fea0003800000 */
[----:B-1----:R-:W-:Y:S01]  /*ecd0*/  IMAD R5, RZ, RZ, -UR45 ;  /* 0x8000002dff057e24 */ /* 0x002fe2000f8e02ff */
[----:B------:R-:W-:Y:S01]  /*ece0*/  LOP3.LUT R10, RZ, UR44, RZ, 0x33, !PT ;  /* 0x0000002cff0a7c12 */ /* 0x000fe2000f8e33ff */
[----:B------:R-:W-:Y:S01]  /*ecf0*/  IMAD.U32 R11, RZ, RZ, UR4 ;  /* 0x00000004ff0b7e24 */ /* 0x000fe2000f8e00ff */
[----:B------:R-:W-:Y:S02]  /*ed00*/  ULDC.64 UR36, c[0x0][0x408] ;  /* 0x0001020000247ab9 */ /* 0x000fe40000000a00 */
[----:B------:R-:W-:-:S05]  /*ed10*/  VIADDMNMX R10, R5, 0x1, R10, !PT ;  /* 0x00000001050a7846 */ /* 0x000fca000780010a */
[----:B------:R-:W-:-:S05]  /*ed20*/  VIADD R4, R10, UR45 ;  /* 0x0000002d0a047c36 */ /* 0x000fca0008000000 */
[----:B------:R-:W-:-:S04]  /*ed30*/  LOP3.LUT R4, R4, 0x1, RZ, 0xc0, !PT ;  /* 0x0000000104047812 */ /* 0x000fc800078ec0ff */
[----:B------:R-:W-:-:S13]  /*ed40*/  ISETP.NE.U32.AND P2, PT, R4, 0x1, PT ;  /* 0x000000010400780c */ /* 0x000fda0003f45070 */
[----:B------:R-:W-:Y:S05]  /*ed50*/  @P2 BRA `(.L_x_768) ;  /* 0x0000000400602947 */ /* 0x000fea0003800000 */
[----:B--2---:R-:W-:Y:S01]  /*ed60*/  VIADD R12, R19, 0x1 ;  /* 0x00000001130c7836 */ /* 0x004fe20000000000 */
        /* <DEDUP_REMOVED lines=26> */
.L_x_771:
[----:B-1----:R-:W-:Y:S02]  /*ef10*/  LEA R3, R12, UR39, 0x3 ;  /* 0x000000270c037c11 */ /* 0x002fe4000f8e18ff */
[----:B------:R-:W-:Y:S02]  /*ef20*/  SHF.L.U32 R2, R13, 0x1f, RZ ;  /* 0x0000001f0d027819 */ /* 0x000fe400000006ff */
[----:B------:R-:W-:Y:S02]  /*ef30*/  ISETP.NE.AND P2, PT, R17, RZ, PT ;  /* 0x000000ff1100720c */ /* 0x000fe40003f45270 */
[----:B------:R-:W1:Y:S02]  /*ef40*/  SYNCS.PHASECHK.TRANS64.TRYWAIT P3, [R3+URZ+0x16840], R2 ;  /* 0x01684002030075a7 */ /* 0x000e64000806017f */
[----:B-1----:R-:W-:Y:S09]  /*ef50*/  @!P3 BRA `(.L_x_772) ;  /* 0x0000001800b8b947 */ /* 0x002ff20003800000 */
.L_x_817:
[----:B------:R-:W-:Y:S05]  /*ef60*/  @P2 BRA `(.L_x_773) ;  /* 0x0000000000142947 */ /* 0x000fea0003800000 */
[----:B------:R-:W-:Y:S01]  /*ef70*/  ISETP.NE.AND P3, PT, R23, RZ, PT ;  /* 0x000000ff1700720c */ /* 0x000fe20003f65270 */
[----:B-1----:R-:W-:-:S04]  /*ef80*/  IMAD.MOV.U32 R2, RZ, RZ, 0x4000 ;  /* 0x00004000ff027424 */ /* 0x002fc800078e00ff */
[----:B------:R2:W-:Y:S08]  /*ef90*/  SYNCS.ARRIVE.TRANS64 RZ, [R3+URZ+0x16830], R2 ;  /* 0x0168300203ff79a7 */ /* 0x0005f0000800003f */
[----:B------:R-:W-:Y:S05]  /*efa0*/  @!P3 BRA `(.L_x_773) ;  /* 0x000000000004b947 */ /* 0x000fea0003800000 */
[----:B------:R-:W-:Y:S01]  /*efb0*/  BPT.TRAP 0x1 ;  /* 0x000000040000795c */ /* 0x000fe20000300000 */
.L_x_773:
[----:B------:R-:W-:Y:S01]  /*efc0*/  R2UR UR8, R12 ;  /* 0x000000000c0872ca */ /* 0x000fe200000e0000 */
[----:B------:R-:W-:Y:S01]  /*efd0*/  UIADD3 UR6, UP0, UR48, 0x370, URZ ;  /* 0x0000037030067890 */ /* 0x000fe2000ff1e03f */
[----:B------:R-:W-:Y:S01]  /*efe0*/  R2UR UR9, R3 ;  /* 0x00000000030972ca */ /* 0x000fe200000e0000 */
[----:B------:R-:W-:Y:S01]  /*eff0*/  UIADD3 UR4, UR39, 0x16800, URZ ;  /* 0x0001680027047890 */ /* 0x000fe2000fffe03f */
[----:B------:R-:W-:Y:S01]  /*f000*/  R2UR UR11, R11 ;  /* 0x000000000b0b72ca */ /* 0x000fe200000e0000 */
[----:B------:R-:W-:Y:S01]  /*f010*/  UIADD3.X UR7, URZ, UR49, URZ, UP0, !UPT ;  /* 0x000000313f077290 */ /* 0x000fe200087fe43f */
[----:B------:R-:W-:Y:S01]  /*f020*/  R2UR UR12, R6 ;  /* 0x00000000060c72ca */ /* 0x000fe200000e0000 */
[----:B------:R-:W-:Y:S01]  /*f030*/  UMOV UR14, 0x0 ;  /* 0x00000000000e7882 */ /* 0x000fe20000000000 */
[----:B-----5:R-:W-:Y:S01]  /*f040*/  R2UR UR13, R4 ;  /* 0x00000000040d72ca */ /* 0x020fe200000e0000 */
[----:B------:R-:W-:Y:S01]  /*f050*/  UMOV UR15, 0x14f00000 ;  /* 0x14f00000000f7882 */ /* 0x000fe20000000000 */
[----:B-12---:R-:W-:Y:S01]  /*f060*/  SHF.L.U32 R3, R18, 0x1f, RZ ;  /* 0x0000001f12037819 */ /* 0x006fe200000006ff */
[----:B------:R-:W-:Y:S01]  /*f070*/  UMOV UR10, URZ ;  /* 0x0000003f000a7c82 */ /* 0x000fe20008000000 */
[----:B------:R-:W-:Y:S01]  /*f080*/  LEA R2, R19, UR4, 0x3 ;  /* 0x0000000413027c11 */ /* 0x000fe2000f8e18ff */
[----:B------:R-:W-:-:S02]  /*f090*/  ULEA UR8, UR8, UR39, 0xe ;  /* 0x0000002708087291 */ /* 0x000fc4000f8e703f */
[----:B------:R-:W-:Y:S02]  /*f0a0*/  UIADD3 UR9, UR9, 0x16830, URZ ;  /* 0x0001683009097890 */ /* 0x000fe4000fffe03f */
[----:B------:R-:W-:Y:S02]  /*f0b0*/  USHF.L.U32 UR11, UR11, 0x7, URZ ;  /* 0x000000070b0b7899 */ /* 0x000fe4000800063f */
[----:B------:R-:W-:-:S09]  /*f0c0*/  UIADD3 UR8, UR8, 0xe400, URZ ;  /* 0x0000e40008087890 */ /* 0x000fd2000fffe03f */
[----:B------:R1:W-:Y:S01]  /*f0d0*/  UTMALDG.4D [UR8], [UR6], desc[UR14] ;  /* 0x00000e08060075b4 */ /* 0x0003e20008019000 */
[----:B------:R-:W2:Y:S02]  /*f0e0*/  SYNCS.PHASECHK.TRANS64.TRYWAIT P3, [R2+URZ+0x60], R3 ;  /* 0x00006003020075a7 */ /* 0x000ea4000806017f */
[----:B-12---:R-:W-:Y:S05]  /*f0f0*/  @!P3 BRA `(.L_x_774) ;  /* 0x000000180064b947 */ /* 0x006fea0003800000 */
.L_x_818:
[----:B------:R-:W-:Y:S05]  /*f100*/  @P2 BRA `(.L_x_775) ;  /* 0x0000000000182947 */ /* 0x000fea0003800000 */
[----:B------:R-:W-:Y:S01]  /*f110*/  ISETP.NE.AND P2, PT, R23, RZ, PT ;  /* 0x000000ff1700720c */ /* 0x000fe20003f45270 */
[----:B-1----:R-:W-:Y:S01]  /*f120*/  IMAD.MOV.U32 R3, RZ, RZ, 0x4000 ;  /* 0x00004000ff037424 */ /* 0x002fe200078e00ff */
[----:B------:R-:W-:-:S04]  /*f130*/  LEA R2, R19, UR39, 0x3 ;  /* 0x0000002713027c11 */ /* 0x000fc8000f8e18ff */
[----:B------:R2:W-:Y:S07]  /*f140*/  SYNCS.ARRIVE.TRANS64 RZ, [R2+URZ+0x16850], R3 ;  /* 0x0168500302ff79a7 */ /* 0x0005ee000800003f */
[----:B------:R-:W-:Y:S05]  /*f150*/  @!P2 BRA `(.L_x_775) ;  /* 0x000000000004a947 */ /* 0x000fea0003800000 */
[----:B------:R-:W-:Y:S01]  /*f160*/  BPT.TRAP 0x1 ;  /* 0x000000040000795c */ /* 0x000fe20000300000 */
.L_x_775:
        /* <DEDUP_REMOVED lines=9> */
[----:B------:R-:W-:Y:S02]  /*f200*/  IMAD.MOV.U32 R9, RZ, RZ, R4 ;  /* 0x000000ffff097224 */ /* 0x000fe400078e0004 */
[----:B------:R-:W-:-:S02]  /*f210*/  IMAD.MOV.U32 R7, RZ, RZ, R11 ;  /* 0x000000ffff077224 */ /* 0x000fc400078e000b */
[----:B------:R-:W-:Y:S02]  /*f220*/  ULEA UR8, UR9, UR39, 0xe ;  /* 0x0000002709087291 */ /* 0x000fe4000f8e703f */
[----:B------:R-:W-:Y:S02]  /*f230*/  ULEA UR9, UR9, UR39, 0x3 ;  /* 0x0000002709097291 */ /* 0x000fe4000f8e183f */
[----:B------:R-:W-:Y:S02]  /*f240*/  USHF.L.U32 UR11, UR11, 0x7, URZ ;  /* 0x000000070b0b7899 */ /* 0x000fe4000800063f */
[----:B------:R-:W-:Y:S02]  /*f250*/  UIADD3 UR8, UR8, 0x400, URZ ;  /* 0x0000040008087890 */ /* 0x000fe4000fffe03f */
[----:B------:R-:W-:-:S09]  /*f260*/  UIADD3 UR9, UR9, 0x16850, URZ ;  /* 0x0001685009097890 */ /* 0x000fd2000fffe03f */
[----:B------:R3:W-:Y:S02]  /*f270*/  UTMALDG.4D [UR8], [UR4], desc[UR6] ;  /* 0x00000608040075b4 */ /* 0x0007e40008019000 */
[----:B---3--:R-:W-:Y:S01]  /*f280*/  NOP ;  /* 0x0000000000007918 */ /* 0x008fe20000000000 */
.L_x_770:
[----:B------:R-:W-:Y:S05]  /*f290*/  BSYNC B0 ;  /* 0x0000000000007941 */ /* 0x000fea0003800000 */
.L_x_769:
[----:B------:R-:W-:Y:S01]  /*f2a0*/  UIADD3 UR4, UR45, -0x3, URZ ;  /* 0xfffffffd2d047890 */ /* 0x000fe2000fffe03f */
[----:B------:R-:W-:Y:S02]  /*f2b0*/  IMAD.MOV.U32 R19, RZ, RZ, R12 ;  /* 0x000000ffff137224 */ /* 0x000fe400078e000c */
[----:B------:R-:W-:-:S03]  /*f2c0*/  IMAD.MOV.U32 R18, RZ, RZ, R13 ;  /* 0x000000ffff127224 */ /* 0x000fc600078e000d */
[----:B------:R-:W-:-:S07]  /*f2d0*/  IMAD.U32 R11, RZ, RZ, UR4 ;  /* 0x00000004ff0b7e24 */ /* 0x000fce000f8e00ff */
.L_x_768:
[----:B------:R-:W-:Y:S01]  /*f2e0*/  ULOP3.LUT UR4, URZ, UR45, URZ, 0x33, !UPT ;  /* 0x0000002d3f047292 */ /* 0x000fe2000f8e333f */
[----:B------:R-:W-:Y:S01]  /*f2f0*/  VIADD R10, R10, 0xfffffffe ;  /* 0xfffffffe0a0a7836 */ /* 0x000fe20000000000 */
[----:B------:R-:W-:Y:S04]  /*f300*/  BSSY B0, `(.L_x_767) ;  /* 0x00000af000007945 */ /* 0x000fe80003800000 */
[----:B------:R-:W-:-:S13]  /*f310*/  ISETP.NE.AND P2, PT, R10, UR4, PT ;  /* 0x000000040a007c0c */ /* 0x000fda000bf45270 */
[----:B------:R-:W-:Y:S05]  /*f320*/  @!P2 BRA `(.L_x_776) ;  /* 0x0000000800b0a947 */ /* 0x000fea0003800000 */
[----:B-12---:R-:W-:-:S07]  /*f330*/  IMAD.MOV.U32 R2, RZ, RZ, R9 ;  /* 0x000000ffff027224 */ /* 0x006fce00078e0009 */
.L_x_791:
[----:B------:R-:W-:Y:S01]  /*f340*/  VIADD R10, R19, 0x1 ;  /* 0x00000001130a7836 */ /* 0x000fe20000000000 */
[----:B------:R-:W-:Y:S05]  /*f350*/  YIELD ;  /* 0x0000000000007946 */ /* 0x000fea0003800000 */
[----:B------:R-:W-:Y:S01]  /*f360*/  ISETP.NE.AND P2, PT, R10, 0x2, PT ;  /* 0x000000020a00780c */ /* 0x000fe20003f45270 */
[----:B------:R-:W-:Y:S03]  /*f370*/  BSSY B1, `(.L_x_777) ;  /* 0x0000050000017945 */ /* 0x000fe60003800000 */
[----:B-12---:R-:W-:-:S02]  /*f380*/  SEL R3, RZ, 0x1, P2 ;  /* 0x00000001ff037807 */ /* 0x006fc40001000000 */
[----:B------:R-:W-:Y:S02]  /*f390*/  SEL R10, R10, RZ, P2 ;  /* 0x000000ff0a0a7207 */ /* 0x000fe40001000000 */
[----:B------:R-:W-:Y:S01]  /*f3a0*/  LOP3.LUT R12, R18, R3, RZ, 0x3c, !PT ;  /* 0x00000003120c7212 */ /* 0x000fe200078e3cff */
[----:B------:R-:W-:Y:S06]  /*f3b0*/  @!P6 BRA `(.L_x_778) ;  /* 0x00000004002ce947 */ /* 0x000fec0003800000 */
[----:B------:R-:W-:Y:S01]  /*f3c0*/  IMAD.MOV.U32 R14, RZ, RZ, R11 ;  /* 0x000000ffff0e7224 */ /* 0x000fe200078e000b */
[----:B------:R-:W-:Y:S06]  /*f3d0*/  @!P0 BRA `(.L_x_779) ;  /* 0x0000000000488947 */ /* 0x000fec0003800000 */
[----:B------:R-:W1:Y:S01]  /*f3e0*/  LDC R14, c[0x0][0x41c] ;  /* 0x00010700ff0e7b82 */ /* 0x000e620000000800 */
[----:B------:R-:W-:Y:S02]  /*f3f0*/  IMAD.MOV.U32 R13, RZ, RZ, R11 ;  /* 0x000000ffff0d7224 */ /* 0x000fe400078e000b */
[----:B------:R-:W-:-:S04]  /*f400*/  IMAD R15, R8, UR36, RZ ;  /* 0x00000024080f7c24 */ /* 0x000fc8000f8e02ff */
[----:B------:R-:W-:Y:S01]  /*f410*/  IMAD R15, R0, UR37, R15 ;  /* 0x00000025000f7c24 */ /* 0x000fe2000f8e020f */
[----:B------:R-:W2:Y:S01]  /*f420*/  LDC.64 R2, c[0x0][0x3f8] ;  /* 0x0000fe00ff027b82 */ /* 0x000ea20000000a00 */
        /* <DEDUP_REMOVED lines=13> */
.L_x_779:
[----:B------:R-:W-:Y:S02]  /*f500*/  LEA R4, R10, UR39, 0x3 ;  /* 0x000000270a047c11 */ /* 0x000fe4000f8e18ff */
[----:B-1----:R-:W-:Y:S02]  /*f510*/  SHF.L.U32 R3, R12, 0x1f, RZ ;  /* 0x0000001f0c037819 */ /* 0x002fe400000006ff */
[----:B------:R-:W-:Y:S02]  /*f520*/  ISETP.NE.AND P2, PT, R17, RZ, PT ;  /* 0x000000ff1100720c */ /* 0x000fe40003f45270 */
[----:B------:R-:W1:Y:S02]  /*f530*/  SYNCS.PHASECHK.TRANS64.TRYWAIT P3, [R4+URZ+0x16840], R3 ;  /* 0x01684003040075a7 */ /* 0x000e64000806017f */
[----:B-1----:R-:W-:Y:S09]  /*f540*/  @!P3 BRA `(.L_x_780) ;  /* 0x000000140064b947 */ /* 0x002ff20003800000 */
.L_x_819:
[----:B------:R-:W-:Y:S05]  /*f550*/  @P2 BRA `(.L_x_781) ;  /* 0x0000000000142947 */ /* 0x000fea0003800000 */
[----:B------:R-:W-:Y:S01]  /*f560*/  ISETP.NE.AND P3, PT, R23, RZ, PT ;  /* 0x000000ff1700720c */ /* 0x000fe20003f65270 */
[----:B-1----:R-:W-:-:S04]  /*f570*/  IMAD.MOV.U32 R3, RZ, RZ, 0x4000 ;  /* 0x00004000ff037424 */ /* 0x002fc800078e00ff */
[----:B------:R2:W-:Y:S08]  /*f580*/  SYNCS.ARRIVE.TRANS64 RZ, [R4+URZ+0x16830], R3 ;  /* 0x0168300304ff79a7 */ /* 0x0005f0000800003f */
[----:B------:R-:W-:Y:S05]  /*f590*/  @!P3 BRA `(.L_x_781) ;  /* 0x000000000004b947 */ /* 0x000fea0003800000 */
[----:B------:R-:W-:Y:S01]  /*f5a0*/  BPT.TRAP 0x1 ;  /* 0x000000040000795c */ /* 0x000fe20000300000 */
.L_x_781:
        /* <DEDUP_REMOVED lines=10> */
[----:B------:R-:W-:Y:S01]  /*f650*/  SHF.L.U32 R18, R18, 0x1f, RZ ;  /* 0x0000001f12127819 */ /* 0x000fe200000006ff */
[----:B------:R-:W-:Y:S01]  /*f660*/  UMOV UR10, URZ ;  /* 0x0000003f000a7c82 */ /* 0x000fe20008000000 */
[----:B-12---:R-:W-:Y:S01]  /*f670*/  LEA R3, R19, UR4, 0x3 ;  /* 0x0000000413037c11 */ /* 0x006fe2000f8e18ff */
[----:B------:R-:W-:-:S02]  /*f680*/  ULEA UR8, UR8, UR39, 0xe ;  /* 0x0000002708087291 */ /* 0x000fc4000f8e703f */
[----:B------:R-:W-:Y:S02]  /*f690*/  UIADD3 UR9, UR9, 0x16830, URZ ;  /* 0x0001683009097890 */ /* 0x000fe4000fffe03f */
[----:B------:R-:W-:Y:S02]  /*f6a0*/  USHF.L.U32 UR11, UR11, 0x7, URZ ;  /* 0x000000070b0b7899 */ /* 0x000fe4000800063f */
[----:B------:R-:W-:-:S09]  /*f6b0*/  UIADD3 UR8, UR8, 0xe400, URZ ;  /* 0x0000e40008087890 */ /* 0x000fd2000fffe03f */
[----:B------:R1:W-:Y:S01]  /*f6c0*/  UTMALDG.4D [UR8], [UR6], desc[UR14] ;  /* 0x00000e08060075b4 */ /* 0x0003e20008019000 */
[----:B------:R-:W2:Y:S02]  /*f6d0*/  SYNCS.PHASECHK.TRANS64.TRYWAIT P3, [R3+URZ+0x60], R18 ;  /* 0x00006012030075a7 */ /* 0x000ea4000806017f */
[----:B-12---:R-:W-:Y:S05]  /*f6e0*/  @!P3 BRA `(.L_x_782) ;  /* 0x000000140010b947 */ /* 0x006fea0003800000 */
.L_x_820:
[----:B------:R-:W-:Y:S05]  /*f6f0*/  @P2 BRA `(.L_x_783) ;  /* 0x0000000000142947 */ /* 0x000fea0003800000 */
[----:B------:R-:W-:Y:S01]  /*f700*/  ISETP.NE.AND P2, PT, R23, RZ, PT ;  /* 0x000000ff1700720c */ /* 0x000fe20003f45270 */
[----:B------:R-:W-:-:S04]  /*f710*/  IMAD.MOV.U32 R4, RZ, RZ, 0x4000 ;  /* 0x00004000ff047424 */ /* 0x000fc800078e00ff */
[----:B------:R2:W-:Y:S08]  /*f720*/  SYNCS.ARRIVE.TRANS64 RZ, [R3+URZ+0x50], R4 ;  /* 0x0000500403ff79a7 */ /* 0x0005f0000800003f */
[----:B------:R-:W-:Y:S05]  /*f730*/  @!P2 BRA `(.L_x_783) ;  /* 0x000000000004a947 */ /* 0x000fea0003800000 */
[----:B------:R-:W-:Y:S01]  /*f740*/  BPT.TRAP 0x1 ;  /* 0x000000040000795c */ /* 0x000fe20000300000 */
.L_x_783:
        /* <DEDUP_REMOVED lines=12> */
[----:B------:R-:W-:Y:S02]  /*f810*/  ULEA UR8, UR8, UR39, 0xe ;  /* 0x0000002708087291 */ /* 0x000fe4000f8e703f */
[----:B------:R-:W-:Y:S02]  /*f820*/  USHF.L.U32 UR11, UR11, 0x7, URZ ;  /* 0x000000070b0b7899 */ /* 0x000fe4000800063f */
[----:B------:R-:W-:Y:S02]  /*f830*/  UIADD3 UR9, UR9, 0x50, URZ ;  /* 0x0000005009097890 */ /* 0x000fe4000fffe03f */
[----:B------:R-:W-:-:S09]  /*f840*/  UIADD3 UR8, UR8, 0x400, URZ ;  /* 0x0000040008087890 */ /* 0x000fd2000fffe03f */
[----:B------:R3:W-:Y:S02]  /*f850*/  UTMALDG.4D [UR8], [UR4], desc[UR6] ;  /* 0x00000608040075b4 */ /* 0x0007e40008019000 */
[----:B---3--:R-:W-:Y:S01]  /*f860*/  NOP ;  /* 0x0000000000007918 */ /* 0x008fe20000000000 */
.L_x_778:
[----:B------:R-:W-:Y:S05]  /*f870*/  BSYNC B1 ;  /* 0x0000000000017941 */ /* 0x000fea0003800000 */
.L_x_777:
[----:B------:R-:W-:Y:S01]  /*f880*/  VIADD R19, R10, 0x1 ;  /* 0x000000010a137836 */ /* 0x000fe20000000000 */
[----:B------:R-:W-:Y:S01]  /*f890*/  BSSY B1, `(.L_x_784) ;  /* 0x0000052000017945 */ /* 0x000fe20003800000 */
[----:B------:R-:W-:-:S03]  /*f8a0*/  VIADD R13, R11, 0xffffffff ;  /* 0xffffffff0b0d7836 */ /* 0x000fc60000000000 */
[----:B------:R-:W-:-:S04]  /*f8b0*/  ISETP.NE.AND P2, PT, R19, 0x2, PT ;  /* 0x000000021300780c */ /* 0x000fc80003f45270 */
[----:B-12---:R-:W-:Y:S02]  /*f8c0*/  SEL R3, RZ, 0x1, P2 ;  /* 0x00000001ff037807 */ /* 0x006fe40001000000 */
        /* <DEDUP_REMOVED lines=9> */
[----:B-1----:R-:W-:-:S13]  /*f960*/  ISETP.NE.AND P2, PT, R14, 0x1, PT ;  /* 0x000000010e00780c */ /* 0x002fda0003f45270 */
[----:B------:R-:W1:Y:S02]  /*f970*/  @P2 LDC.64 R2, c[0x0][0x420] ;  /* 0x00010800ff022b82 */ /* 0x000e640000000a00 */
[----:B-1----:R-:W-:-:S05]  /*f980*/  @P2 IMAD.HI.U32 R2, R13, R2, RZ ;  /* 0x000000020d022227 */ /* 0x002fca00078e00ff */
[----:B------:R-:W-:Y:S02]  /*f990*/  @P2 SHF.R.U32.HI R15, RZ, R3, R2 ;  /* 0x00000003ff0f2219 */ /* 0x000fe40000011602 */
[----:B------:R-:W1:Y:S02]  /*f9a0*/  LDC.64 R2, c[0x0][0x3f8] ;  /* 0x0000fe00ff027b82 */ /* 0x000e640000000a00 */
[--C-:B------:R-:W-:Y:S01]  /*f9b0*/  SHF.R.S32.HI R5, RZ, 0x1f, R15.reuse ;  /* 0x0000001fff057819 */ /* 0x100fe2000001140f */
[----:B------:R-:W-:-:S04]  /*f9c0*/  IMAD.MOV.U32 R4, RZ, RZ, R15 ;  /* 0x000000ffff047224 */ /* 0x000fc800078e000f */
[----:B------:R-:W-:-:S04]  /*f9d0*/  IMAD.WIDE.U32 R4, R0, UR36, R4 ;  /* 0x0000002400047c25 */ /* 0x000fc8000f8e0004 */
[----:B------:R-:W-:Y:S01]  /*f9e0*/  IMAD.IADD R5, R21, 0x1, R5 ;  /* 0x0000000115057824 */ /* 0x000fe200078e0205 */
[----:B-1----:R-:W-:-:S04]  /*f9f0*/  LEA R2, P2, R4, R2, 0x2 ;  /* 0x0000000204027211 */ /* 0x002fc800078410ff */
[----:B------:R-:W-:-:S05]  /*fa00*/  LEA.HI.X R3, R4, R3, R5, 0x2, P2 ;  /* 0x0000000304037211 */ /* 0x000fca00010f1405 */
[----:B------:R1:W5:Y:S01]  /*fa10*/  LDG.E R2, desc[UR50][R2.64] ;  /* 0x0000003202027981 */ /* 0x000362000c1e1900 */
[----:B------:R-:W-:-:S04]  /*fa20*/  IMAD.MOV R4, RZ, RZ, -R15 ;  /* 0x000000ffff047224 */ /* 0x000fc800078e0a0f */
[----:B------:R-:W-:-:S07]  /*fa30*/  IMAD R14, R14, R4, R13 ;  /* 0x000000040e0e7224 */ /* 0x000fce00078e020d */
.L_x_786:
[----:B-1----:R-:W-:Y:S02]  /*fa40*/  LEA R3, R19, UR39, 0x3 ;  /* 0x0000002713037c11 */ /* 0x002fe4000f8e18ff */
[----:B------:R-:W-:Y:S02]  /*fa50*/  SHF.L.U32 R4, R18, 0x1f, RZ ;  /* 0x0000001f12047819 */ /* 0x000fe400000006ff */
[----:B------:R-:W-:Y:S02]  /*fa60*/  ISETP.NE.AND P2, PT, R17, RZ, PT ;  /* 0x000000ff1100720c */ /* 0x000fe40003f45270 */
[----:B------:R-:W1:Y:S02]  /*fa70*/  SYNCS.PHASECHK.TRANS64.TRYWAIT P3, [R3+URZ+0x16840], R4 ;  /* 0x01684004030075a7 */ /* 0x000e64000806017f */
[----:B-1----:R-:W-:Y:S09]  /*fa80*/  @!P3 BRA `(.L_x_787) ;  /* 0x00000010003cb947 */ /* 0x002ff20003800000 */
.L_x_821:
[----:B------:R-:W-:Y:S05]  /*fa90*/  @P2 BRA `(.L_x_788) ;  /* 0x0000000000142947 */ /* 0x000fea0003800000 */
[----:B------:R-:W-:Y:S01]  /*faa0*/  ISETP.NE.AND P3, PT, R23, RZ, PT ;  /* 0x000000ff1700720c */ /* 0x000fe20003f65270 */
[----:B-1----:R-:W-:-:S04]  /*fab0*/  IMAD.MOV.U32 R4, RZ, RZ, 0x4000 ;  /* 0x00004000ff047424 */ /* 0x002fc800078e00ff */
[----:B------:R2:W-:Y:S08]  /*fac0*/  SYNCS.ARRIVE.TRANS64 RZ, [R3+URZ+0x16830], R4 ;  /* 0x0168300403ff79a7 */ /* 0x0005f0000800003f */
[----:B------:R-:W-:Y:S05]  /*fad0*/  @!P3 BRA `(.L_x_788) ;  /* 0x000000000004b947 */ /* 0x000fea0003800000 */
[----:B------:R-:W-:Y:S01]  /*fae0*/  BPT.TRAP 0x1 ;  /* 0x000000040000795c */ /* 0x000fe20000300000 */
.L_x_788:
[----:B------:R-:W-:Y:S01]  /*faf0*/  R2UR UR9, R19 ;  /* 0x00000000130972ca */ /* 0x000fe200000e0000 */
[----:B------:R-:W-:Y:S01]  /*fb00*/  UIADD3 UR4, UR39, 0x16800, URZ ;  /* 0x0001680027047890 */ /* 0x000fe2000fffe03f */
[----:B------:R-:W-:Y:S01]  /*fb10*/  R2UR UR11, R14 ;  /* 0x000000000e0b72ca */ /* 0x000fe200000e0000 */
[----:B------:R-:W-:Y:S01]  /*fb20*/  UIADD3 UR6, UP0, UR48, 0x370, URZ ;  /* 0x0000037030067890 */ /* 0x000fe2000ff1e03f */
[----:B------:R-:W-:Y:S01]  /*fb30*/  R2UR UR12, R6 ;  /* 0x00000000060c72ca */ /* 0x000fe200000e0000 */
[----:B------:R-:W-:Y:S01]  /*fb40*/  UMOV UR14, 0x0 ;  /* 0x00000000000e7882 */ /* 0x000fe20000000000 */
[----:B-----5:R-:W-:Y:S01]  /*fb50*/  R2UR UR13, R2 ;  /* 0x00000000020d72ca */ /* 0x020fe200000e0000 */
[----:B------:R-:W-:Y:S01]  /*fb60*/  UIADD3.X UR7, URZ, UR49, URZ, UP0, !UPT ;  /* 0x000000313f077290 */ /* 0x000fe200087fe43f */
[----:B------:R-:W-:Y:S01]  /*fb70*/  SHF.L.U32 R12, R12, 0x1f, RZ ;  /* 0x0000001f0c0c7819 */ /* 0x000fe200000006ff */
[----:B------:R-:W-:Y:S01]  /*fb80*/  UMOV UR15, 0x14f00000 ;  /* 0x14f00000000f7882 */ /* 0x000fe20000000000 */
[----:B-12---:R-:W-:Y:S01]  /*fb90*/  LEA R3, R10, UR4, 0x3 ;  /* 0x000000040a037c11 */ /* 0x006fe2000f8e18ff */
[----:B------:R-:W-:-:S02]  /*fba0*/  UMOV UR10, URZ ;  /* 0x0000003f000a7c82 */ /* 0x000fc40008000000 */
[----:B------:R-:W-:Y:S02]  /*fbb0*/  ULEA UR8, UR9, UR39, 0xe ;  /* 0x0000002709087291 */ /* 0x000fe4000f8e703f */
[----:B------:R-:W-:Y:S02]  /*fbc0*/  ULEA UR9, UR9, UR4, 0x3 ;  /* 0x0000000409097291 */ /* 0x000fe4000f8e183f */
[----:B------:R-:W-:Y:S02]  /*fbd0*/  USHF.L.U32 UR11, UR11, 0x7, URZ ;  /* 0x000000070b0b7899 */ /* 0x000fe4000800063f */
[----:B------:R-:W-:Y:S02]  /*fbe0*/  UIADD3 UR8, UR8, 0xe400, URZ ;  /* 0x0000e40008087890 */ /* 0x000fe4000fffe03f */
[----:B------:R-:W-:-:S09]  /*fbf0*/  UIADD3 UR9, UR9, 0x30, URZ ;  /* 0x0000003009097890 */ /* 0x000fd2000fffe03f */
[----:B------:R1:W-:Y:S01]  /*fc00*/  UTMALDG.4D [UR8], [UR6], desc[UR14] ;  /* 0x00000e08060075b4 */ /* 0x0003e20008019000 */
[----:B------:R-:W2:Y:S02]  /*fc10*/  SYNCS.PHASECHK.TRANS64.TRYWAIT P3, [R3+URZ+0x60], R12 ;  /* 0x0000600c030075a7 */ /* 0x000ea4000806017f */
[----:B-12---:R-:W-:Y:S05]  /*fc20*/  @!P3 BRA `(.L_x_789) ;  /* 0x0000000c00e8b947 */ /* 0x006fea0003800000 */
.L_x_822:
[----:B------:R-:W-:Y:S05]  /*fc30*/  @P2 BRA `(.L_x_790) ;  /* 0x0000000000142947 */ /* 0x000fea0003800000 */
[----:B------:R-:W-:Y:S01]  /*fc40*/  ISETP.NE.AND P2, PT, R23, RZ, PT ;  /* 0x000000ff1700720c */ /* 0x000fe20003f45270 */
[----:B------:R-:W-:-:S04]  /*fc50*/  IMAD.MOV.U32 R4, RZ, RZ, 0x4000 ;  /* 0x00004000ff047424 */ /* 0x000fc800078e00ff */
[----:B------:R2:W-:Y:S08]  /*fc60*/  SYNCS.ARRIVE.TRANS64 RZ, [R3+URZ+0x50], R4 ;  /* 0x0000500403ff79a7 */ /* 0x0005f0000800003f */
[----:B------:R-:W-:Y:S05]  /*fc70*/  @!P2 BRA `(.L_x_790) ;  /* 0x000000000004a947 */ /* 0x000fea0003800000 */
[----:B------:R-:W-:Y:S01]  /*fc80*/  BPT.TRAP 0x1 ;  /* 0x000000040000795c */ /* 0x000fe20000300000 */
.L_x_790:
        /* <DEDUP_REMOVED lines=18> */
.L_x_785:
[----:B------:R-:W-:Y:S05]  /*fdb0*/  BSYNC B1 ;  /* 0x0000000000017941 */ /* 0x000fea0003800000 */
.L_x_784:
[----:B------:R-:W-:Y:S01]  /*fdc0*/  ISETP.GT.AND P2, PT, R13, UR44, PT ;  /* 0x0000002c0d007c0c */ /* 0x000fe2000bf44270 */
[----:B------:R-:W-:-:S12]  /*fdd0*/  VIADD R11, R11, 0xfffffffe ;  /* 0xfffffffe0b0b7836 */ /* 0x000fd80000000000 */
[----:B------:R-:W-:Y:S05]  /*fde0*/  @P2 BRA `(.L_x_791) ;  /* 0xfffffff400542947 */ /* 0x000fea000383ffff */
.L_x_776:
[----:B------:R-:W-:Y:S05]  /*fdf0*/  BSYNC B0 ;  /* 0x0000000000007941 */ /* 0x000fea0003800000 */
.L_x_767:
[----:B------:R-:W-:Y:S04]  /*fe00*/  BSSY B0, `(.L_x_792) ;  /* 0x000000e000007945 */ /* 0x000fe80003800000 */
[----:B------:R-:W-:Y:S05]  /*fe10*/  @P1 BRA `(.L_x_793) ;  /* 0x0000000000301947 */ /* 0x000fea0003800000 */
[----:B------:R-:W3:Y:S01]  /*fe20*/  S2R R11, SR_LANEID ;  /* 0x00000000000b7919 */ /* 0x000ee20000000000 */
[----:B------:R-:W-:Y:S01]  /*fe30*/  VOTEU.ANY UR4, UPT, PT ;  /* 0x0000000000047886 */ /* 0x000fe200038e0100 */
[----:B-12---:R-:W1:Y:S01]  /*fe40*/  LDC.64 R2, c[0x0][0xdf0] ;  /* 0x00037c00ff027b82 */ /* 0x006e620000000a00 */
[----:B------:R-:W3:Y:S08]  /*fe50*/  FLO.U32 R0, UR4 ;  /* 0x0000000400007d00 */ /* 0x000ef000080e0000 */
[----:B------:R-:W1:Y:S01]  /*fe60*/  POPC R5, UR4 ;  /* 0x0000000400057d09 */ /* 0x000e620008000000 */
[----:B---3--:R-:W-:-:S13]  /*fe70*/  ISETP.EQ.U32.AND P0, PT, R0, R11, PT ;  /* 0x0000000b0000720c */ /* 0x008fda0003f02070 */
[----:B-1----:R-:W2:Y:S01]  /*fe80*/  @P0 ATOMG.E.ADD.STRONG.GPU PT, R3, desc[UR50][R2.64], R5 ;  /* 0x00000005020309a8 */ /* 0x002ea200081ee1f2 */
[----:B------:R-:W1:Y:S02]  /*fe90*/  S2R R4, SR_LTMASK ;  /* 0x0000000000047919 */ /* 0x000e640000003900 */
[----:B-1----:R-:W-:-:S04]  /*fea0*/  LOP3.LUT R4, R4, UR4, RZ, 0xc0, !PT ;  /* 0x0000000404047c12 */ /* 0x002fc8000f8ec0ff */
[----:B------:R-:W1:Y:S01]  /*feb0*/  POPC R11, R4 ;  /* 0x00000004000b7309 */ /* 0x000e620000000000 */
[----:B--2---:R-:W1:Y:S02]  /*fec0*/  SHFL.IDX PT, R0, R3, R0, 0x1f ;  /* 0x00001f0003007589 */ /* 0x004e6400000e0000 */
[----:B-1----:R-:W-:-:S07]  /*fed0*/  IADD3 R22, R0, UR46, R11 ;  /* 0x0000002e00167c10 */ /* 0x002fce000fffe00b */
.L_x_793:
[----:B------:R-:W-:Y:S05]  /*fee0*/  BSYNC B0 ;  /* 0x0000000000007941 */ /* 0x000fea0003800000 */
.L_x_792:
[----:B------:R-:W-:Y:S04]  /*fef0*/  BSSY B0, `(.L_x_794) ;  /* 0x000001d000007945 */ /* 0x000fe80003800000 */
[----:B------:R-:W-:Y:S05]  /*ff00*/  @!P6 BRA `(.L_x_795) ;  /* 0x00000000006ce947 */ /* 0x000fea0003800000 */
[----:B-12---:R-:W-:Y:S02]  /*ff10*/  LEA R3, R19, UR39, 0x3 ;  /* 0x0000002713037c11 */ /* 0x006fe4000f8e18ff */
[----:B------:R-:W-:Y:S02]  /*ff20*/  SHF.L.U32 R0, R18, 0x1f, RZ ;  /* 0x0000001f12007819 */ /* 0x000fe400000006ff */
[----:B------:R-:W-:Y:S02]  /*ff30*/  ISETP.NE.AND P1, PT, R17, RZ, PT ;  /* 0x000000ff1100720c */ /* 0x000fe40003f25270 */
[----:B------:R-:W1:Y:S02]  /*ff40*/  SYNCS.PHASECHK.TRANS64.TRYWAIT P0, [R3+URZ+0x16860], R0 ;  /* 0x01686000030075a7 */ /* 0x000e64000800017f */
[----:B-1----:R-:W-:Y:S09]  /*ff50*/  @!P0 BRA `(.L_x_796) ;  /* 0x0000000c00308947 */ /* 0x002ff20003800000 */
.L_x_823:
[----:B------:R-:W-:Y:S05]  /*ff60*/  @P1 BRA `(.L_x_797) ;  /* 0x0000000000141947 */ /* 0x000fea0003800000 */
[----:B------:R-:W-:Y:S01]  /*ff70*/  ISETP.NE.AND P0, PT, R23, RZ, PT ;  /* 0x000000ff1700720c */ /* 0x000fe20003f05270 */
[----:B-1----:R-:W-:-:S04]  /*ff80*/  IMAD.MOV.U32 R0, RZ, RZ, 0x4000 ;  /* 0x00004000ff007424 */ /* 0x002fc800078e00ff */
[----:B------:R2:W-:Y:S08]  /*ff90*/  SYNCS.ARRIVE.TRANS64 RZ, [R3+URZ+0x16850], R0 ;  /* 0x0168500003ff79a7 */ /* 0x0005f0000800003f */
[----:B------:R-:W-:Y:S05]  /*ffa0*/  @!P0 BRA `(.L_x_797) ;  /* 0x0000000000048947 */ /* 0x000fea0003800000 */
[----:B------:R-:W-:Y:S01]  /*ffb0*/  BPT.TRAP 0x1 ;  /* 0x000000040000795c */ /* 0x000fe20000300000 */
.L_x_797:
        /* <DEDUP_REMOVED lines=10> */
[----:B------:R-:W-:Y:S02]  /*10060*/  ULEA UR8, UR8, UR39, 0xe ;  /* 0x0000002708087291 */ /* 0x000fe4000f8e703f */
[----:B------:R-:W-:Y:S02]  /*10070*/  USHF.L.U32 UR11, UR11, 0x7, URZ ;  /* 0x000000070b0b7899 */ /* 0x000fe4000800063f */
[----:B------:R-:W-:Y:S02]  /*10080*/  UIADD3 UR9, UR9, 0x16850, URZ ;  /* 0x0001685009097890 */ /* 0x000fe4000fffe03f */
[----:B------:R-:W-:-:S09]  /*10090*/  UIADD3 UR8, UR8, 0x400, URZ ;  /* 0x0000040008087890 */ /* 0x000fd2000fffe03f */
[----:B------:R3:W-:Y:S02]  /*100a0*/  UTMALDG.4D [UR8], [UR4], desc[UR6] ;  /* 0x00000608040075b4 */ /* 0x0007e40008019000 */
[----:B---3--:R-:W-:Y:S01]  /*100b0*/  NOP ;  /* 0x0000000000007918 */ /* 0x008fe20000000000 */
.L_x_795:
[----:B------:R-:W-:Y:S05]  /*100c0*/  BSYNC B0 ;  /* 0x0000000000007941 */ /* 0x000fea0003800000 */
.L_x_794:
[----:B------:R-:W-:Y:S02]  /*100d0*/  VIADD R19, R19, 0x1 ;  /* 0x0000000113137836 */ /* 0x000fe40000000000 */
[----:B--2---:R-:W-:-:S03]  /*100e0*/  IMAD.MOV.U32 R13, RZ, RZ, R22 ;  /* 0x000000ffff0d7224 */ /* 0x004fc600078e0016 */
[----:B------:R-:W-:-:S04]  /*100f0*/  ISETP.NE.AND P0, PT, R19, 0x2, PT ;  /* 0x000000021300780c */ /* 0x000fc80003f05270 */
[----:B-1----:R-:W-:Y:S02]  /*10100*/  SEL R3, RZ, 0x1, P0 ;  /* 0x00000001ff037807 */ /* 0x002fe40000000000 */
[----:B------:R-:W-:Y:S02]  /*10110*/  SEL R19, R19, RZ, P0 ;  /* 0x000000ff13137207 */ /* 0x000fe40000000000 */
[----:B------:R-:W-:-:S07]  /*10120*/  LOP3.LUT R18, R18, R3, RZ, 0x3c, !PT ;  /* 0x0000000312127212 */ /* 0x000fce00078e3cff */
.L_x_756:
[----:B------:R-:W-:Y:S05]  /*10130*/  BSYNC B6 ;  /* 0x0000000000067941 */ /* 0x000fea0003800000 */
.L_x_754:
[----:B------:R-:W-:-:S03]  /*10140*/  UMOV UR4, 0xffffffff ;  /* 0xffffffff00047882 */ /* 0x000fc60000000000 */
[----:B------:R-:W-:Y:S05]  /*10150*/  BRA.DIV UR4, `(.L_x_798) ;  /* 0x0000000a04c47947 */ /* 0x000fea000b800000 */
[----:B------:R1:W2:Y:S02]  /*10160*/  SHFL.IDX PT, R14, R13, RZ, 0x1f ;  /* 0x00001fff0d0e7589 */ /* 0x0002a400000e0000 */
.L_x_826:
[----:B------:R-:W-:Y:S01]  /*10170*/  ISETP.NE.AND P0, PT, R23, RZ, PT ;  /* 0x000000ff1700720c */ /* 0x000fe20003f05270 */
[----:B------:R-:W-:Y:S05]  /*10180*/  WARPSYNC.ALL ;  /* 0x0000000000007948 */ /* 0x000fea0003800000 */
[----:B------:R-:W-:Y:S01]  /*10190*/  BAR.SYNC.DEFER_BLOCKING 0x4, 0x1a0 ;  /* 0x0106800000007b1d */ /* 0x000fe20000010000 */
[----:B--2---:R-:W-:-:S05]  /*101a0*/  IMAD.MOV.U32 R22, RZ, RZ, R14 ;  /* 0x000000ffff167224 */ /* 0x004fca00078e000e */
[----:B------:R-:W-:Y:S01]  /*101b0*/  ULDC UR4, c[0x0][0xda8] ;  /* 0x00036a0000047ab9 */ /* 0x000fe20000000800 */
[----:B------:R-:W-:Y:S01]  /*101c0*/  @!P0 MOV R0, 0x400 ;  /* 0x0000040000008802 */ /* 0x000fe20000000f00 */
[----:B------:R-:W2:Y:S03]  /*101d0*/  @!P0 S2R R3, SR_CgaCtaId ;  /* 0x0000000000038919 */ /* 0x000ea60000008800 */
[----:B--2---:R-:W-:-:S05]  /*101e0*/  @!P0 LEA R0, R3, R0, 0x18 ;  /* 0x0000000003008211 */ /* 0x004fca00078ec0ff */
[----:B------:R2:W-:Y:S01]  /*101f0*/  @!P0 STS [R0+0x168d0], R13 ;  /* 0x0168d00d00008388 */ /* 0x0005e20000000800 */
[----:B------:R-:W-:Y:S06]  /*10200*/  BAR.ARV 0x5, 0x1a0 ;  /* 0x0146800000007b1d */ /* 0x000fec0000002000 */
[----:B------:R-:W-:-:S13]  /*10210*/  ISETP.GE.AND P0, PT, R22, UR4, PT ;  /* 0x0000000416007c0c */ /* 0x000fda000bf06270 */
[----:B--2---:R-:W-:Y:S05]  /*10220*/  @!P0 BRA `(.L_x_799) ;  /* 0xffffffd400fc8947 */ /* 0x004fea000383ffff */
.L_x_745:
[----:B------:R-:W2:Y:S01]  /*10230*/  S2R R3, SR_CgaCtaId ;  /* 0x0000000000037919 */ /* 0x000ea20000008800 */
[----:B------:R-:W-:Y:S01]  /*10240*/  UIADD3 UR47, UR47, 0x1, URZ ;  /* 0x000000012f2f7890 */ /* 0x000fe2000fffe03f */
[----:B------:R-:W-:-:S03]  /*10250*/  MOV R0, 0x400 ;  /* 0x0000040000007802 */ /* 0x000fc60000000f00 */
[----:B------:R-:W-:-:S04]  /*10260*/  ULEA.HI UR4, UR47, UR47, URZ, 0x1 ;  /* 0x0000002f2f047291 */ /* 0x000fc8000f8f083f */
[----:B------:R-:W-:-:S04]  /*10270*/  ULOP3.LUT UR4, UR4, 0xfffffffe, URZ, 0xc0, !UPT ;  /* 0xfffffffe04047892 */ /* 0x000fc8000f8ec03f */
[----:B------:R-:W-:-:S06]  /*10280*/  UIADD3 UR4, UR47, -UR4, URZ ;  /* 0x800000042f047290 */ /* 0x000fcc000fffe03f */
[----:B------:R-:W-:Y:S01]  /*10290*/  IMAD.U32 R2, RZ, RZ, UR4 ;  /* 0x00000004ff027e24 */ /* 0x000fe2000f8e00ff */
[----:B--2---:R-:W-:-:S04]  /*102a0*/  LEA R9, R3, R0, 0x18 ;  /* 0x0000000003097211 */ /* 0x004fc800078ec0ff */
[----:B------:R-:W-:-:S04]  /*102b0*/  SHF.L.U32 R0, R2, 0x1f, RZ ;  /* 0x0000001f02007819 */ /* 0x000fc800000006ff */
[----:B------:R-:W2:Y:S02]  /*102c0*/  SYNCS.PHASECHK.TRANS64.TRYWAIT P0, [R9+URZ+0x16820], R0 ;  /* 0x01682000090075a7 */ /* 0x000ea4000800017f */
[----:B--2---:R-:W-:Y:S05]  /*102d0*/  @!P0 BRA `(.L_x_800) ;  /* 0x0000000800888947 */ /* 0x004fea0003800000 */
.L_x_827:
[----:B------:R-:W3:Y:S02]  /*102e0*/  SHFL.IDX PT, R16, R16, RZ, 0x1f ;  /* 0x00001fff10107589 */ /* 0x000ee400000e0000 */
[----:B---3--:R-:W-:-:S13]  /*102f0*/  ISETP.NE.AND P0, PT, R16, RZ, PT ;  /* 0x000000ff1000720c */ /* 0x008fda0003f05270 */
[----:B------:R-:W-:Y:S05]  /*10300*/  @P0 EXIT ;  /* 0x000000000000094d */ /* 0x000fea0003800000 */
[----:B------:R-:W-:Y:S01]  /*10310*/  ELECT P0, URZ, PT ;  /* 0x00000000003f782f */ /* 0x000fe20003800000 */
[----:B------:R-:W-:-:S12]  /*10320*/  BSSY B0, `(.L_x_801) ;  /* 0x0000020000007945 */ /* 0x000fd80003800000 */
[----:B------:R-:W-:Y:S05]  /*10330*/  @!P0 BRA `(.L_x_802) ;  /* 0x0000000000788947 */ /* 0x000fea0003800000 */
[----:B------:R-:W-:-:S06]  /*10340*/  ULOP3.LUT UR4, UR38, 0x2, URZ, 0xfc, !UPT ;  /* 0x0000000226047892 */ /* 0x000fcc000f8efc3f */
[----:B--2---:R-:W-:-:S05]  /*10350*/  IMAD.U32 R0, RZ, RZ, UR4 ;  /* 0x00000004ff007e24 */ /* 0x004fca000f8e00ff */
[----:B------:R-:W-:-:S13]  /*10360*/  ISETP.NE.AND P2, PT, R0, 0x3, PT ;  /* 0x000000030000780c */ /* 0x000fda0003f45270 */
[----:B------:R-:W-:Y:S05]  /*10370*/  @!P2 BRA `(.L_x_803) ;  /* 0x000000000004a947 */ /* 0x000fea0003800000 */
[----:B------:R-:W-:Y:S01]  /*10380*/  BPT.TRAP 0x1 ;  /* 0x000000040000795c */ /* 0x000fe20000300000 */
.L_x_803:
        /* <DEDUP_REMOVED lines=12> */
.L_x_828:
[----:B------:R-:W3:Y:S02]  /*10450*/  SYNCS.PHASECHK.TRANS64.TRYWAIT P0, [R3+URZ], R2 ;  /* 0x00000002030075a7 */ /* 0x000ee4000800017f */
[----:B---3--:R-:W-:Y:S05]  /*10460*/  @!P0 BRA `(.L_x_805) ;  /* 0x00000008004c8947 */ /* 0x008fea0003800000 */
.L_x_829:
[----:B------:R-:W-:Y:S05]  /*10470*/  @!P2 BRA `(.L_x_806) ;  /* 0x000000000004a947 */ /* 0x000fea0003800000 */
[----:B------:R-:W-:Y:S01]  /*10480*/  BPT.TRAP 0x1 ;  /* 0x000000040000795c */ /* 0x000fe20000300000 */
.L_x_806:
[----:B------:R-:W-:-:S04]  /*10490*/  VIADD R0, R9, 0x16860 ;  /* 0x0001686009007836 */ /* 0x000fc80000000000 */
[----:B------:R-:W-:-:S04]  /*104a0*/  IMAD R19, R19, 0x8, R0 ;  /* 0x0000000813137824 */ /* 0x000fc800078e0200 */
[----:B------:R-:W4:Y:S02]  /*104b0*/  SYNCS.PHASECHK.TRANS64.TRYWAIT P0, [R19+URZ], R4 ;  /* 0x00000004130075a7 */ /* 0x000f24000800017f */
[----:B----4-:R-:W-:Y:S05]  /*104c0*/  @!P0 BRA `(.L_x_807) ;  /* 0x0000000800488947 */ /* 0x010fea0003800000 */
.L_x_830:
[----:B------:R-:W-:-:S07]  /*104d0*/  IMAD R7, R7, 0x8, R0 ;  /* 0x0000000807077824 */ /* 0x000fce00078e0200 */
.L_x_808:
[----:B------:R1:W1:Y:S02]  /*104e0*/  SYNCS.PHASECHK.TRANS64.TRYWAIT P0, [R7+URZ], R2 ;  /* 0x00000002070075a7 */ /* 0x000264000800017f */
[----:B-1----:R-:W-:Y:S05]  /*104f0*/  @!P0 NANOSLEEP.SYNCS 0x989680 ;  /* 0x009896800000895d */ /* 0x002fea0003900000 */
[----:B------:R-:W1:Y:S02]  /*10500*/  @!P0 SYNCS.PHASECHK.TRANS64 P0, [R7+URZ], R2 ;  /* 0x00000002070085a7 */ /* 0x000e64000800007f */
[----:B-1----:R-:W-:Y:S05]  /*10510*/  @!P0 BRA `(.L_x_808) ;  /* 0xfffffffc00f08947 */ /* 0x002fea000383ffff */
.L_x_802:
[----:B------:R-:W-:Y:S05]  /*10520*/  BSYNC B0 ;  /* 0x0000000000007941 */ /* 0x000fea0003800000 */
.L_x_801:
[----:B------:R-:W-:Y:S05]  /*10530*/  EXIT ;  /* 0x000000000000794d */ /* 0x000fea0003800000 */
.L_x_662:
[----:B-1----:R-:W-:-:S04]  /*10540*/  IMAD.U32 R3, RZ, RZ, UR40 ;  /* 0x00000028ff037e24 */ /* 0x002fc8000f8e00ff */
[----:B------:R1:W2:Y:S03]  /*10550*/  SYNCS.PHASECHK.TRANS64.TRYWAIT P1, [R3+URZ+0x16800], R0 ;  /* 0x01680000030075a7 */ /* 0x0002a6000802017f */
[----:B--2---:R-:W-:Y:S05]  /*10560*/  @!P1 NANOSLEEP.SYNCS 0x989680 ;  /* 0x009896800000995d */ /* 0x004fea0003900000 */
[----:B------:R-:W2:Y:S02]  /*10570*/  @!P1 SYNCS.PHASECHK.TRANS64 P1, [R3+URZ+0x16800], R0 ;  /* 0x01680000030095a7 */ /* 0x000ea4000802007f */
[----:B--2---:R-:W-:Y:S05]  /*10580*/  @!P1 BRA `(.L_x_662) ;  /* 0xfffffffc00ec9947 */ /* 0x004fea000383ffff */
[----:B------:R-:W-:Y:S05]  /*10590*/  BRA `(.L_x_809) ;  /* 0xffffff1000ac7947 */ /* 0x000fea000383ffff */
.L_x_666:
[----:B--2---:R2:W3:Y:S02]  /*105a0*/  SYNCS.PHASECHK.TRANS64.TRYWAIT P2, [R5+URZ+0x16830], R0 ;  /* 0x01683000050075a7 */ /* 0x0044e4000804017f */
[----:B---3--:R-:W-:Y:S05]  /*105b0*/  @!P2 NANOSLEEP.SYNCS 0x989680 ;  /* 0x009896800000a95d */ /* 0x008fea0003900000 */
[----:B------:R-:W3:Y:S02]  /*105c0*/  @!P2 SYNCS.PHASECHK.TRANS64 P2, [R5+URZ+0x16830], R0 ;  /* 0x016830000500a5a7 */ /* 0x000ee4000804007f */
[----:B---3--:R-:W-:Y:S05]  /*105d0*/  @!P2 BRA `(.L_x_666) ;  /* 0xfffffffc00f0a947 */ /* 0x008fea000383ffff */
[----:B------:R-:W-:Y:S05]  /*105e0*/  BRA `(.L_x_665) ;  /* 0xffffff1000cc7947 */ /* 0x000fea000383ffff */
.L_x_682:
[----:B--2---:R-:W-:-:S04]  /*105f0*/  IMAD.U32 R12, RZ, RZ, UR6 ;  /* 0x00000006ff0c7e24 */ /* 0x004fc8000f8e00ff */
[----:B------:R2:W3:Y:S03]  /*10600*/  SYNCS.PHASECHK.TRANS64.TRYWAIT P2, [R12+URZ+0x16830], R11 ;  /* 0x0168300b0c0075a7 */ /* 0x0004e6000804017f */
[----:B---3--:R-:W-:Y:S05]  /*10610*/  @!P2 NANOSLEEP.SYNCS 0x989680 ;  /* 0x009896800000a95d */ /* 0x008fea0003900000 */
[----:B------:R-:W3:Y:S02]  /*10620*/  @!P2 SYNCS.PHASECHK.TRANS64 P2, [R12+URZ+0x16830], R11 ;  /* 0x0168300b0c00a5a7 */ /* 0x000ee4000804007f */
[----:B---3--:R-:W-:Y:S05]  /*10630*/  @!P2 BRA `(.L_x_682) ;  /* 0xfffffffc00eca947 */ /* 0x008fea000383ffff */
[----:B------:R-:W-:Y:S05]  /*10640*/  BRA `(.L_x_679) ;  /* 0xffffff4400047947 */ /* 0x000fea000383ffff */
.L_x_686:
[----:B--2---:R-:W-:-:S04]  /*10650*/  IMAD.U32 R12, RZ, RZ, UR6 ;  /* 0x00000006ff0c7e24 */ /* 0x004fc8000f8e00ff */
[----:B------:R2:W3:Y:S03]  /*10660*/  SYNCS.PHASECHK.TRANS64.TRYWAIT P2, [R12+URZ+0x16850], R11 ;  /* 0x0168500b0c0075a7 */ /* 0x0004e6000804017f */
[----:B---3--:R-:W-:Y:S05]  /*10670*/  @!P2 NANOSLEEP.SYNCS 0x989680 ;  /* 0x009896800000a95d */ /* 0x008fea0003900000 */
[----:B------:R-:W3:Y:S02]  /*10680*/  @!P2 SYNCS.PHASECHK.TRANS64 P2, [R12+URZ+0x16850], R11 ;  /* 0x0168500b0c00a5a7 */ /* 0x000ee4000804007f */
[----:B---3--:R-:W-:Y:S05]  /*10690*/  @!P2 BRA `(.L_x_686) ;  /* 0xfffffffc00eca947 */ /* 0x008fea000383ffff */
[----:B------:R-:W-:Y:S05]  /*106a0*/  BRA `(.L_x_683) ;  /* 0xffffff4400747947 */ /* 0x000fea000383ffff */
.L_x_703:
[----:B--2---:R-:W-:-:S04]  /*106b0*/  IMAD.U32 R9, RZ, RZ, UR6 ;  /* 0x00000006ff097e24 */ /* 0x004fc8000f8e00ff */
[----:B------:R2:W3:Y:S03]  /*106c0*/  SYNCS.PHASECHK.TRANS64.TRYWAIT P2, [R9+URZ+0x16830], R6 ;  /* 0x01683006090075a7 */ /* 0x0004e6000804017f */
[----:B---3--:R-:W-:Y:S05]  /*106d0*/  @!P2 NANOSLEEP.SYNCS 0x989680 ;  /* 0x009896800000a95d */ /* 0x008fea0003900000 */
[----:B------:R-:W3:Y:S02]  /*106e0*/  @!P2 SYNCS.PHASECHK.TRANS64 P2, [R9+URZ+0x16830], R6 ;  /* 0x016830060900a5a7 */ /* 0x000ee4000804007f */
[----:B---3--:R-:W-:Y:S05]  /*106f0*/  @!P2 BRA `(.L_x_703) ;  /* 0xfffffffc00eca947 */ /* 0x008fea000383ffff */
[----:B------:R-:W-:Y:S05]  /*10700*/  BRA `(.L_x_700) ;  /* 0xffffff70009c7947 */ /* 0x000fea000383ffff */
.L_x_707:
[----:B--2---:R-:W-:-:S04]  /*10710*/  IMAD.U32 R9, RZ, RZ, UR6 ;  /* 0x00000006ff097e24 */ /* 0x004fc8000f8e00ff */
[----:B------:R2:W3:Y:S03]  /*10720*/  SYNCS.PHASECHK.TRANS64.TRYWAIT P2, [R9+URZ+0x16850], R6 ;  /* 0x01685006090075a7 */ /* 0x0004e6000804017f */
[----:B---3--:R-:W-:Y:S05]  /*10730*/  @!P2 NANOSLEEP.SYNCS 0x989680 ;  /* 0x009896800000a95d */ /* 0x008fea0003900000 */
[----:B------:R-:W3:Y:S02]  /*10740*/  @!P2 SYNCS.PHASECHK.TRANS64 P2, [R9+URZ+0x16850], R6 ;  /* 0x016850060900a5a7 */ /* 0x000ee4000804007f */
[----:B---3--:R-:W-:Y:S05]  /*10750*/  @!P2 BRA `(.L_x_707) ;  /* 0xfffffffc00eca947 */ /* 0x008fea000383ffff */
[----:B------:R-:W-:Y:S05]  /*10760*/  BRA `(.L_x_704) ;  /* 0xffffff74000c7947 */ /* 0x000fea000383ffff */
.L_x_713:
[----:B--2---:R-:W-:-:S04]  /*10770*/  IMAD.U32 R9, RZ, RZ, UR6 ;  /* 0x00000006ff097e24 */ /* 0x004fc8000f8e00ff */
[----:B------:R2:W3:Y:S03]  /*10780*/  SYNCS.PHASECHK.TRANS64.TRYWAIT P2, [R9+URZ+0x16830], R6 ;  /* 0x01683006090075a7 */ /* 0x0004e6000804017f */
[----:B---3--:R-:W-:Y:S05]  /*10790*/  @!P2 NANOSLEEP.SYNCS 0x989680 ;  /* 0x009896800000a95d */ /* 0x008fea0003900000 */
[----:B------:R-:W3:Y:S02]  /*107a0*/  @!P2 SYNCS.PHASECHK.TRANS64 P2, [R9+URZ+0x16830], R6 ;  /* 0x016830060900a5a7 */ /* 0x000ee4000804007f */
[----:B---3--:R-:W-:Y:S05]  /*107b0*/  @!P2 BRA `(.L_x_713) ;  /* 0xfffffffc00eca947 */ /* 0x008fea000383ffff */
[----:B------:R-:W-:Y:S05]  /*107c0*/  BRA `(.L_x_710) ;  /* 0xffffff8c00b47947 */ /* 0x000fea000383ffff */
.L_x_717:
[----:B--2---:R-:W-:-:S04]  /*107d0*/  IMAD.U32 R9, RZ, RZ, UR6 ;  /* 0x00000006ff097e24 */ /* 0x004fc8000f8e00ff */
[----:B------:R2:W3:Y:S03]  /*107e0*/  SYNCS.PHASECHK.TRANS64.TRYWAIT P2, [R9+URZ+0x16850], R6 ;  /* 0x01685006090075a7 */ /* 0x0004e6000804017f */
[----:B---3--:R-:W-:Y:S05]  /*107f0*/  @!P2 NANOSLEEP.SYNCS 0x989680 ;  /* 0x009896800000a95d */ /* 0x008fea0003900000 */
[----:B------:R-:W3:Y:S02]  /*10800*/  @!P2 SYNCS.PHASECHK.TRANS64 P2, [R9+URZ+0x16850], R6 ;  /* 0x016850060900a5a7 */ /* 0x000ee4000804007f */
[----:B---3--:R-:W-:Y:S05]  /*10810*/  @!P2 BRA `(.L_x_717) ;  /* 0xfffffffc00eca947 */ /* 0x008fea000383ffff */
[----:B------:R-:W-:Y:S05]  /*10820*/  BRA `(.L_x_714) ;  /* 0xffffff9000247947 */ /* 0x000fea000383ffff */
.L_x_730:
[----:B--2---:R-:W-:-:S04]  /*10830*/  IMAD.U32 R3, RZ, RZ, UR5 ;  /* 0x00000005ff037e24 */ /* 0x004fc8000f8e00ff */
[----:B------:R2:W3:Y:S03]  /*10840*/  SYNCS.PHASECHK.TRANS64.TRYWAIT P0, [R3+URZ+0x16850], R0 ;  /* 0x01685000030075a7 */ /* 0x0004e6000800017f */
[----:B---3--:R-:W-:Y:S05]  /*10850*/  @!P0 NANOSLEEP.SYNCS 0x989680 ;  /* 0x009896800000895d */ /* 0x008fea0003900000 */
[----:B------:R-:W3:Y:S02]  /*10860*/  @!P0 SYNCS.PHASECHK.TRANS64 P0, [R3+URZ+0x16850], R0 ;  /* 0x01685000030085a7 */ /* 0x000ee4000800007f */
[----:B---3--:R-:W-:Y:S05]  /*10870*/  @!P0 BRA `(.L_x_730) ;  /* 0xfffffffc00ec8947 */ /* 0x008fea000383ffff */
[----:B------:R-:W-:Y:S05]  /*10880*/  BRA `(.L_x_729) ;  /* 0xffffffb800907947 */ /* 0x000fea000383ffff */
.L_x_760:
[----:B------:R-:W-:Y:S02]  /*10890*/  IMAD.MOV.U32 R13, RZ, RZ, R16 ;  /* 0x000000ffff0d7224 */ /* 0x000fe400078e0010 */
[----:B------:R-:W-:Y:S02]  /*108a0*/  IMAD.MOV.U32 R12, RZ, RZ, RZ ;  /* 0x000000ffff0c7224 */ /* 0x000fe400078e00ff */
[----:B------:R-:W-:Y:S02]  /*108b0*/  IMAD.MOV.U32 R11, RZ, RZ, 0x1f ;  /* 0x0000001fff0b7424 */ /* 0x000fe400078e00ff */
[----:B------:R-:W-:-:S07]  /*108c0*/  IMAD.MOV.U32 R15, RZ, RZ, -0x1 ;  /* 0xffffffffff0f7424 */ /* 0x000fce00078e00ff */
[----:B------:R-:W-:Y:S05]  /*108d0*/  WARPSYNC.COLLECTIVE R15, `(.L_x_810) ;  /* 0x000000000f087348 */ /* 0x000fea0003c00000 */
[----:B------:R1:W2:Y:S02]  /*108e0*/  SHFL.IDX P6, R14, R13, R12, R11 ;  /* 0x0000000c0d0e7389 */ /* 0x0002a400000c000b */
[----:B-12---:R-:W-:Y:S01]  /*108f0*/  ENDCOLLECTIVE ;  /* 0x000000000000791b */ /* 0x006fe20003800000 */
.L_x_810:
[----:B------:R-:W-:Y:S05]  /*10900*/  BRA `(.L_x_811) ;  /* 0xffffffdc00b07947 */ /* 0x000fea000383ffff */
.L_x_761:
[----:B------:R-:W-:Y:S01]  /*10910*/  BSSY B0, `(.L_x_812) ;  /* 0x0000006000007945 */ /* 0x000fe20003800000 */
[----:B------:R-:W-:-:S07]  /*10920*/  IMAD.MOV.U32 R15, RZ, RZ, -0x1 ;  /* 0xffffffffff0f7424 */ /* 0x000fce00078e00ff */
[----:B------:R-:W-:Y:S05]  /*10930*/  WARPSYNC.COLLECTIVE R15, `(.L_x_813) ;  /* 0x000000000f0c7348 */ /* 0x000fea0003c00000 */
[----:B------:R-:W-:Y:S02]  /*10940*/  ELECT P6, UR62, PT ;  /* 0x00000000003e782f */ /* 0x000fe400038c0000 */
[----:B------:R-:W-:Y:S01]  /*10950*/  MOV R14, UR62 ;  /* 0x0000003e000e7c02 */ /* 0x000fe20008000f00 */
[----:B------:R-:W-:Y:S10]  /*10960*/  ENDCOLLECTIVE ;  /* 0x000000000000791b */ /* 0x000ff40003800000 */
.L_x_813:
[----:B------:R-:W-:Y:S05]  /*10970*/  BSYNC B0 ;  /* 0x0000000000007941 */ /* 0x000fea0003800000 */
.L_x_812:
[----:B------:R-:W-:Y:S05]  /*10980*/  BRA `(.L_x_814) ;  /* 0xffffffdc00a07947 */ /* 0x000fea000383ffff */
.L_x_764:
[----:B--2---:R2:W3:Y:S02]  /*10990*/  SYNCS.PHASECHK.TRANS64.TRYWAIT P2, [R13+URZ+0x16840], R12 ;  /* 0x0168400c0d0075a7 */ /* 0x0044e4000804017f */
[----:B---3--:R-:W-:Y:S05]  /*109a0*/  @!P2 NANOSLEEP.SYNCS 0x989680 ;  /* 0x009896800000a95d */ /* 0x008fea0003900000 */
[----:B------:R-:W3:Y:S02]  /*109b0*/  @!P2 SYNCS.PHASECHK.TRANS64 P2, [R13+URZ+0x16840], R12 ;  /* 0x0168400c0d00a5a7 */ /* 0x000ee4000804007f */
[----:B---3--:R-:W-:Y:S05]  /*109c0*/  @!P2 BRA `(.L_x_764) ;  /* 0xfffffffc00f0a947 */ /* 0x008fea000383ffff */
[----:B------:R-:W-:Y:S05]  /*109d0*/  BRA `(.L_x_815) ;  /* 0xffffffdc00f47947 */ /* 0x000fea000383ffff */
.L_x_766:
[----:B-1----:R-:W-:-:S04]  /*109e0*/  IMAD.U32 R5, RZ, RZ, UR39 ;  /* 0x00000027ff057e24 */ /* 0x002fc8000f8e00ff */
[----:B------:R1:W3:Y:S03]  /*109f0*/  SYNCS.PHASECHK.TRANS64.TRYWAIT P2, [R5+URZ+0x16820], R4 ;  /* 0x01682004050075a7 */ /* 0x0002e6000804017f */
[----:B---3--:R-:W-:Y:S05]  /*10a00*/  @!P2 NANOSLEEP.SYNCS 0x989680 ;  /* 0x009896800000a95d */ /* 0x008fea0003900000 */
[----:B------:R-:W3:Y:S02]  /*10a10*/  @!P2 SYNCS.PHASECHK.TRANS64 P2, [R5+URZ+0x16820], R4 ;  /* 0x016820040500a5a7 */ /* 0x000ee4000804007f */
[----:B---3--:R-:W-:Y:S05]  /*10a20*/  @!P2 BRA `(.L_x_766) ;  /* 0xfffffffc00eca947 */ /* 0x008fea000383ffff */
[----:B------:R-:W-:Y:S05]  /*10a30*/  BRA `(.L_x_816) ;  /* 0xffffffe000947947 */ /* 0x000fea000383ffff */
.L_x_772:
[----:B-1----:R1:W2:Y:S02]  /*10a40*/  SYNCS.PHASECHK.TRANS64.TRYWAIT P3, [R3+URZ+0x16840], R2 ;  /* 0x01684002030075a7 */ /* 0x0022a4000806017f */
[----:B--2---:R-:W-:Y:S05]  /*10a50*/  @!P3 NANOSLEEP.SYNCS 0x989680 ;  /* 0x009896800000b95d */ /* 0x004fea0003900000 */
[----:B------:R-:W2:Y:S02]  /*10a60*/  @!P3 SYNCS.PHASECHK.TRANS64 P3, [R3+URZ+0x16840], R2 ;  /* 0x016840020300b5a7 */ /* 0x000ea4000806007f */
[----:B--2---:R-:W-:Y:S05]  /*10a70*/  @!P3 BRA `(.L_x_772) ;  /* 0xfffffffc00f0b947 */ /* 0x004fea000383ffff */
[----:B------:R-:W-:Y:S05]  /*10a80*/  BRA `(.L_x_817) ;  /* 0xffffffe400347947 */ /* 0x000fea000383ffff */
.L_x_774:
[----:B-1----:R1:W2:Y:S02]  /*10a90*/  SYNCS.PHASECHK.TRANS64.TRYWAIT P3, [R2+URZ+0x60], R3 ;  /* 0x00006003020075a7 */ /* 0x0022a4000806017f */
[----:B--2---:R-:W-:Y:S05]  /*10aa0*/  @!P3 NANOSLEEP.SYNCS 0x989680 ;  /* 0x009896800000b95d */ /* 0x004fea0003900000 */
[----:B------:R-:W2:Y:S02]  /*10ab0*/  @!P3 SYNCS.PHASECHK.TRANS64 P3, [R2+URZ+0x60], R3 ;  /* 0x000060030200b5a7 */ /* 0x000ea4000806007f */
[----:B--2---:R-:W-:Y:S05]  /*10ac0*/  @!P3 BRA `(.L_x_774) ;  /* 0xfffffffc00f0b947 */ /* 0x004fea000383ffff */
[----:B------:R-:W-:Y:S05]  /*10ad0*/  BRA `(.L_x_818) ;  /* 0xffffffe400887947 */ /* 0x000fea000383ffff */
.L_x_780:
[----:B-1----:R1:W2:Y:S02]  /*10ae0*/  SYNCS.PHASECHK.TRANS64.TRYWAIT P3, [R4+URZ+0x16840], R3 ;  /* 0x01684003040075a7 */ /* 0x0022a4000806017f */
[----:B--2---:R-:W-:Y:S05]  /*10af0*/  @!P3 NANOSLEEP.SYNCS 0x989680 ;  /* 0x009896800000b95d */ /* 0x004fea0003900000 */
[----:B------:R-:W2:Y:S02]  /*10b00*/  @!P3 SYNCS.PHASECHK.TRANS64 P3, [R4+URZ+0x16840], R3 ;  /* 0x016840030400b5a7 */ /* 0x000ea4000806007f */
[----:B--2---:R-:W-:Y:S05]  /*10b10*/  @!P3 BRA `(.L_x_780) ;  /* 0xfffffffc00f0b947 */ /* 0x004fea000383ffff */
[----:B------:R-:W-:Y:S05]  /*10b20*/  BRA `(.L_x_819) ;  /* 0xffffffe800887947 */ /* 0x000fea000383ffff */
.L_x_782:
[----:B-1----:R1:W2:Y:S02]  /*10b30*/  SYNCS.PHASECHK.TRANS64.TRYWAIT P3, [R3+URZ+0x60], R18 ;  /* 0x00006012030075a7 */ /* 0x0022a4000806017f */
[----:B--2---:R-:W-:Y:S05]  /*10b40*/  @!P3 NANOSLEEP.SYNCS 0x989680 ;  /* 0x009896800000b95d */ /* 0x004fea0003900000 */
[----:B------:R-:W2:Y:S02]  /*10b50*/  @!P3 SYNCS.PHASECHK.TRANS64 P3, [R3+URZ+0x60], R18 ;  /* 0x000060120300b5a7 */ /* 0x000ea4000806007f */
[----:B--2---:R-:W-:Y:S05]  /*10b60*/  @!P3 BRA `(.L_x_782) ;  /* 0xfffffffc00f0b947 */ /* 0x004fea000383ffff */
[----:B------:R-:W-:Y:S05]  /*10b70*/  BRA `(.L_x_820) ;  /* 0xffffffe800dc7947 */ /* 0x000fea000383ffff */
.L_x_787:
[----:B-1----:R1:W2:Y:S02]  /*10b80*/  SYNCS.PHASECHK.TRANS64.TRYWAIT P3, [R3+URZ+0x16840], R4 ;  /* 0x01684004030075a7 */ /* 0x0022a4000806017f */
[----:B--2---:R-:W-:Y:S05]  /*10b90*/  @!P3 NANOSLEEP.SYNCS 0x989680 ;  /* 0x009896800000b95d */ /* 0x004fea0003900000 */
[----:B------:R-:W2:Y:S02]  /*10ba0*/  @!P3 SYNCS.PHASECHK.TRANS64 P3, [R3+URZ+0x16840], R4 ;  /* 0x016840040300b5a7 */ /* 0x000ea4000806007f */
[----:B--2---:R-:W-:Y:S05]  /*10bb0*/  @!P3 BRA `(.L_x_787) ;  /* 0xfffffffc00f0b947 */ /* 0x004fea000383ffff */
[----:B------:R-:W-:Y:S05]  /*10bc0*/  BRA `(.L_x_821) ;  /* 0xffffffec00b07947 */ /* 0x000fea000383ffff */
.L_x_789:
[----:B-1----:R1:W2:Y:S02]  /*10bd0*/  SYNCS.PHASECHK.TRANS64.TRYWAIT P3, [R3+URZ+0x60], R12 ;  /* 0x0000600c030075a7 */ /* 0x0022a4000806017f */
[----:B--2---:R-:W-:Y:S05]  /*10be0*/  @!P3 NANOSLEEP.SYNCS 0x989680 ;  /* 0x009896800000b95d */ /* 0x004fea0003900000 */
[----:B------:R-:W2:Y:S02]  /*10bf0*/  @!P3 SYNCS.PHASECHK.TRANS64 P3, [R3+URZ+0x60], R12 ;  /* 0x0000600c0300b5a7 */ /* 0x000ea4000806007f */
[----:B--2---:R-:W-:Y:S05]  /*10c00*/  @!P3 BRA `(.L_x_789) ;  /* 0xfffffffc00f0b947 */ /* 0x004fea000383ffff */
[----:B------:R-:W-:Y:S05]  /*10c10*/  BRA `(.L_x_822) ;  /* 0xfffffff000047947 */ /* 0x000fea000383ffff */
.L_x_796:
[----:B-1----:R1:W2:Y:S02]  /*10c20*/  SYNCS.PHASECHK.TRANS64.TRYWAIT P0, [R3+URZ+0x16860], R0 ;  /* 0x01686000030075a7 */ /* 0x0022a4000800017f */
[----:B--2---:R-:W-:Y:S05]  /*10c30*/  @!P0 NANOSLEEP.SYNCS 0x989680 ;  /* 0x009896800000895d */ /* 0x004fea0003900000 */
[----:B------:R-:W2:Y:S02]  /*10c40*/  @!P0 SYNCS.PHASECHK.TRANS64 P0, [R3+URZ+0x16860], R0 ;  /* 0x01686000030085a7 */ /* 0x000ea4000800007f */
[----:B--2---:R-:W-:Y:S05]  /*10c50*/  @!P0 BRA `(.L_x_796) ;  /* 0xfffffffc00f08947 */ /* 0x004fea000383ffff */
[----:B------:R-:W-:Y:S05]  /*10c60*/  BRA `(.L_x_823) ;  /* 0xfffffff000bc7947 */ /* 0x000fea000383ffff */
.L_x_798:
[----:B------:R-:W-:Y:S01]  /*10c70*/  BSSY B0, `(.L_x_824) ;  /* 0x0000007000007945 */ /* 0x000fe20003800000 */
[----:B------:R-:W-:Y:S02]  /*10c80*/  IMAD.MOV.U32 R12, RZ, RZ, RZ ;  /* 0x000000ffff0c7224 */ /* 0x000fe400078e00ff */
[----:B------:R-:W-:Y:S02]  /*10c90*/  IMAD.MOV.U32 R11, RZ, RZ, 0x1f ;  /* 0x0000001fff0b7424 */ /* 0x000fe400078e00ff */
[----:B------:R-:W-:-:S07]  /*10ca0*/  IMAD.MOV.U32 R15, RZ, RZ, -0x1 ;  /* 0xffffffffff0f7424 */ /* 0x000fce00078e00ff */
[----:B------:R-:W-:Y:S05]  /*10cb0*/  WARPSYNC.COLLECTIVE R15, `(.L_x_825) ;  /* 0x000000000f087348 */ /* 0x000fea0003c00000 */
[----:B------:R1:W2:Y:S02]  /*10cc0*/  SHFL.IDX P6, R14, R13, R12, R11 ;  /* 0x0000000c0d0e7389 */ /* 0x0002a400000c000b */
[----:B-12---:R-:W-:Y:S01]  /*10cd0*/  ENDCOLLECTIVE ;  /* 0x000000000000791b */ /* 0x006fe20003800000 */
.L_x_825:
[----:B------:R-:W-:Y:S05]  /*10ce0*/  BSYNC B0 ;  /* 0x0000000000007941 */ /* 0x000fea0003800000 */
.L_x_824:
[----:B------:R-:W-:Y:S05]  /*10cf0*/  BRA `(.L_x_826) ;  /* 0xfffffff4001c7947 */ /* 0x000fea000383ffff */
.L_x_800:
[----:B--2---:R2:W3:Y:S02]  /*10d00*/  SYNCS.PHASECHK.TRANS64.TRYWAIT P0, [R9+URZ+0x16820], R0 ;  /* 0x01682000090075a7 */ /* 0x0044e4000800017f */
[----:B---3--:R-:W-:Y:S05]  /*10d10*/  @!P0 NANOSLEEP.SYNCS 0x989680 ;  /* 0x009896800000895d */ /* 0x008fea0003900000 */
[----:B------:R-:W3:Y:S02]  /*10d20*/  @!P0 SYNCS.PHASECHK.TRANS64 P0, [R9+URZ+0x16820], R0 ;  /* 0x01682000090085a7 */ /* 0x000ee4000800007f */
[----:B---3--:R-:W-:Y:S05]  /*10d30*/  @!P0 BRA `(.L_x_800) ;  /* 0xfffffffc00f08947 */ /* 0x008fea000383ffff */
[----:B------:R-:W-:Y:S05]  /*10d40*/  BRA `(.L_x_827) ;  /* 0xfffffff400647947 */ /* 0x000fea000383ffff */
.L_x_804:
[----:B--2---:R2:W3:Y:S02]  /*10d50*/  SYNCS.PHASECHK.TRANS64.TRYWAIT P0, [R5+URZ], R4 ;  /* 0x00000004050075a7 */ /* 0x0044e4000800017f */
[----:B---3--:R-:W-:Y:S05]  /*10d60*/  @!P0 NANOSLEEP.SYNCS 0x989680 ;  /* 0x009896800000895d */ /* 0x008fea0003900000 */
[----:B------:R-:W3:Y:S02]  /*10d70*/  @!P0 SYNCS.PHASECHK.TRANS64 P0, [R5+URZ], R4 ;  /* 0x00000004050085a7 */ /* 0x000ee4000800007f */
[----:B---3--:R-:W-:Y:S05]  /*10d80*/  @!P0 BRA `(.L_x_804) ;  /* 0xfffffffc00f08947 */ /* 0x008fea000383ffff */
[----:B------:R-:W-:Y:S05]  /*10d90*/  BRA `(.L_x_828) ;  /* 0xfffffff400ac7947 */ /* 0x000fea000383ffff */
.L_x_805:
[----:B---3--:R3:W4:Y:S02]  /*10da0*/  SYNCS.PHASECHK.TRANS64.TRYWAIT P0, [R3+URZ], R2 ;  /* 0x00000002030075a7 */ /* 0x008724000800017f */
[----:B----4-:R-:W-:Y:S05]  /*10db0*/  @!P0 NANOSLEEP.SYNCS 0x989680 ;  /* 0x009896800000895d */ /* 0x010fea0003900000 */
[----:B------:R-:W4:Y:S02]  /*10dc0*/  @!P0 SYNCS.PHASECHK.TRANS64 P0, [R3+URZ], R2 ;  /* 0x00000002030085a7 */ /* 0x000f24000800007f */
[----:B----4-:R-:W-:Y:S05]  /*10dd0*/  @!P0 BRA `(.L_x_805) ;  /* 0xfffffffc00f08947 */ /* 0x010fea000383ffff */
[----:B------:R-:W-:Y:S05]  /*10de0*/  BRA `(.L_x_829) ;  /* 0xfffffff400a07947 */ /* 0x000fea000383ffff */
.L_x_807:
[----:B----4-:R4:W1:Y:S02]  /*10df0*/  SYNCS.PHASECHK.TRANS64.TRYWAIT P0, [R19+URZ], R4 ;  /* 0x00000004130075a7 */ /* 0x010864000800017f */
[----:B-1----:R-:W-:Y:S05]  /*10e00*/  @!P0 NANOSLEEP.SYNCS 0x989680 ;  /* 0x009896800000895d */ /* 0x002fea0003900000 */
[----:B------:R-:W1:Y:S02]  /*10e10*/  @!P0 SYNCS.PHASECHK.TRANS64 P0, [R19+URZ], R4 ;  /* 0x00000004130085a7 */ /* 0x000e64000800007f */
[----:B-1----:R-:W-:Y:S05]  /*10e20*/  @!P0 BRA `(.L_x_807) ;  /* 0xfffffffc00f08947 */ /* 0x002fea000383ffff */
[----:B------:R-:W-:Y:S05]  /*10e30*/  BRA `(.L_x_830) ;  /* 0xfffffff400a47947 */ /* 0x000fea000383ffff */
.L_x_831:
        /* <DEDUP_REMOVED lines=12> */
.L_x_2279:


//--------------------- .text._ZN7cutlass13device_kernelIN5flash11enable_sm90INS1_16FlashAttnFwdSm90INS1_25CollectiveMainloopFwdSm90ILi2EN4cute5tupleIJNS5_1CILi1EEES8_S8_EEENS6_IJNS7_ILi192EEENS7_ILi128EEENS7_ILi64EEEEEELi64ENS_6half_tEfNS_4arch4Sm90ELb0ELb1ELb0ELb1ELb0ELb0ELb0ELb1ELb1ELb0ELb0ELb0EEENS1_21CollectiveEpilogueFwdINS6_IJSA_SC_SB_EEES9_SE_SG_Li384ELb1ELb0ELb0ELb0EEENS1_36VarlenDynamicPersistentTileSchedulerILi192ELi128ELi384ELi32ELb0ELb0ELb1ELb1ELb0ELb1EEEEEEEEEvNT_6ParamsE --------------------------
	.section	.text._ZN7cutlass13device_kernelIN5flash11enable_sm90INS1_16FlashAttnFwdSm90INS1_25CollectiveMainloopFwdSm90ILi2EN4cute5tupleIJNS5_1CILi1EEES8_S8_EEENS6_IJNS7_ILi192EEENS7_ILi128EEENS7_ILi64EEEEEELi64ENS_6half_tEfNS_4arch4Sm90ELb0ELb1ELb0ELb1ELb0ELb0ELb0ELb1ELb1ELb0ELb0ELb0EEENS1_21CollectiveEpilogueFwdINS6_IJSA_SC_SB_EEES9_SE_SG_Li384ELb1ELb0ELb0ELb0EEENS1_36VarlenDynamicPersistentTileSchedulerILi192ELi128ELi384ELi32ELb0ELb0ELb1ELb1ELb0ELb1EEEEEEEEEvNT_6ParamsE,"ax",@progbits
	.align	128
.text._ZN7cutlass13device_kernelIN5flash11enable_sm90INS1_16FlashAttnFwdSm90INS1_25CollectiveMainloopFwdSm90ILi2EN4cute5tupleIJNS5_1CILi1EEES8_S8_EEENS6_IJNS7_ILi192EEENS7_ILi128EEENS7_ILi64EEEEEELi64ENS_6half_tEfNS_4arch4Sm90ELb0ELb1ELb0ELb1ELb0ELb0ELb0ELb1ELb1ELb0ELb0ELb0EEENS1_21CollectiveEpilogueFwdINS6_IJSA_SC_SB_EEES9_SE_SG_Li384ELb1ELb0ELb0ELb0EEENS1_36VarlenDynamicPersistentTileSchedulerILi192ELi128ELi384ELi32ELb0ELb0ELb1ELb1ELb0ELb1EEEEEEEEEvNT_6ParamsE:
        .type           _ZN7cutlass13device_kernelIN5flash11enable_sm90INS1_16FlashAttnFwdSm90INS1_25CollectiveMainloopFwdSm90ILi2EN4cute5tupleIJNS5_1CILi1EEES8_S8_EEENS6_IJNS7_ILi192EEENS7_ILi128EEENS7_ILi64EEEEEELi64ENS_6half_tEfNS_4arch4Sm90ELb0ELb1ELb0ELb1ELb0ELb0ELb0ELb1ELb1ELb0ELb0ELb0EEENS1_21CollectiveEpilogueFwdINS6_IJSA_SC_SB_EEES9_SE_SG_Li384ELb1ELb0ELb0ELb0EEENS1_36VarlenDynamicPersistentTileSchedulerILi192ELi128ELi384ELi32ELb0ELb0ELb1ELb1ELb0ELb1EEEEEEEEEvNT_6ParamsE,@function
        .size           _ZN7cutlass13device_kernelIN5flash11enable_sm90INS1_16FlashAttnFwdSm90INS1_25CollectiveMainloopFwdSm90ILi2EN4cute5tupleIJNS5_1CILi1EEES8_S8_EEENS6_IJNS7_ILi192EEENS7_ILi128EEENS7_ILi64EEEEEELi64ENS_6half_tEfNS_4arch4Sm90ELb0ELb1ELb0ELb1ELb0ELb0ELb0ELb1ELb1ELb0ELb0ELb0EEENS1_21CollectiveEpilogueFwdINS6_IJSA_SC_SB_EEES9_SE_SG_Li384ELb1ELb0ELb0ELb0EEENS1_36VarlenDynamicPersistentTileSchedulerILi192ELi128ELi384ELi32ELb0ELb0ELb1ELb1ELb0ELb1EEEEEEEEEvNT_6ParamsE,(.L_x_2280 - _ZN7cutlass13device_kernelIN5flash11enable_sm90INS1_16FlashAttnFwdSm90INS1_25CollectiveMainloopFwdSm90ILi2EN4cute5tupleIJNS5_1CILi1EEES8_S8_EEENS6_IJNS7_ILi192EEENS7_ILi128EEENS7_ILi64EEEEEELi64ENS_6half_tEfNS_4arch4Sm90ELb0ELb1ELb0ELb1ELb0ELb0ELb0ELb1ELb1ELb0ELb0ELb0EEENS1_21CollectiveEpilogueFwdINS6_IJSA_SC_SB_EEES9_SE_SG_Li384ELb1ELb0ELb0ELb0EEENS1_36VarlenDynamicPersistentTileSchedulerILi192ELi128ELi384ELi32ELb0ELb0ELb1ELb1ELb0ELb1EEEEEEEEEvNT_6ParamsE)
        .other          _ZN7cutlass13device_kernelIN5flash11enable_sm90INS1_16FlashAttnFwdSm90INS1_25CollectiveMainloopFwdSm90ILi2EN4cute5tupleIJNS5_1CILi1EEES8_S8_EEENS6_IJNS7_ILi192EEENS7_ILi128EEENS7_ILi64EEEEEELi64ENS_6half_tEfNS_4arch4Sm90ELb0ELb1ELb0ELb1ELb0ELb0ELb0ELb1ELb1ELb0ELb0ELb0EEENS1_21CollectiveEpilogueFwdINS6_IJSA_SC_SB_EEES9_SE_SG_Li384ELb1ELb0ELb0ELb0EEENS1_36VarlenDynamicPersistentTileSchedulerILi192ELi128ELi384ELi32ELb0ELb0ELb1ELb1ELb0ELb1EEEEEEEEEvNT_6ParamsE,@"STO_CUDA_ENTRY STV_DEFAULT"
_ZN7cutlass13device_kernelIN5flash11enable_sm90INS1_16FlashAttnFwdSm90INS1_25CollectiveMainloopFwdSm90ILi2EN4cute5tupleIJNS5_1CILi1EEES8_S8_EEENS6_IJNS7_ILi192EEENS7_ILi128EEENS7_ILi64EEEEEELi64ENS_6half_tEfNS_4arch4Sm90ELb0ELb1ELb0ELb1ELb0ELb0ELb0ELb1ELb1ELb0ELb0ELb0EEENS1_21CollectiveEpilogueFwdINS6_IJSA_SC_SB_EEES9_SE_SG_Li384ELb1ELb0ELb0ELb0EEENS1_36VarlenDynamicPersistentTileSchedulerILi192ELi128ELi384ELi32ELb0ELb0ELb1ELb1ELb0ELb1EEEEEEEEEvNT_6ParamsE:
        /* <DEDUP_REMOVED lines=21> */
.L_x_833:
[----:B------:R-:W-:Y:S05]  /*0150*/  BSYNC B0 ;  /* 0x0000000000007941 */ /* 0x000fea0003800000 */
.L_x_832:
        /* <DEDUP_REMOVED lines=41> */
.L_x_834:
        /* <DEDUP_REMOVED lines=22> */
.L_x_835:
        /* <DEDUP_REMOVED lines=18> */
.L_x_836:
        /* <DEDUP_REMOVED lines=22> */
.L_x_837:
        /* <DEDUP_REMOVED lines=22> */
.L_x_838:
[----:B------:R-:W-:Y:S01]  /*0930*/  PLOP3.LUT P0, PT, PT, PT, UP0, 0x80, 0x0 ;  /* 0x000000000000781c */ /* 0x000fe20003f0f008 */
[----:B------:R-:W-:Y:S01]  /*0940*/  UMOV UR36, 0x1 ;  /* 0x0000000100247882 */ /* 0x000fe20000000000 */
[----:B------:R-:W-:Y:S01]  /*0950*/  NOP ;  /* 0x0000000000007918 */ /* 0x000fe20000000000 */
[----:B------:R-:W-:Y:S01]  /*0960*/  USEL UR36, UR36, 0x2, !UP0 ;  /* 0x0000000224247887 */ /* 0x000fe2000c000000 */
[----:B------:R-:W-:Y:S01]  /*0970*/  ULDC.64 UR46, c[0x0][0x208] ;  /* 0x00008200002e7ab9 */ /* 0x000fe20000000a00 */
[----:B012-4-:R-:W-:Y:S08]  /*0980*/  BAR.SYNC.DEFER_BLOCKING 0x0 ;  /* 0x0000000000007b1d */ /* 0x017ff00000010000 */
[----:B------:R-:W-:Y:S05]  /*0990*/  @!P0 BRA `(.L_x_839) ;  /* 0x000000d800ec8947 */ /* 0x000fea0003800000 */
.L_x_840:
        /* <DEDUP_REMOVED lines=8> */
[----:B-1----:R-:W-:Y:S01]  /*0a20*/  ULEA UR4, UR5, UR4, 0x18 ;  /* 0x0000000405047291 */ /* 0x002fe2000f8ec03f */
[----:B0-----:R-:W-:-:S04]  /*0a30*/  LOP3.LUT R0, R2, 0xffffff80, RZ, 0xc0, !PT ;  /* 0xffffff8002007812 */ /* 0x001fc800078ec0ff */
[----:B------:R-:W-:-:S13]  /*0a40*/  ISETP.NE.AND P0, PT, R0, 0x80, PT ;  /* 0x000000800000780c */ /* 0x000fda0003f05270 */
[----:B------:R-:W-:Y:S08]  /*0a50*/  @!P0 BAR.ARV 0x9, 0x100 ;  /* 0x0244000000008b1d */ /* 0x000ff00000002000 */
[----:B------:R-:W-:Y:S06]  /*0a60*/  BAR.SYNC.DEFER_BLOCKING 0x5, 0x1a0 ;  /* 0x0146800000007b1d */ /* 0x000fec0000010000 */
[----:B------:R-:W0:Y:S01]  /*0a70*/  LDS.128 R152, [UR4+0x168d0] ;  /* 0x0168d004ff987984 */ /* 0x000e220008000c00 */
[----:B------:R-:W-:Y:S01]  /*0a80*/  ULDC UR4, c[0x0][0xc14] ;  /* 0x0003050000047ab9 */ /* 0x000fe20000000800 */
[----:B------:R-:W-:Y:S06]  /*0a90*/  BAR.ARV 0x4, 0x1a0 ;  /* 0x0106800000007b1d */ /* 0x000fec0000002000 */
[----:B0-----:R-:W-:-:S13]  /*0aa0*/  ISETP.GE.AND P0, PT, R155, UR4, PT ;  /* 0x000000049b007c0c */ /* 0x001fda000bf06270 */
[----:B------:R-:W-:Y:S05]  /*0ab0*/  @P0 EXIT ;  /* 0x000000000000094d */ /* 0x000fea0003800000 */
[----:B------:R-:W-:Y:S01]  /*0ac0*/  VIADD R12, R2, 0xffffff80 ;  /* 0xffffff80020c7836 */ /* 0x000fe20000000000 */
[----:B------:R-:W-:Y:S01]  /*0ad0*/  R2UR UR6, R154 ;  /* 0x000000009a0672ca */ /* 0x000fe200000e0000 */
[----:B------:R-:W-:Y:S01]  /*0ae0*/  ULOP3.LUT UR40, UR36, 0x1, URZ, 0xfc, !UPT ;  /* 0x0000000124287892 */ /* 0x000fe2000f8efc3f */
[----:B------:R-:W-:Y:S01]  /*0af0*/  R2UR UR5, R155 ;  /* 0x000000009b0572ca */ /* 0x000fe200000e0000 */
[----:B------:R-:W-:Y:S01]  /*0b00*/  UMOV UR37, URZ ;  /* 0x0000003f00257c82 */ /* 0x000fe20008000000 */
[----:B------:R-:W-:Y:S01]  /*0b10*/  SHF.R.S32.HI R0, RZ, 0x1f, R12 ;  /* 0x0000001fff007819 */ /* 0x000fe2000001140c */
[----:B------:R-:W-:Y:S01]  /*0b20*/  UMOV UR38, URZ ;  /* 0x0000003f00267c82 */ /* 0x000fe20008000000 */
[----:B------:R-:W-:Y:S02]  /*0b30*/  UMOV UR39, URZ ;  /* 0x0000003f00277c82 */ /* 0x000fe40008000000 */
[CC--:B------:R-:W-:Y:S02]  /*0b40*/  LEA.HI R2, R0.reuse, R12.reuse, RZ, 0x7 ;  /* 0x0000000c00027211 */ /* 0x0c0fe400078f38ff */
[----:B------:R-:W-:-:S02]  /*0b50*/  LEA.HI R4, R0, R12, RZ, 0x5 ;  /* 0x0000000c00047211 */ /* 0x000fc400078f28ff */
[----:B------:R-:W-:Y:S02]  /*0b60*/  LOP3.LUT R3, R2, 0xffffff80, RZ, 0xc0, !PT ;  /* 0xffffff8002037812 */ /* 0x000fe400078ec0ff */
[----:B------:R-:W-:Y:S01]  /*0b70*/  SHF.R.S32.HI R13, RZ, 0x7, R2 ;  /* 0x00000007ff0d7819 */ /* 0x000fe20000011402 */
[----:B------:R-:W-:Y:S02]  /*0b80*/  IMAD.SHL.U32 R5, R4, 0x20, RZ ;  /* 0x0000002004057824 */ /* 0x000fe400078e00ff */
[----:B------:R-:W-:Y:S01]  /*0b90*/  IMAD.IADD R11, R12, 0x1, -R3 ;  /* 0x000000010c0b7824 */ /* 0x000fe200078e0a03 */
[----:B------:R-:W-:Y:S02]  /*0ba0*/  LEA.HI R3, R0, R12, RZ, 0x4 ;  /* 0x0000000c00037211 */ /* 0x000fe400078f20ff */
[----:B------:R-:W-:Y:S02]  /*0bb0*/  LOP3.LUT R5, R5, 0xfffffc00, RZ, 0xc0, !PT ;  /* 0xfffffc0005057812 */ /* 0x000fe400078ec0ff */
[----:B------:R-:W-:-:S02]  /*0bc0*/  SHF.R.S32.HI R7, RZ, 0x1f, R11 ;  /* 0x0000001fff077819 */ /* 0x000fc4000001140b */
[----:B------:R-:W-:Y:S02]  /*0bd0*/  SHF.R.S32.HI R4, RZ, 0x4, R3 ;  /* 0x00000004ff047819 */ /* 0x000fe40000011403 */
[----:B------:R-:W-:Y:S02]  /*0be0*/  LEA.HI R8, R7, R11, RZ, 0x2 ;  /* 0x0000000b07087211 */ /* 0x000fe400078f10ff */
[C---:B------:R-:W-:Y:S02]  /*0bf0*/  LOP3.LUT R2, R3.reuse, 0x3fffff0, RZ, 0xc0, !PT ;  /* 0x03fffff003027812 */ /* 0x040fe400078ec0ff */
[--C-:B------:R-:W-:Y:S02]  /*0c00*/  SHF.R.S32.HI R9, RZ, 0x2, R8.reuse ;  /* 0x00000002ff097819 */ /* 0x100fe40000011408 */
[----:B------:R-:W-:Y:S01]  /*0c10*/  SHF.R.S32.HI R6, RZ, 0x1f, R8 ;  /* 0x0000001fff067819 */ /* 0x000fe20000011408 */
[----:B------:R-:W-:Y:S01]  /*0c20*/  IMAD.IADD R2, R12, 0x1, -R2 ;  /* 0x000000010c027824 */ /* 0x000fe200078e0a02 */
[----:B------:R-:W-:-:S02]  /*0c30*/  LEA.HI R3, R3, R4, RZ, 0x1 ;  /* 0x0000000403037211 */ /* 0x000fc400078f08ff */
[----:B------:R-:W-:Y:S01]  /*0c40*/  LEA.HI R10, R6, R9, RZ, 0x3 ;  /* 0x00000009060a7211 */ /* 0x000fe200078f18ff */
[----:B------:R-:W-:Y:S01]  /*0c50*/  IMAD.HI R6, R13, 0x55555556, RZ ;  /* 0x555555560d067827 */ /* 0x000fe200078e02ff */
[----:B------:R-:W-:Y:S02]  /*0c60*/  LEA.HI R7, R7, R11, RZ, 0x5 ;  /* 0x0000000b07077211 */ /* 0x000fe400078f28ff */
[----:B------:R-:W-:Y:S01]  /*0c70*/  LOP3.LUT R10, R10, 0xfffffff8, RZ, 0xc0, !PT ;  /* 0xfffffff80a0a7812 */ /* 0x000fe200078ec0ff */
[----:B------:R-:W-:Y:S01]  /*0c80*/  IMAD R2, R2, 0x40, R5 ;  /* 0x0000004002027824 */ /* 0x000fe200078e0205 */
[----:B------:R-:W-:Y:S02]  /*0c90*/  LOP3.LUT R3, R3, 0x1ffffffe, RZ, 0xc0, !PT ;  /* 0x1ffffffe03037812 */ /* 0x000fe400078ec0ff */
[----:B------:R-:W-:Y:S01]  /*0ca0*/  LEA.HI R6, R6, R6, RZ, 0x1 ;  /* 0x0000000606067211 */ /* 0x000fe200078f08ff */
[----:B------:R-:W-:Y:S01]  /*0cb0*/  IMAD.IADD R10, R9, 0x1, -R10 ;  /* 0x00000001090a7824 */ /* 0x000fe200078e0a0a */
[----:B------:R-:W-:Y:S01]  /*0cc0*/  SHF.R.S32.HI R7, RZ, 0x5, R7 ;  /* 0x00000005ff077819 */ /* 0x000fe20000011407 */
[----:B------:R-:W-:Y:S01]  /*0cd0*/  IMAD.IADD R3, R4, 0x1, -R3 ;  /* 0x0000000104037824 */ /* 0x000fe200078e0a03 */
[----:B------:R-:W-:Y:S01]  /*0ce0*/  LEA.HI R0, R0, R12, RZ, 0x3 ;  /* 0x0000000c00007211 */ /* 0x000fe200078f18ff */
[----:B------:R-:W-:Y:S01]  /*0cf0*/  IMAD R6, R6, -0x3, R13 ;  /* 0xfffffffd06067824 */ /* 0x000fe200078e020d */
[----:B------:R-:W-:Y:S01]  /*0d00*/  LOP3.LUT R16, R8, 0x7ffffffc, RZ, 0xc0, !PT ;  /* 0x7ffffffc08107812 */ /* 0x000fe200078ec0ff */
[----:B------:R-:W-:Y:S01]  /*0d10*/  IMAD R7, R7, 0x10, R10 ;  /* 0x0000001007077824 */ /* 0x000fe200078e020a */
[----:B------:R-:W-:Y:S01]  /*0d20*/  SHF.R.S32.HI R156, RZ, 0x3, R0 ;  /* 0x00000003ff9c7819 */ /* 0x000fe20000011400 */
[----:B------:R-:W-:Y:S01]  /*0d30*/  IMAD R4, R3, 0x8, R2 ;  /* 0x0000000803047824 */ /* 0x000fe200078e0202 */
[----:B------:R-:W-:Y:S01]  /*0d40*/  LOP3.LUT R2, R0, 0x1ffffff8, RZ, 0xc0, !PT ;  /* 0x1ffffff800027812 */ /* 0x000fe200078ec0ff */
[----:B------:R-:W-:-:S02]  /*0d50*/  IMAD R3, R6, 0x40, R7 ;  /* 0x0000004006037824 */ /* 0x000fc400078e0207 */
[----:B------:R-:W-:Y:S01]  /*0d60*/  IMAD.IADD R16, R11, 0x1, -R16 ;  /* 0x000000010b107824 */ /* 0x000fe200078e0a10 */
[----:B------:R0:W-:Y:S01]  /*0d70*/  STL [R1+0x8], R4 ;  /* 0x0000080401007387 */ /* 0x0001e20000100800 */
[----:B------:R-:W-:-:S03]  /*0d80*/  IMAD.IADD R2, R12, 0x1, -R2 ;  /* 0x000000010c027824 */ /* 0x000fc600078e0a02 */
[----:B------:R0:W-:Y:S01]  /*0d90*/  STL [R1+0x4], R3 ;  /* 0x0000040301007387 */ /* 0x0001e20000100800 */
[----:B------:R-:W-:-:S07]  /*0da0*/  IMAD.SHL.U32 R19, R2, 0x8, RZ ;  /* 0x0000000802137824 */ /* 0x000fce00078e00ff */
.L_x_940:
[----:B------:R-:W-:Y:S01]  /*0db0*/  ULDC.64 UR8, c[0x0][0xa28] ;  /* 0x00028a0000087ab9 */ /* 0x000fe20000000a00 */
[----:B-1----:R-:W1:Y:S01]  /*0dc0*/  LDC R18, c[0x0][0x288] ;  /* 0x0000a200ff127b82 */ /* 0x002e620000000800 */
[----:B------:R-:W-:Y:S01]  /*0dd0*/  UISETP.NE.U32.AND UP0, UPT, UR8, URZ, UPT ;  /* 0x0000003f0800728c */ /* 0x000fe2000bf05070 */
[----:B----45:R-:W-:-:S03]  /*0de0*/  IMAD.MOV.U32 R6, RZ, RZ, RZ ;  /* 0x000000ffff067224 */ /* 0x030fc600078e00ff */
[----:B------:R-:W-:-:S03]  /*0df0*/  UISETP.NE.AND.EX UP0, UPT, UR9, URZ, UPT, UP0 ;  /* 0x0000003f0900728c */ /* 0x000fc6000bf05300 */
[----:B------:R-:W-:Y:S01]  /*0e00*/  ULDC.64 UR8, c[0x0][0xa18] ;  /* 0x0002860000087ab9 */ /* 0x000fe20000000a00 */
[----:B0-23--:R-:W2:Y:S01]  /*0e10*/  LDC.64 R8, c[0x0][0x3f8] ;  /* 0x0000fe00ff087b82 */ /* 0x00dea20000000a00 */
[----:B------:R-:W-:Y:S01]  /*0e20*/  UISETP.NE.U32.AND UP1, UPT, UR8, URZ, UPT ;  /* 0x0000003f0800728c */ /* 0x000fe2000bf25070 */
[----:B------:R-:W-:-:S03]  /*0e30*/  PLOP3.LUT P0, PT, PT, PT, UP0, 0x80, 0x0 ;  /* 0x000000000000781c */ /* 0x000fc60003f0f008 */
[----:B------:R-:W-:-:S03]  /*0e40*/  UISETP.NE.AND.EX UP1, UPT, UR9, URZ, UPT, UP1 ;  /* 0x0000003f0900728c */ /* 0x000fc6000bf25310 */
[----:B------:R-:W-:Y:S01]  /*0e50*/  @UP0 ULDC.64 UR8, c[0x0][0xa28] ;  /* 0x00028a0000080ab9 */ /* 0x000fe20000000a00 */
[----:B------:R-:W3:Y:S01]  /*0e60*/  LDC R0, c[0x0][0x404] ;  /* 0x00010100ff007b82 */ /* 0x000ee20000000800 */
[----:B------:R-:W-:Y:S01]  /*0e70*/  @UP0 UIMAD.WIDE UR8, UR5, 0x4, UR8 ;  /* 0x00000004050808a5 */ /* 0x000fe2000f8e0208 */
[----:B------:R-:W-:-:S05]  /*0e80*/  PLOP3.LUT P2, PT, PT, PT, UP1, 0x80, 0x0 ;  /* 0x000000000000781c */ /* 0x000fca0003f4f018 */
[----:B------:R-:W-:Y:S01]  /*0e90*/  @UP1 ULDC.64 UR10, c[0x0][0xa18] ;  /* 0x00028600000a1ab9 */ /* 0x000fe20000000a00 */
[----:B------:R-:W-:Y:S01]  /*0ea0*/  IMAD.U32 R2, RZ, RZ, UR8 ;  /* 0x00000008ff027e24 */ /* 0x000fe2000f8e00ff */
[----:B------:R-:W4:Y:S01]  /*0eb0*/  LDC R17, c[0x0][0x2e0] ;  /* 0x0000b800ff117b82 */ /* 0x000f220000000800 */
[----:B0-----:R-:W-:Y:S01]  /*0ec0*/  IMAD.U32 R3, RZ, RZ, UR9 ;  /* 0x00000009ff037e24 */ /* 0x001fe2000f8e00ff */
[----:B------:R-:W-:-:S04]  /*0ed0*/  @UP1 UIMAD.WIDE UR8, UR5, 0x4, UR10 ;  /* 0x00000004050818a5 */ /* 0x000fc8000f8e020a */
[----:B------:R0:W5:Y:S02]  /*0ee0*/  @P0 LDG.E R6, desc[UR46][R2.64] ;  /* 0x0000002e02060981 */ /* 0x000164000c1e1900 */
[----:B------:R-:W-:Y:S02]  /*0ef0*/  IMAD.U32 R4, RZ, RZ, UR8 ;  /* 0x00000008ff047e24 */ /* 0x000fe4000f8e00ff */
[----:B------:R-:W-:Y:S01]  /*0f00*/  IMAD.U32 R5, RZ, RZ, UR9 ;  /* 0x00000009ff057e24 */ /* 0x000fe2000f8e00ff */
[----:B------:R-:W-:-:S04]  /*0f10*/  ULDC.64 UR8, c[0x0][0xa20] ;  /* 0x0002880000087ab9 */ /* 0x000fc80000000a00 */
[----:B-1----:R0:W5:Y:S01]  /*0f20*/  @P2 LDG.E R18, desc[UR46][R4.64] ;  /* 0x0000002e04122981 */ /* 0x002162000c1e1900 */
[----:B--2---:R-:W-:Y:S01]  /*0f30*/  ISETP.NE.U32.AND P0, PT, R8, RZ, PT ;  /* 0x000000ff0800720c */ /* 0x004fe20003f05070 */
[----:B------:R-:W-:Y:S01]  /*0f40*/  UMOV UR41, UR6 ;  /* 0x0000000600297c82 */ /* 0x000fe20008000000 */
[----:B------:R-:W-:Y:S02]  /*0f50*/  ISETP.NE.U32.AND P1, PT, RZ, UR8, PT ;  /* 0x00000008ff007c0c */ /* 0x000fe4000bf25070 */
[----:B------:R-:W-:Y:S02]  /*0f60*/  ISETP.NE.AND.EX P0, PT, R9, RZ, PT, P0 ;  /* 0x000000ff0900720c */ /* 0x000fe40003f05300 */
[----:B------:R-:W-:Y:S02]  /*0f70*/  ISETP.NE.AND.EX P1, PT, RZ, UR9, PT, P1 ;  /* 0x00000009ff007c0c */ /* 0x000fe4000bf25310 */
[----:B---3--:R-:W-:Y:S01]  /*0f80*/  SEL R0, R0, 0x1, P0 ;  /* 0x0000000100007807 */ /* 0x008fe20000000000 */
[----:B0-----:R-:W-:Y:S10]  /*0f90*/  @P2 BRA `(.L_x_841) ;  /* 0x00000000002c2947 */ /* 0x001ff40003800000 */
        /* <DEDUP_REMOVED lines=8> */
[----:B-----5:R-:W2:Y:S04]  /*1020*/  LDG.E R18, desc[UR46][R2.64] ;  /* 0x0000002e02127981 */ /* 0x020ea8000c1e1900 */
[----:B------:R-:W2:Y:S02]  /*1030*/  LDG.E R5, desc[UR46][R2.64+0x4] ;  /* 0x0000042e02057981 */ /* 0x000ea4000c1e1900 */
[----:B--2---:R-:W-:-:S07]  /*1040*/  IMAD.IADD R18, R5, 0x1, -R18 ;  /* 0x0000000105127824 */ /* 0x004fce00078e0a12 */
.L_x_841:
[----:B------:R-:W-:Y:S01]  /*1050*/  UMOV UR42, UR5 ;  /* 0x00000005002a7c82 */ /* 0x000fe20008000000 */
[----:B----4-:R-:W-:Y:S02]  /*1060*/  IMAD R17, R0, R17, RZ ;  /* 0x0000001100117224 */ /* 0x010fe400078e02ff */
[----:B------:R-:W-:Y:S01]  /*1070*/  IMAD.MOV.U32 R23, RZ, RZ, R153 ;  /* 0x000000ffff177224 */ /* 0x000fe200078e0099 */
[----:B------:R-:W-:Y:S06]  /*1080*/  @!P1 BRA `(.L_x_842) ;  /* 0x0000000000189947 */ /* 0x000fec0003800000 */
[----:B------:R-:W-:Y:S02]  /*1090*/  ULDC.64 UR6, c[0x0][0xa20] ;  /* 0x0002880000067ab9 */ /* 0x000fe40000000a00 */
[----:B------:R-:W-:-:S06]  /*10a0*/  UIMAD.WIDE UR4, UR5, 0x4, UR6 ;  /* 0x00000004050478a5 */ /* 0x000fcc000f8e0206 */
[----:B------:R-:W-:Y:S02]  /*10b0*/  IMAD.U32 R2, RZ, RZ, UR4 ;  /* 0x00000004ff027e24 */ /* 0x000fe4000f8e00ff */
[----:B------:R-:W-:-:S05]  /*10c0*/  IMAD.U32 R3, RZ, RZ, UR5 ;  /* 0x00000005ff037e24 */ /* 0x000fca000f8e00ff */
[----:B------:R0:W5:Y:S01]  /*10d0*/  LDG.E R17, desc[UR46][R2.64] ;  /* 0x0000002e02117981 */ /* 0x000162000c1e1900 */
[----:B------:R-:W-:Y:S05]  /*10e0*/  BRA `(.L_x_843) ;  /* 0x00000000002c7947 */ /* 0x000fea0003800000 */
.L_x_842:
        /* <DEDUP_REMOVED lines=9> */
[----:B------:R-:W2:Y:S02]  /*1180*/  LDG.E R0, desc[UR46][R2.64+0x4] ;  /* 0x0000042e02007981 */ /* 0x000ea4000c1e1900 */
[----:B--2---:R-:W-:-:S07]  /*1190*/  IMAD.IADD R17, R0, 0x1, -R17 ;  /* 0x0000000100117824 */ /* 0x004fce00078e0a11 */
.L_x_843:
[----:B------:R-:W1:Y:S01]  /*11a0*/  LDC.64 R8, c[0x0][0x9e0] ;  /* 0x00027800ff087b82 */ /* 0x000e620000000a00 */
[----:B0-----:R-:W-:Y:S02]  /*11b0*/  IMAD R3, R153, 0xc0, RZ ;  /* 0x000000c099037824 */ /* 0x001fe400078e02ff */
[----:B-----5:R-:W-:-:S03]  /*11c0*/  IMAD.IADD R17, R17, 0x1, -R6 ;  /* 0x0000000111117824 */ /* 0x020fc600078e0a06 */
[----:B------:R-:W-:-:S05]  /*11d0*/  IADD3 R0, -R18, 0xc0, R3 ;  /* 0x000000c012007810 */ /* 0x000fca0007ffe103 */
[----:B------:R-:W-:Y:S01]  /*11e0*/  IMAD.IADD R3, R17, 0x1, R0 ;  /* 0x0000000111037824 */ /* 0x000fe200078e0200 */
[----:B-1----:R-:W-:-:S03]  /*11f0*/  ISETP.GE.AND P1, PT, R9, 0x1, PT ;  /* 0x000000010900780c */ /* 0x002fc60003f26270 */
[----:B------:R-:W-:-:S10]  /*1200*/  IMAD.IADD R0, R3, 0x1, R8 ;  /* 0x0000000103007824 */ /* 0x000fd400078e0208 */
[----:B------:R-:W-:Y:S05]  /*1210*/  @!P1 BRA `(.L_x_844) ;  /* 0x0000000000409947 */ /* 0x000fea0003800000 */
[C---:B------:R-:W-:Y:S01]  /*1220*/  ISETP.GT.AND P0, PT, R3.reuse, RZ, PT ;  /* 0x000000ff0300720c */ /* 0x040fe20003f04270 */
[----:B------:R-:W-:-:S12]  /*1230*/  VIADD R2, R3, 0xffffffff ;  /* 0xffffffff03027836 */ /* 0x000fd80000000000 */
[----:B------:R-:W-:Y:S05]  /*1240*/  @P0 BRA `(.L_x_845) ;  /* 0x00000000001c0947 */ /* 0x000fea0003800000 */
[----:B------:R-:W-:Y:S01]  /*1250*/  ISETP.NE.AND P0, PT, R9, 0x1, PT ;  /* 0x000000010900780c */ /* 0x000fe20003f05270 */
[----:B------:R-:W-:-:S12]  /*1260*/  IMAD.MOV R3, RZ, RZ, -R3 ;  /* 0x000000ffff037224 */ /* 0x000fd800078e0a03 */
[----:B------:R-:W0:Y:S02]  /*1270*/  @P0 LDC.64 R4, c[0x0][0x9e8] ;  /* 0x00027a00ff040b82 */ /* 0x000e240000000a00 */
[----:B0-----:R-:W-:-:S05]  /*1280*/  @P0 IMAD.HI.U32 R2, R3, R4, RZ ;  /* 0x0000000403020227 */ /* 0x001fca00078e00ff */
[----:B------:R-:W-:-:S04]  /*1290*/  @P0 SHF.R.U32.HI R3, RZ, R5, R2 ;  /* 0x00000005ff030219 */ /* 0x000fc80000011602 */
[----:B------:R-:W-:Y:S01]  /*12a0*/  LOP3.LUT R2, RZ, R3, RZ, 0x33, !PT ;  /* 0x00000003ff027212 */ /* 0x000fe200078e33ff */
[----:B------:R-:W-:Y:S06]  /*12b0*/  BRA `(.L_x_846) ;  /* 0x0000000000107947 */ /* 0x000fec0003800000 */
.L_x_845:
[----:B------:R-:W-:-:S13]  /*12c0*/  ISETP.NE.AND P0, PT, R9, 0x1, PT ;  /* 0x000000010900780c */ /* 0x000fda0003f05270 */
[----:B------:R-:W0:Y:S02]  /*12d0*/  @P0 LDC.64 R4, c[0x0][0x9e8] ;  /* 0x00027a00ff040b82 */ /* 0x000e240000000a00 */
[----:B0-----:R-:W-:-:S05]  /*12e0*/  @P0 IMAD.HI.U32 R4, R2, R4, RZ ;  /* 0x0000000402040227 */ /* 0x001fca00078e00ff */
[----:B------:R-:W-:-:S07]  /*12f0*/  @P0 SHF.R.U32.HI R2, RZ, R5, R4 ;  /* 0x00000005ff020219 */ /* 0x000fce0000011604 */
.L_x_846:
[----:B------:R-:W-:-:S05]  /*1300*/  IMAD R3, R2, R9, R9 ;  /* 0x0000000902037224 */ /* 0x000fca00078e0209 */
[----:B------:R-:W-:-:S07]  /*1310*/  VIMNMX R0, R0, R3, PT ;  /* 0x0000000300007248 */ /* 0x000fce0003fe0100 */
.L_x_844:
[----:B------:R-:W-:Y:S01]  /*1320*/  VIADD R2, R0, 0x7f ;  /* 0x0000007f00027836 */ /* 0x000fe20000000000 */
[----:B------:R-:W-:Y:S01]  /*1330*/  ULDC UR4, c[0x0][0x9dc] ;  /* 0x0002770000047ab9 */ /* 0x000fe20000000800 */
[----:B------:R-:W-:Y:S02]  /*1340*/  VIADD R0, R17, 0x7f ;  /* 0x0000007f11007836 */ /* 0x000fe40000000000 */
[----:B------:R-:W-:Y:S01]  /*1350*/  IMAD R4, R153, 0xc0, -R18 ;  /* 0x000000c099047824 */ /* 0x000fe200078e0a12 */
[----:B------:R-:W-:Y:S02]  /*1360*/  SHF.R.S32.HI R5, RZ, 0x1f, R2 ;  /* 0x0000001fff057819 */ /* 0x000fe40000011402 */
[----:B------:R-:W-:Y:S01]  /*1370*/  SHF.R.S32.HI R3, RZ, 0x1f, R0 ;  /* 0x0000001fff037819 */ /* 0x000fe20000011400 */
[----:B------:R-:W-:Y:S01]  /*1380*/  IMAD.IADD R4, R17, 0x1, R4 ;  /* 0x0000000111047824 */ /* 0x000fe200078e0204 */
[----:B------:R-:W-:Y:S02]  /*1390*/  LEA.HI R5, R5, R2, RZ, 0x7 ;  /* 0x0000000205057211 */ /* 0x000fe400078f38ff */
[----:B------:R-:W-:Y:S01]  /*13a0*/  LEA.HI R3, R3, R0, RZ, 0x7 ;  /* 0x0000000003037211 */ /* 0x000fe200078f38ff */
[----:B------:R-:W-:Y:S01]  /*13b0*/  VIADD R6, R4, -UR4 ;  /* 0x8000000404067c36 */ /* 0x000fe20008000000 */
[----:B------:R-:W-:-:S02]  /*13c0*/  SHF.R.S32.HI R88, RZ, 0x7, R5 ;  /* 0x00000007ff587819 */ /* 0x000fc40000011405 */
[----:B------:R-:W-:Y:S02]  /*13d0*/  SHF.R.S32.HI R3, RZ, 0x7, R3 ;  /* 0x00000007ff037819 */ /* 0x000fe40000011403 */
[----:B------:R-:W-:Y:S02]  /*13e0*/  R2UR UR4, R6 ;  /* 0x00000000060472ca */ /* 0x000fe400000e0000 */
[----:B------:R-:W-:Y:S01]  /*13f0*/  VIMNMX R88, R3, R88, PT ;  /* 0x0000005803587248 */ /* 0x000fe20003fe0100 */
[----:B------:R-:W-:-:S12]  /*1400*/  @!P1 BRA `(.L_x_847) ;  /* 0x0000000000449947 */ /* 0x000fd80003800000 */
[----:B------:R-:W-:-:S13]  /*1410*/  ISETP.GT.AND P0, PT, R4, -0x1, PT ;  /* 0xffffffff0400780c */ /* 0x000fda0003f04270 */
[----:B------:R-:W-:Y:S05]  /*1420*/  @P0 BRA `(.L_x_848) ;  /* 0x00000000001c0947 */ /* 0x000fea0003800000 */
[----:B------:R-:W-:Y:S02]  /*1430*/  ISETP.NE.AND P0, PT, R9, 0x1, PT ;  /* 0x000000010900780c */ /* 0x000fe40003f05270 */
[----:B------:R-:W-:-:S11]  /*1440*/  LOP3.LUT R3, RZ, R4, RZ, 0x33, !PT ;  /* 0x00000004ff037212 */ /* 0x000fd600078e33ff */
[----:B------:R-:W0:Y:S02]  /*1450*/  @P0 LDC.64 R6, c[0x0][0x9e8] ;  /* 0x00027a00ff060b82 */ /* 0x000e240000000a00 */
[----:B0-----:R-:W-:-:S05]  /*1460*/  @P0 IMAD.HI.U32 R0, R3, R6, RZ ;  /* 0x0000000603000227 */ /* 0x001fca00078e00ff */
[----:B------:R-:W-:-:S04]  /*1470*/  @P0 SHF.R.U32.HI R3, RZ, R7, R0 ;  /* 0x00000007ff030219 */ /* 0x000fc80000011600 */
[----:B------:R-:W-:Y:S01]  /*1480*/  LOP3.LUT R4, RZ, R3, RZ, 0x33, !PT ;  /* 0x00000003ff047212 */ /* 0x000fe200078e33ff */
[----:B------:R-:W-:Y:S06]  /*1490*/  BRA `(.L_x_849) ;  /* 0x0000000000107947 */ /* 0x000fec0003800000 */
.L_x_848:
[----:B------:R-:W-:-:S13]  /*14a0*/  ISETP.NE.AND P0, PT, R9, 0x1, PT ;  /* 0x000000010900780c */ /* 0x000fda0003f05270 */
[----:B------:R-:W0:Y:S02]  /*14b0*/  @P0 LDC.64 R2, c[0x0][0x9e8] ;  /* 0x00027a00ff020b82 */ /* 0x000e240000000a00 */
[----:B0-----:R-:W-:-:S05]  /*14c0*/  @P0 IMAD.HI.U32 R0, R4, R2, RZ ;  /* 0x0000000204000227 */ /* 0x001fca00078e00ff */
[----:B------:R-:W-:-:S07]  /*14d0*/  @P0 SHF.R.U32.HI R4, RZ, R3, R0 ;  /* 0x00000003ff040219 */ /* 0x000fce0000011600 */
.L_x_849:
[----:B------:R-:W-:-:S05]  /*14e0*/  IMAD R4, R4, R9, RZ ;  /* 0x0000000904047224 */ /* 0x000fca00078e02ff */
[----:B------:R-:W-:-:S13]  /*14f0*/  R2UR UR5, R4 ;  /* 0x00000000040572ca */ /* 0x000fda00000e0000 */
[----:B------:R-:W-:-:S04]  /*1500*/  UISETP.LT.AND UP0, UPT, UR4, UR5, UPT ;  /* 0x000000050400728c */ /* 0x000fc8000bf01270 */
[----:B------:R-:W-:-:S12]  /*1510*/  USEL UR4, UR4, UR5, !UP0 ;  /* 0x0000000504047287 */ /* 0x000fd8000c000000 */
.L_x_847:
[----:B------:R-:W-:Y:S01]  /*1520*/  USHF.R.S32.HI UR5, URZ, 0x1f, UR4 ;  /* 0x0000001f3f057899 */ /* 0x000fe20008011404 */
[----:B------:R-:W-:Y:S02]  /*1530*/  PLOP3.LUT P0, PT, PT, PT, PT, 0x80, 0x0 ;  /* 0x000000000000781c */ /* 0x000fe40003f0f070 */
        /* <DEDUP_REMOVED lines=8> */
[----:B------:R-:W-:Y:S01]  /*15c0*/  CS2R R14, SRZ ;  /* 0x00000000000e7805 */ /* 0x000fe2000001ff00 */
[----:B------:R-:W-:Y:S01]  /*15d0*/  IMAD.MOV.U32 R110, RZ, RZ, RZ ;  /* 0x000000ffff6e7224 */ /* 0x000fe200078e00ff */
[----:B------:R-:W-:Y:S01]  /*15e0*/  UISETP.LT.AND UP0, UPT, URZ, UR5, UPT ;  /* 0x000000053f00728c */ /* 0x000fe2000bf01270 */
[----:B------:R-:W-:Y:S01]  /*15f0*/  CS2R R12, SRZ ;  /* 0x00000000000c7805 */ /* 0x000fe2000001ff00 */
[----:B------:R-:W-:Y:S01]  /*1600*/  IMAD.MOV.U32 R106, RZ, RZ, RZ ;  /* 0x000000ffff6a7224 */ /* 0x000fe200078e00ff */
[----:B------:R-:W-:Y:S01]  /*1610*/  CS2R R102, SRZ ;  /* 0x0000000000667805 */ /* 0x000fe2000001ff00 */
[----:B------:R-:W-:Y:S01]  /*1620*/  USEL UR43, URZ, UR5, !UP0 ;  /* 0x000000053f2b7287 */ /* 0x000fe2000c000000 */
[----:B------:R-:W-:Y:S01]  /*1630*/  IMAD.MOV.U32 R27, RZ, RZ, RZ ;  /* 0x000000ffff1b7224 */ /* 0x000fe200078e00ff */
[----:B------:R-:W-:Y:S02]  /*1640*/  CS2R R100, SRZ ;  /* 0x0000000000647805 */ /* 0x000fe4000001ff00 */
[----:B------:R-:W-:-:S02]  /*1650*/  CS2R R98, SRZ ;  /* 0x0000000000627805 */ /* 0x000fc4000001ff00 */
[----:B------:R-:W-:Y:S02]  /*1660*/  CS2R R96, SRZ ;  /* 0x0000000000607805 */ /* 0x000fe4000001ff00 */
[----:B------:R-:W-:Y:S02]  /*1670*/  CS2R R94, SRZ ;  /* 0x00000000005e7805 */ /* 0x000fe4000001ff00 */
[----:B------:R-:W-:Y:S02]  /*1680*/  ISETP.GT.AND P1, PT, R88, UR43, PT ;  /* 0x0000002b58007c0c */ /* 0x000fe4000bf24270 */
[----:B------:R-:W-:Y:S02]  /*1690*/  CS2R R92, SRZ ;  /* 0x00000000005c7805 */ /* 0x000fe4000001ff00 */
[----:B------:R-:W-:Y:S01]  /*16a0*/  CS2R R90, SRZ ;  /* 0x00000000005a7805 */ /* 0x000fe2000001ff00 */
[----:B------:R-:W-:-:S08]  /*16b0*/  IMAD.MOV.U32 R89, RZ, RZ, RZ ;  /* 0x000000ffff597224 */ /* 0x000fd000078e00ff */
[----:B------:R-:W-:Y:S05]  /*16c0*/  @!P1 BRA `(.L_x_850) ;  /* 0x000000b400489947 */ /* 0x000fea0003800000 */
[----:B------:R-:W0:Y:S01]  /*16d0*/  S2R R0, SR_TID.X ;  /* 0x0000000000007919 */ /* 0x000e220000002100 */
[----:B------:R-:W1:Y:S01]  /*16e0*/  S2UR UR6, SR_CgaCtaId ;  /* 0x00000000000679c3 */ /* 0x000e620000008800 */
[----:B------:R-:W-:Y:S02]  /*16f0*/  UMOV UR45, 0x400 ;  /* 0x00000400002d7882 */ /* 0x000fe40000000000 */
[----:B-1----:R-:W-:Y:S01]  /*1700*/  ULEA UR45, UR6, UR45, 0x18 ;  /* 0x0000002d062d7291 */ /* 0x002fe2000f8ec03f */
[----:B0-----:R-:W-:-:S05]  /*1710*/  VIADD R4, R0, 0xffffff80 ;  /* 0xffffff8000047836 */ /* 0x001fca0000000000 */
[----:B------:R-:W-:-:S04]  /*1720*/  SHF.R.S32.HI R0, RZ, 0x1f, R4 ;  /* 0x0000001fff007819 */ /* 0x000fc80000011404 */
[----:B------:R-:W-:-:S04]  /*1730*/  LEA.HI R0, R0, R4, RZ, 0x7 ;  /* 0x0000000400007211 */ /* 0x000fc800078f38ff */
[----:B------:R-:W-:-:S06]  /*1740*/  SHF.R.S32.HI R0, RZ, 0x7, R0 ;  /* 0x00000007ff007819 */ /* 0x000fcc0000011400 */
[----:B------:R-:W0:Y:S02]  /*1750*/  SHFL.IDX PT, R0, R0, RZ, 0x1f ;  /* 0x00001fff00007589 */ /* 0x000e2400000e0000 */
[----:B0-----:R-:W-:-:S13]  /*1760*/  R2UR UR44, R0 ;  /* 0x00000000002c72ca */ /* 0x001fda00000e0000 */
        /* <DEDUP_REMOVED lines=26> */
.L_x_851:
        /* <DEDUP_REMOVED lines=9> */
.L_x_1034:
[----:B------:R-:W-:Y:S05]  /*19a0*/  @!P0 BRA `(.L_x_853) ;  /* 0x0000000000048947 */ /* 0x000fea0003800000 */
[----:B------:R-:W-:Y:S01]  /*19b0*/  BPT.TRAP 0x1 ;  /* 0x000000040000795c */ /* 0x000fe20000300000 */
.L_x_853:
[----:B------:R-:W-:Y:S02]  /*19c0*/  IMAD.U32 R5, RZ, RZ, UR39 ;  /* 0x00000027ff057e24 */ /* 0x000fe4000f8e00ff */
[----:B0-----:R-:W-:-:S03]  /*19d0*/  IMAD.U32 R0, RZ, RZ, UR38 ;  /* 0x00000026ff007e24 */ /* 0x001fc6000f8e00ff */
[----:B------:R-:W-:Y:S02]  /*19e0*/  LEA R5, R5, UR45, 0x3 ;  /* 0x0000002d05057c11 */ /* 0x000fe4000f8e18ff */
[----:B------:R-:W-:-:S04]  /*19f0*/  SHF.L.U32 R0, R0, 0x1f, RZ ;  /* 0x0000001f00007819 */ /* 0x000fc800000006ff */
[----:B------:R0:W1:Y:S01]  /*1a00*/  SYNCS.PHASECHK.TRANS64.TRYWAIT P2, [R5+URZ+0x16830], R0 ;  /* 0x01683000050075a7 */ /* 0x000062000804017f */
[----:B------:R-:W-:Y:S05]  /*1a10*/  @!P0 BRA `(.L_x_854) ;  /* 0x0000000000048947 */ /* 0x000fea0003800000 */
[----:B------:R-:W-:Y:S01]  /*1a20*/  BPT.TRAP 0x1 ;  /* 0x000000040000795c */ /* 0x000fe20000300000 */
.L_x_854:
[----:B------:R-:W2:Y:S02]  /*1a30*/  S2R R2, SR_TID.X ;  /* 0x0000000000027919 */ /* 0x000ea40000002100 */
[----:B--2---:R-:W-:Y:S01]  /*1a40*/  LOP3.LUT P1, RZ, R2, 0x7f, RZ, 0xc0, !PT ;  /* 0x0000007f02ff7812 */ /* 0x004fe2000782c0ff */
[----:B-1----:R-:W-:-:S12]  /*1a50*/  @P2 BRA `(.L_x_855) ;  /* 0x0000000000082947 */ /* 0x002fd80003800000 */
[----:B------:R-:W1:Y:S02]  /*1a60*/  SYNCS.PHASECHK.TRANS64.TRYWAIT P2, [R5+URZ+0x16830], R0 ;  /* 0x01683000050075a7 */ /* 0x000e64000804017f */
[----:B-1----:R-:W-:Y:S05]  /*1a70*/  @!P2 BRA `(.L_x_856) ;  /* 0x000001100038a947 */ /* 0x002fea0003800000 */
.L_x_855:
[----:B------:R-:W-:Y:S05]  /*1a80*/  WARPSYNC.ALL ;  /* 0x0000000000007948 */ /* 0x000fea0003800000 */
[----:B------:R-:W-:Y:S01]  /*1a90*/  UIADD3 UR4, UR45, 0xe400, URZ ;  /* 0x0000e4002d047890 */ /* 0x000fe2000fffe03f */
[----:B------:R-:W2:Y:S01]  /*1aa0*/  LDL R2, [R1+0x4] ;  /* 0x0000040001027983 */ /* 0x000ea20000100800 */
[----:B------:R-:W-:Y:S01]  /*1ab0*/  ULOP3.LUT UR16, UR48, 0x10000, URZ, 0xfc, !UPT ;  /* 0x0001000030107892 */ /* 0x000fe2000f8efc3f */
[----:B------:R-:W-:Y:S01]  /*1ac0*/  WARPGROUP.ARRIVE ;  /* 0x00000000000079c5 */ /* 0x000fe20000000000 */
[----:B------:R-:W-:Y:S01]  /*1ad0*/  USHF.R.U32.HI UR4, URZ, 0x4, UR4 ;  /* 0x000000043f047899 */ /* 0x000fe20008011604 */
[----:B------:R-:W-:Y:S01]  /*1ae0*/  IMAD.MOV.U32 R3, RZ, RZ, -0x80 ;  /* 0xffffff80ff037424 */ /* 0x000fe200078e00ff */
[----:B------:R-:W-:Y:S01]  /*1af0*/  UMOV UR17, 0x40000040 ;  /* 0x4000004000117882 */ /* 0x000fe20000000000 */
[----:B------:R-:W-:Y:S01]  /*1b00*/  UMOV UR19, 0x40000040 ;  /* 0x4000004000137882 */ /* 0x000fe20000000000 */
[----:B------:R-:W-:Y:S01]  /*1b10*/  ULOP3.LUT UR4, UR4, 0x3fff, URZ, 0xc0, !UPT ;  /* 0x00003fff04047892 */ /* 0x000fe2000f8ec03f */
[----:B------:R-:W-:Y:S01]  /*1b20*/  IMAD R6, R88, R3, 0x80 ;  /* 0x0000008058067424 */ /* 0x000fe200078e0203 */
[----:B------:R-:W-:Y:S01]  /*1b30*/  UMOV UR5, 0x40000040 ;  /* 0x4000004000057882 */ /* 0x000fe20000000000 */
[----:B------:R-:W-:Y:S01]  /*1b40*/  UMOV UR7, 0x40000040 ;  /* 0x4000004000077882 */ /* 0x000fe20000000000 */
[----:B------:R-:W-:Y:S01]  /*1b50*/  ULOP3.LUT UR20, UR4, 0x10000, URZ, 0xfc, !UPT ;  /* 0x0001000004147892 */ /* 0x000fe2000f8efc3f */
[----:B------:R-:W-:Y:S01]  /*1b60*/  IMAD.IADD R3, R17, 0x1, R6 ;  /* 0x0000000111037824 */ /* 0x000fe200078e0206 */
[----:B------:R-:W-:Y:S01]  /*1b70*/  UIADD3 UR4, UR16, 0x2, URZ ;  /* 0x0000000210047890 */ /* 0x000fe2000fffe03f */
[----:B01----:R-:W-:Y:S01]  /*1b80*/  @!P1 VIADD R0, R5, 0x16840 ;  /* 0x0001684005009836 */ /* 0x003fe20000000000 */
[----:B------:R-:W-:Y:S01]  /*1b90*/  ULEA UR18, UR39, UR20, 0xa ;  /* 0x0000001427127291 */ /* 0x000fe2000f8e503f */
[--C-:B------:R-:W-:Y:S01]  /*1ba0*/  IMAD R7, R16, -0x2, R3.reuse ;  /* 0xfffffffe10077824 */ /* 0x100fe200078e0203 */
[----:B------:R-:W-:Y:S01]  /*1bb0*/  UIADD3 UR8, UR16, 0x4, URZ ;  /* 0x0000000410087890 */ /* 0x000fe2000fffe03f */
[----:B------:R-:W-:Y:S01]  /*1bc0*/  IADD3 R5, -R18, 0x1, R3 ;  /* 0x0000000112057810 */ /* 0x000fe20007ffe103 */
[----:B------:R-:W-:Y:S01]  /*1bd0*/  UIADD3 UR6, UR18, 0x2, URZ ;  /* 0x0000000212067890 */ /* 0x000fe2000fffe03f */
[----:B------:R-:W-:Y:S01]  /*1be0*/  @!P1 PRMT R0, RZ, 0x654, R0 ;  /* 0x00000654ff009816 */ /* 0x000fe20000000000 */
[----:B------:R-:W-:Y:S01]  /*1bf0*/  UIADD3 UR10, UR18, 0x4, URZ ;  /* 0x00000004120a7890 */ /* 0x000fe2000fffe03f */
[----:B------:R-:W-:Y:S01]  /*1c00*/  LEA R8, R88, 0xffffff80, 0x7 ;  /* 0xffffff8058087811 */ /* 0x000fe200078e38ff */
[----:B------:R-:W-:Y:S01]  /*1c10*/  UMOV UR9, 0x40000040 ;  /* 0x4000004000097882 */ /* 0x000fe20000000000 */
[----:B------:R-:W-:Y:S01]  /*1c20*/  HGMMA.64x128x16.F32 R24, gdesc[UR16], RZ, !UPT, gsb0 ;  /* 0x01e00000101879f0 */ /* 0x000fe2000c0008ff */
[----:B------:R-:W-:Y:S01]  /*1c30*/  UMOV UR11, 0x40000040 ;  /* 0x40000040000b7882 */ /* 0x000fe20000000000 */
[----:B------:R-:W-:Y:S01]  /*1c40*/  UIADD3 UR12, UR16, 0x6, URZ ;  /* 0x00000006100c7890 */ /* 0x000fe2000fffe03f */
[----:B------:R-:W-:Y:S01]  /*1c50*/  IMAD R5, R16, -0x2, R5 ;  /* 0xfffffffe10057824 */ /* 0x000fe200078e0205 */
[----:B------:R-:W-:Y:S01]  /*1c60*/  UIADD3 UR14, UR18, 0x6, URZ ;  /* 0x00000006120e7890 */ /* 0x000fe2000fffe03f */
[----:B------:R-:W-:Y:S01]  /*1c70*/  UMOV UR13, 0x40000040 ;  /* 0x40000040000d7882 */ /* 0x000fe20000000000 */
[----:B------:R-:W-:Y:S01]  /*1c80*/  UMOV UR15, 0x40000040 ;  /* 0x40000040000f7882 */ /* 0x000fe20000000000 */
[----:B------:R-:W-:Y:S01]  /*1c90*/  ULDC UR23, c[0x0][0x9dc] ;  /* 0x0002770000177ab9 */ /* 0x000fe20000000800 */
[----:B------:R-:W-:-:S02]  /*1ca0*/  WARPGROUP.DEPBAR.LE gsb0, 0x0 ;  /* 0x00008000000079c5 */ /* 0x000fc40000010000 */
[----:B------:R-:W-:-:S06]  /*1cb0*/  WARPGROUP.ARRIVE ;  /* 0x00000000000079c5 */ /* 0x000fcc0000000000 */
[----:B------:R-:W-:Y:S01]  /*1cc0*/  HGMMA.64x128x16.F32 R24, gdesc[UR4], R24, gsb0 ;  /* 0x01e00000041879f0 */ /* 0x000fe20008000818 */
[----:B------:R-:W-:Y:S02]  /*1cd0*/  ULDC.64 UR6, c[0x0][0x9e0] ;  /* 0x0002780000067ab9 */ /* 0x000fe40000000a00 */
[----:B------:R-:W-:Y:S01]  /*1ce0*/  UISETP.GE.AND UP0, UPT, UR7, 0x1, UPT ;  /* 0x000000010700788c */ /* 0x000fe2000bf06270 */
[----:B------:R-:W-:-:S05]  /*1cf0*/  VIADD R9, R5, UR6 ;  /* 0x0000000605097c36 */ /* 0x000fca0008000000 */
[----:B------:R-:W-:Y:S01]  /*1d00*/  PLOP3.LUT P2, PT, PT, PT, UP0, 0x40, 0x0 ;  /* 0x000000000000781c */ /* 0x000fe20003f4e808 */
[----:B------:R-:W-:Y:S02]  /*1d10*/  WARPGROUP.DEPBAR.LE gsb0, 0x0 ;  /* 0x00008000000079c5 */ /* 0x000fe40000010000 */
[----:B------:R-:W-:Y:S01]  /*1d20*/  WARPGROUP.ARRIVE ;  /* 0x00000000000079c5 */ /* 0x000fe20000000000 */
[----:B--2---:R-:W-:-:S05]  /*1d30*/  IMAD R4, R153, 0xc0, R2 ;  /* 0x000000c099047824 */ /* 0x004fca00078e0202 */
[----:B------:R-:W-:Y:S01]  /*1d40*/  HGMMA.64x128x16.F32 R24, gdesc[UR8], R24, gsb0 ;  /* 0x01e00000081879f0 */ /* 0x000fe20008000818 */
[----:B------:R-:W-:-:S06]  /*1d50*/  ULOP3.LUT UR10, URZ, UR23, URZ, 0x33, !UPT ;  /* 0x000000173f0a7292 */ /* 0x000fcc000f8e333f */
[----:B------:R-:W-:-:S04]  /*1d60*/  VIADD R5, R5, UR10 ;  /* 0x0000000a05057c36 */ /* 0x000fc80008000000 */
[----:B------:R-:W-:Y:S01]  /*1d70*/  IMAD.IADD R2, R5, 0x1, R4 ;  /* 0x0000000105027824 */ /* 0x000fe200078e0204 */
[----:B------:R-:W-:Y:S02]  /*1d80*/  WARPGROUP.DEPBAR.LE gsb0, 0x0 ;  /* 0x00008000000079c5 */ /* 0x000fe40000010000 */
[----:B------:R-:W-:-:S06]  /*1d90*/  WARPGROUP.ARRIVE ;  /* 0x00000000000079c5 */ /* 0x000fcc0000000000 */
[----:B------:R-:W-:Y:S03]  /*1da0*/  HGMMA.64x128x16.F32 R24, gdesc[UR12], R24, gsb0 ;  /* 0x01e000000c1879f0 */ /* 0x000fe60008000818 */
[----:B------:R-:W-:Y:S02]  /*1db0*/  WARPGROUP.DEPBAR.LE gsb0, 0x0 ;  /* 0x00008000000079c5 */ /* 0x000fe40000010000 */
[----:B------:R0:W-:Y:S02]  /*1dc0*/  @!P1 SYNCS.ARRIVE.TRANS64.RED.A1T0 RZ, [R0+URZ], RZ ;  /* 0x000000ff00ff99a7 */ /* 0x0001e4000810043f */
[----:B0-----:R-:W-:Y:S01]  /*1dd0*/  VIADDMNMX R0, R4, R9, R7, PT ;  /* 0x0000000904007246 */ /* 0x001fe20003800107 */
[----:B------:R-:W-:Y:S06]  /*1de0*/  @P2 BRA `(.L_x_857) ;  /* 0x0000000000582947 */ /* 0x000fec0003800000 */
[----:B------:R-:W-:Y:S01]  /*1df0*/  IADD3 R3, -R18, R17, R4 ;  /* 0x0000001112037210 */ /* 0x000fe20007ffe104 */
[----:B------:R-:W-:Y:S03]  /*1e00*/  BSSY B0, `(.L_x_858) ;  /* 0x0000010000007945 */ /* 0x000fe60003800000 */
        /* <DEDUP_REMOVED lines=10> */
.L_x_859:
[----:B------:R-:W-:-:S06]  /*1eb0*/  UISETP.NE.AND UP1, UPT, UR7, 0x1, UPT ;  /* 0x000000010700788c */ /* 0x000fcc000bf25270 */
[----:B------:R-:W-:-:S05]  /*1ec0*/  PLOP3.LUT P2, PT, PT, PT, UP1, 0x80, 0x0 ;  /* 0x000000000000781c */ /* 0x000fca0003f4f018 */
[----:B------:R-:W-:-:S08]  /*1ed0*/  @UP1 ULDC.64 UR10, c[0x0][0x9e8] ;  /* 0x00027a00000a1ab9 */ /* 0x000fd00000000a00 */
[----:B------:R-:W-:-:S05]  /*1ee0*/  @P2 IMAD.HI.U32 R10, R3, UR10, RZ ;  /* 0x0000000a030a2c27 */ /* 0x000fca000f8e00ff */
[----:B------:R-:W-:-:S07]  /*1ef0*/  @P2 SHF.R.U32.HI R3, RZ, UR11, R10 ;  /* 0x0000000bff032c19 */ /* 0x000fce000801160a */
.L_x_860:
[----:B------:R-:W-:Y:S05]  /*1f00*/  BSYNC B0 ;  /* 0x0000000000007941 */ /* 0x000fea0003800000 */
.L_x_858:
[----:B------:R-:W-:-:S04]  /*1f10*/  IMAD R3, R3, UR7, -R8 ;  /* 0x0000000703037c24 */ /* 0x000fc8000f8e0a08 */
[----:B------:R-:W-:-:S05]  /*1f20*/  IMAD R3, R16, -0x2, R3 ;  /* 0xfffffffe10037824 */ /* 0x000fca00078e0203 */
[----:B------:R-:W-:Y:S02]  /*1f30*/  VIMNMX R2, R2, R3, !PT ;  /* 0x0000000302027248 */ /* 0x000fe40007fe0100 */
[----:B------:R-:W-:-:S07]  /*1f40*/  VIADDMNMX R0, R3, UR7, R0, PT ;  /* 0x0000000703007c46 */ /* 0x000fce000b800100 */
.L_x_857:
        /* <DEDUP_REMOVED lines=179> */
[----:B------:R-:W-:Y:S02]  /*2a80*/  ISETP.GE.AND P6, PT, R6, 0x7a, PT ;  /* 0x0000007a0600780c */ /* 0x000fe40003fc6270 */
[----:B------:R-:W-:-:S11]  /*2a90*/  IADD3 R6, R5, 0x8, R4 ;  /* 0x0000000805067810 */ /* 0x000fd60007ffe004 */
[----:B------:R-:W-:Y:S02]  /*2aa0*/  @P6 LOP3.LUT R22, R22, 0x8000000, RZ, 0xfc, !PT ;  /* 0x0800000016166812 */ /* 0x000fe400078efcff */
[----:B------:R-:W-:-:S04]  /*2ab0*/  ISETP.GT.AND P6, PT, R2, 0x79, !P6 ;  /* 0x000000790200780c */ /* 0x000fc800077c4270 */
[----:B------:R-:W-:Y:S01]  /*2ac0*/  ISETP.LT.OR P6, PT, R0, 0x7a, P6 ;  /* 0x0000007a0000780c */ /* 0x000fe200037c1670 */
[----:B------:R-:W-:-:S03]  /*2ad0*/  VIADD R0, R4, 0x8 ;  /* 0x0000000804007836 */ /* 0x000fc60000000000 */
[----:B------:R-:W-:Y:S02]  /*2ae0*/  FSEL R85, R85, -INF , !P6 ;  /* 0xff80000055557808 */ /* 0x000fe40007000000 */
[----:B------:R-:W-:Y:S02]  /*2af0*/  PLOP3.LUT P6, PT, PT, PT, UP0, 0x40, 0x0 ;  /* 0x000000000000781c */ /* 0x000fe40003fce808 */
[----:B------:R-:W-:-:S11]  /*2b00*/  VIADDMNMX R0, R0, R9, R7, PT ;  /* 0x0000000900007246 */ /* 0x000fd60003800107 */
[----:B------:R-:W-:Y:S05]  /*2b10*/  @P6 BRA `(.L_x_861) ;  /* 0x0000000000646947 */ /* 0x000fea0003800000 */
[----:B------:R-:W-:Y:S01]  /*2b20*/  IADD3 R5, R17, 0x8, R4 ;  /* 0x0000000811057810 */ /* 0x000fe20007ffe004 */
[----:B------:R-:W-:Y:S04]  /*2b30*/  BSSY B0, `(.L_x_862) ;  /* 0x0000013000007945 */ /* 0x000fe80003800000 */
        /* <DEDUP_REMOVED lines=12> */
.L_x_863:
[----:B------:R-:W-:-:S06]  /*2c00*/  UISETP.NE.AND UP1, UPT, UR7, 0x1, UPT ;  /* 0x000000010700788c */ /* 0x000fcc000bf25270 */
[----:B------:R-:W-:-:S05]  /*2c10*/  PLOP3.LUT P6, PT, PT, PT, UP1, 0x80, 0x0 ;  /* 0x000000000000781c */ /* 0x000fca0003fcf018 */
[----:B------:R-:W-:-:S08]  /*2c20*/  @UP1 ULDC.64 UR10, c[0x0][0x9e8] ;  /* 0x00027a00000a1ab9 */ /* 0x000fd00000000a00 */
[----:B------:R-:W-:Y:S01]  /*2c30*/  @P6 IMAD.HI.U32 R2, R5, UR10, RZ ;  /* 0x0000000a05026c27 */ /* 0x000fe2000f8e00ff */
[----:B------:R-:W-:-:S13]  /*2c40*/  PLOP3.LUT P6, PT, PT, PT, UP1, 0x80, 0x0 ;  /* 0x000000000000781c */ /* 0x000fda0003fcf018 */
[----:B------:R-:W-:-:S07]  /*2c50*/  @P6 SHF.R.U32.HI R5, RZ, UR11, R2 ;  /* 0x0000000bff056c19 */ /* 0x000fce0008011602 */
.L_x_864:
[----:B------:R-:W-:Y:S05]  /*2c60*/  BSYNC B0 ;  /* 0x0000000000007941 */ /* 0x000fea0003800000 */
.L_x_862:
[----:B------:R-:W-:-:S04]  /*2c70*/  IMAD R5, R5, UR7, -R8 ;  /* 0x0000000705057c24 */ /* 0x000fc8000f8e0a08 */
[----:B------:R-:W-:-:S05]  /*2c80*/  IMAD R5, R16, -0x2, R5 ;  /* 0xfffffffe10057824 */ /* 0x000fca00078e0205 */
[----:B------:R-:W-:Y:S02]  /*2c90*/  VIMNMX R6, R6, R5, !PT ;  /* 0x0000000506067248 */ /* 0x000fe40007fe0100 */
[----:B------:R-:W-:-:S07]  /*2ca0*/  VIADDMNMX R0, R5, UR7, R0, PT ;  /* 0x0000000705007c46 */ /* 0x000fce000b800100 */
.L_x_861:
[----:B------:R-:W-:Y:S01]  /*2cb0*/  ISETP.GT.AND P2, PT, R6, 0x1, !P2 ;  /* 0x000000010600780c */ /* 0x000fe20005744270 */
[----:B------:R-:W-:Y:S01]  /*2cc0*/  ULDC UR22, c[0x0][0x988] ;  /* 0x0002620000167ab9 */ /* 0x000fe20000000800 */
[----:B------:R-:W-:Y:S02]  /*2cd0*/  LOP3.LUT P6, RZ, R22, 0x8, RZ, 0xc0, !PT ;  /* 0x0000000816ff7812 */ /* 0x000fe400078cc0ff */
        /* <DEDUP_REMOVED lines=77> */
[----:B------:R-:W0:Y:S01]  /*31b0*/  SHFL.BFLY PT, R2, R5, 0x2, 0x1f ;  /* 0x0c401f0005027f89 */ /* 0x000e2200000e0000 */
        /* <DEDUP_REMOVED lines=13> */
[----:B0-----:R-:W-:Y:S02]  /*3290*/  FMNMX.FTZ R7, R5, R2, !PT ;  /* 0x0000000205077209 */ /* 0x001fe40007810000 */
[----:B------:R-:W-:Y:S02]  /*32a0*/  FSEL R54, R54, -INF , !P2 ;  /* 0xff80000036367808 */ /* 0x000fe40005000000 */
[----:B------:R-:W-:Y:S01]  /*32b0*/  ISETP.GT.AND P2, PT, R6, 0x39, !P6 ;  /* 0x000000390600780c */ /* 0x000fe20007744270 */
[----:B------:R-:W0:Y:S01]  /*32c0*/  SHFL.BFLY PT, R2, R7, 0x1, 0x1f ;  /* 0x0c201f0007027f89 */ /* 0x000e2200000e0000 */
        /* <DEDUP_REMOVED lines=8> */
[----:B------:R-:W-:-:S04]  /*3350*/  ISETP.LT.OR P2, PT, R0, 0x41, P2 ;  /* 0x000000410000780c */ /* 0x000fc80001741670 */
[----:B------:R-:W-:Y:S02]  /*3360*/  FSEL R58, R58, -INF , !P2 ;  /* 0xff8000003a3a7808 */ /* 0x000fe40005000000 */
[----:B------:R-:W-:Y:S02]  /*3370*/  LOP3.LUT P2, RZ, R22, 0x2000, RZ, 0xc0, !PT ;  /* 0x0000200016ff7812 */ /* 0x000fe4000784c0ff */
[----:B0-----:R-:W-:Y:S02]  /*3380*/  FMNMX.FTZ R2, R7, R2, !PT ;  /* 0x0000000207027209 */ /* 0x001fe40007810000 */
[----:B------:R-:W-:-:S03]  /*3390*/  ISETP.GT.AND P2, PT, R6, 0x41, !P2 ;  /* 0x000000410600780c */ /* 0x000fc60005744270 */
[----:B------:R-:W-:Y:S01]  /*33a0*/  FMUL.FTZ R8, R2, UR22 ;  /* 0x0000001602087c20 */ /* 0x000fe20008410000 */
        /* <DEDUP_REMOVED lines=40> */
[----:B------:R-:W-:Y:S02]  /*3630*/  ISETP.GT.AND P2, PT, R6, RZ, !P6 ;  /* 0x000000ff0600720c */ /* 0x000fe40007744270 */
[----:B------:R-:W-:Y:S01]  /*3640*/  LOP3.LUT P6, RZ, R22, 0x8000000, RZ, 0xc0, !PT ;  /* 0x0800000016ff7812 */ /* 0x000fe200078cc0ff */
[--C-:B------:R-:W-:Y:S01]  /*3650*/  FFMA.FTZ R148, R3, UR22, -R8.reuse ;  /* 0x0000001603947c23 */ /* 0x100fe20008010808 */
[----:B------:R-:W-:Y:S01]  /*3660*/  ISETP.LT.OR P2, PT, R0, 0x1, P2 ;  /* 0x000000010000780c */ /* 0x000fe20001741670 */
[--C-:B------:R-:W-:Y:S01]  /*3670*/  FFMA.FTZ R3, R25, UR22, -R8.reuse ;  /* 0x0000001619037c23 */ /* 0x100fe20008010808 */
[----:B------:R-:W-:Y:S01]  /*3680*/  ISETP.GT.AND P6, PT, R6, 0x79, !P6 ;  /* 0x000000790600780c */ /* 0x000fe200077c4270 */
[--C-:B------:R-:W-:Y:S01]  /*3690*/  FFMA.FTZ R5, R29, UR22, -R8.reuse ;  /* 0x000000161d057c23 */ /* 0x100fe20008010808 */
[----:B------:R-:W-:Y:S01]  /*36a0*/  FSEL R26, R26, -INF , !P2 ;  /* 0xff8000001a1a7808 */ /* 0x000fe20005000000 */
[--C-:B------:R-:W-:Y:S01]  /*36b0*/  FFMA.FTZ R41, R41, UR22, -R8.reuse ;  /* 0x0000001629297c23 */ /* 0x100fe20008010808 */
[----:B------:R-:W-:Y:S01]  /*36c0*/  LOP3.LUT P2, RZ, R22, 0x4000000, RZ, 0xc0, !PT ;  /* 0x0400000016ff7812 */ /* 0x000fe2000784c0ff */
[--C-:B------:R-:W-:Y:S01]  /*36d0*/  FFMA.FTZ R53, R53, UR22, -R8.reuse ;  /* 0x0000001635357c23 */ /* 0x100fe20008010808 */
[----:B------:R-:W-:Y:S01]  /*36e0*/  FMNMX.FTZ R7, R26, R27, !PT ;  /* 0x0000001b1a077209 */ /* 0x000fe20007810000 */
[--C-:B------:R-:W-:Y:S01]  /*36f0*/  FFMA.FTZ R150, R28, UR22, -R8.reuse ;  /* 0x000000161c967c23 */ /* 0x100fe20008010808 */
[----:B------:R-:W-:Y:S01]  /*3700*/  ISETP.GT.AND P2, PT, R6, 0x69, !P2 ;  /* 0x000000690600780c */ /* 0x000fe20005744270 */
[----:B------:R-:W-:Y:S01]  /*3710*/  MUFU.EX2 R148, R148 ;  /* 0x0000009400947308 */ /* 0x000fe20000000800 */
[----:B------:R-:W-:Y:S01]  /*3720*/  FMNMX.FTZ R10, R30, R7, !PT ;  /* 0x000000071e0a7209 */ /* 0x000fe20007810000 */
[--C-:B------:R-:W-:Y:S01]  /*3730*/  FFMA.FTZ R144, R32, UR22, -R8.reuse ;  /* 0x0000001620907c23 */ /* 0x100fe20008010808 */
[----:B------:R-:W-:Y:S01]  /*3740*/  ISETP.LT.OR P2, PT, R0, 0x6a, P2 ;  /* 0x0000006a0000780c */ /* 0x000fe20001741670 */
[--C-:B------:R-:W-:Y:S01]  /*3750*/  FFMA.FTZ R33, R33, UR22, -R8.reuse ;  /* 0x0000001621217c23 */ /* 0x100fe20008010808 */
[----:B------:R-:W-:Y:S01]  /*3760*/  FMNMX.FTZ R7, R31, R10, !PT ;  /* 0x0000000a1f077209 */ /* 0x000fe20007810000 */
[--C-:B------:R-:W-:Y:S01]  /*3770*/  FFMA.FTZ R37, R37, UR22, -R8.reuse ;  /* 0x0000001625257c23 */ /* 0x100fe20008010808 */
[----:B------:R-:W-:Y:S01]  /*3780*/  FSEL R79, R79, -INF , !P2 ;  /* 0xff8000004f4f7808 */ /* 0x000fe20005000000 */
[----:B------:R-:W0:Y:S01]  /*3790*/  MUFU.EX2 R3, R3 ;  /* 0x0000000300037308 */ /* 0x000e220000000800 */
[----:B------:R-:W-:Y:S01]  /*37a0*/  FMNMX.FTZ R10, R34, R7, !PT ;  /* 0x00000007220a7209 */ /* 0x000fe20007810000 */
[--C-:B------:R-:W-:Y:S01]  /*37b0*/  FFMA.FTZ R45, R45, UR22, -R8.reuse ;  /* 0x000000162d2d7c23 */ /* 0x100fe20008010808 */
[----:B------:R-:W-:Y:S01]  /*37c0*/  ISETP.LT.OR P6, PT, R0, 0x7a, P6 ;  /* 0x0000007a0000780c */ /* 0x000fe200037c1670 */
[--C-:B------:R-:W-:Y:S01]  /*37d0*/  FFMA.FTZ R49, R49, UR22, -R8.reuse ;  /* 0x0000001631317c23 */ /* 0x100fe20008010808 */
[----:B------:R-:W-:Y:S01]  /*37e0*/  FMNMX.FTZ R9, R35, R10, !PT ;  /* 0x0000000a23097209 */ /* 0x000fe20007810000 */
[--C-:B------:R-:W-:Y:S01]  /*37f0*/  FFMA.FTZ R146, R36, UR22, -R8.reuse ;  /* 0x0000001624927c23 */ /* 0x100fe20008010808 */
[----:B------:R-:W-:Y:S01]  /*3800*/  FSEL R87, R87, -INF , !P6 ;  /* 0xff80000057577808 */ /* 0x000fe20007000000 */
[----:B------:R-:W1:Y:S01]  /*3810*/  MUFU.EX2 R150, R150 ;  /* 0x0000009600967308 */ /* 0x000e620000000800 */
[----:B------:R-:W-:Y:S01]  /*3820*/  FMNMX.FTZ R10, R38, R9, !PT ;  /* 0x00000009260a7209 */ /* 0x000fe20007810000 */
[--C-:B------:R-:W-:Y:S01]  /*3830*/  FFMA.FTZ R140, R40, UR22, -R8.reuse ;  /* 0x00000016288c7c23 */ /* 0x100fe20008010808 */
[--C-:B------:R-:W-:Y:S01]  /*3840*/  FFMA.FTZ R142, R44, UR22, -R8.reuse ;  /* 0x000000162c8e7c23 */ /* 0x100fe20008010808 */
[--C-:B------:R-:W-:Y:S01]  /*3850*/  FFMA.FTZ R136, R48, UR22, -R8.reuse ;  /* 0x0000001630887c23 */ /* 0x100fe20008010808 */
[----:B------:R-:W-:Y:S01]  /*3860*/  FMNMX.FTZ R9, R39, R10, !PT ;  /* 0x0000000a27097209 */ /* 0x000fe20007810000 */
[--C-:B------:R-:W-:Y:S01]  /*3870*/  FFMA.FTZ R138, R52, UR22, -R8.reuse ;  /* 0x00000016348a7c23 */ /* 0x100fe20008010808 */
[--C-:B------:R-:W-:Y:S01]  /*3880*/  FFMA.FTZ R132, R56, UR22, -R8.reuse ;  /* 0x0000001638847c23 */ /* 0x100fe20008010808 */
[----:B------:R-:W2:Y:S01]  /*3890*/  MUFU.EX2 R5, R5 ;  /* 0x0000000500057308 */ /* 0x000ea20000000800 */
        /* <DEDUP_REMOVED lines=9> */
[--C-:B------:R-:W-:Y:S01]  /*3930*/  FFMA.FTZ R126, R76, UR22, -R8.reuse ;  /* 0x000000164c7e7c23 */ /* 0x100fe20008010808 */
[--C-:B------:R-:W-:Y:S01]  /*3940*/  FFMA.FTZ R120, R80, UR22, -R8.reuse ;  /* 0x0000001650787c23 */ /* 0x100fe20008010808 */
[----:B------:R-:W-:Y:S01]  /*3950*/  FFMA.FTZ R122, R84, UR22, -R8 ;  /* 0x00000016547a7c23 */ /* 0x000fe20008010808 */
[----:B------:R-:W-:-:S03]  /*3960*/  FMNMX.FTZ R11, R47, R10, !PT ;  /* 0x0000000a2f0b7209 */ /* 0x000fc60007810000 */
[----:B------:R4:W5:Y:S01]  /*3970*/  MUFU.EX2 R7, R33 ;  /* 0x0000002100077308 */ /* 0x0009620000000800 */
[----:B------:R-:W-:-:S04]  /*3980*/  FMNMX.FTZ R10, R50, R11, !PT ;  /* 0x0000000b320a7209 */ /* 0x000fc80007810000 */
[----:B------:R-:W-:-:S03]  /*3990*/  FMNMX.FTZ R13, R51, R10, !PT ;  /* 0x0000000a330d7209 */ /* 0x000fc60007810000 */
[----:B------:R-:W-:Y:S01]  /*39a0*/  MUFU.EX2 R11, R41 ;  /* 0x00000029000b7308 */ /* 0x000fe20000000800 */
[----:B------:R-:W-:Y:S01]  /*39b0*/  FMNMX.FTZ R10, R54, R13, !PT ;  /* 0x0000000d360a7209 */ /* 0x000fe20007810000 */
[----:B----4-:R-:W-:-:S03]  /*39c0*/  FFMA.FTZ R33, R65, UR22, -R8 ;  /* 0x0000001641217c23 */ /* 0x010fc60008010808 */
[----:B------:R-:W-:-:S03]  /*39d0*/  FMNMX.FTZ R13, R55, R10, !PT ;  /* 0x0000000a370d7209 */ /* 0x000fc60007810000 */
[----:B------:R4:W-:Y:S01]  /*39e0*/  MUFU.EX2 R9, R37 ;  /* 0x0000002500097308 */ /* 0x0009e20000000800 */
[----:B------:R-:W-:-:S04]  /*39f0*/  FMNMX.FTZ R10, R58, R13, !PT ;  /* 0x0000000d3a0a7209 */ /* 0x000fc80007810000 */
[----:B------:R-:W-:-:S03]  /*3a00*/  FMNMX.FTZ R15, R59, R10, !PT ;  /* 0x0000000a3b0f7209 */ /* 0x000fc60007810000 */
[----:B------:R0:W-:Y:S01]  /*3a10*/  MUFU.EX2 R13, R45 ;  /* 0x0000002d000d7308 */ /* 0x0001e20000000800 */
[----:B------:R-:W-:Y:S01]  /*3a20*/  FMNMX.FTZ R10, R62, R15, !PT ;  /* 0x0000000f3e0a7209 */ /* 0x000fe20007810000 */
[----:B----4-:R-:W-:-:S03]  /*3a30*/  FFMA.FTZ R37, R69, UR22, -R8 ;  /* 0x0000001645257c23 */ /* 0x010fc60008010808 */
[----:B------:R-:W-:-:S03]  /*3a40*/  FMNMX.FTZ R15, R63, R10, !PT ;  /* 0x0000000a3f0f7209 */ /* 0x000fc60007810000 */
[----:B------:R-:W4:Y:S01]  /*3a50*/  MUFU.EX2 R146, R146 ;  /* 0x0000009200927308 */ /* 0x000f220000000800 */
[----:B------:R-:W-:Y:S01]  /*3a60*/  FMNMX.FTZ R10, R66, R15, !PT ;  /* 0x0000000f420a7209 */ /* 0x000fe20007810000 */
[----:B0-----:R-:W-:-:S03]  /*3a70*/  FFMA.FTZ R45, R77, UR22, -R8 ;  /* 0x000000164d2d7c23 */ /* 0x001fc60008010808 */
[----:B------:R-:W-:-:S03]  /*3a80*/  FMNMX.FTZ R21, R67, R10, !PT ;  /* 0x0000000a43157209 */ /* 0x000fc60007810000 */
[----:B------:R0:W-:Y:S01]  /*3a90*/  MUFU.EX2 R15, R49 ;  /* 0x00000031000f7308 */ /* 0x0001e20000000800 */
[----:B------:R-:W-:-:S04]  /*3aa0*/  FMNMX.FTZ R10, R70, R21, !PT ;  /* 0x00000015460a7209 */ /* 0x000fc80007810000 */
        /* <DEDUP_REMOVED lines=21> */
[----:B------:R-:W-:-:S04]  /*3c00*/  FFMA.FTZ R41, R73, UR22, -R8 ;  /* 0x0000001649297c23 */ /* 0x000fc80008010808 */
[----:B0-----:R-:W0:Y:S02]  /*3c10*/  SHFL.BFLY PT, R53, R6, 0x1, 0x1f ;  /* 0x0c201f0006357f89 */ /* 0x001e2400000e0000 */
[----:B------:R-:W-:Y:S08]  /*3c20*/  MUFU.EX2 R29, R29 ;  /* 0x0000001d001d7308 */ /* 0x000ff00000000800 */
[----:B------:R-:W-:Y:S08]  /*3c30*/  MUFU.EX2 R128, R128 ;  /* 0x0000008000807308 */ /* 0x000ff00000000800 */
[----:B------:R-:W-:Y:S01]  /*3c40*/  MUFU.EX2 R33, R33 ;  /* 0x0000002100217308 */ /* 0x000fe20000000800 */
[----:B0-----:R-:W-:Y:S01]  /*3c50*/  FMNMX.FTZ R0, R6, R53, !PT ;  /* 0x0000003506007209 */ /* 0x001fe20007810000 */
[----:B------:R-:W-:-:S06]  /*3c60*/  FFMA.FTZ R53, R85, UR22, -R8 ;  /* 0x0000001655357c23 */ /* 0x000fcc0008010808 */
[----:B------:R-:W-:Y:S01]  /*3c70*/  MUFU.EX2 R130, R130 ;  /* 0x0000008200827308 */ /* 0x000fe20000000800 */
[C---:B------:R-:W-:Y:S01]  /*3c80*/  FSETP.NEU.FTZ.AND P2, PT, R0.reuse, -INF , PT ;  /* 0xff8000000000780b */ /* 0x040fe20003f5d000 */
[----:B------:R-:W-:-:S05]  /*3c90*/  FMUL.FTZ R6, R0, UR22 ;  /* 0x0000001600067c20 */ /* 0x000fca0008410000 */
[----:B------:R-:W-:Y:S01]  /*3ca0*/  FSEL R6, R6, RZ, P2 ;  /* 0x000000ff06067208 */ /* 0x000fe20001000000 */
[----:B------:R-:W-:Y:S01]  /*3cb0*/  MUFU.EX2 R37, R37 ;  /* 0x0000002500257308 */ /* 0x000fe20000000800 */
[----:B------:R-:W-:-:S03]  /*3cc0*/  PLOP3.LUT P2, PT, PT, PT, UP0, 0x40, 0x0 ;  /* 0x000000000000781c */ /* 0x000fc60003f4e808 */
[--C-:B------:R-:W-:Y:S01]  /*3cd0*/  FFMA.FTZ R8, R27, UR22, -R6.reuse ;  /* 0x000000161b087c23 */ /* 0x100fe20008010806 */
[----:B------:R-:W-:Y:S01]  /*3ce0*/  FADD.FTZ R27, R148, R3 ;  /* 0x00000003941b7221 */ /* 0x000fe20000010000 */
[--C-:B------:R-:W-:Y:S01]  /*3cf0*/  FFMA.FTZ R149, R26, UR22, -R6.reuse ;  /* 0x000000161a957c23 */ /* 0x100fe20008010806 */
[--C-:B------:R-:W-:Y:S01]  /*3d00*/  FFMA.FTZ R151, R30, UR22, -R6.reuse ;  /* 0x000000161e977c23 */ /* 0x100fe20008010806 */
[--C-:B------:R-:W-:Y:S01]  /*3d10*/  FFMA.FTZ R10, R31, UR22, -R6.reuse ;  /* 0x000000161f0a7c23 */ /* 0x100fe20008010806 */
[----:B------:R-:W-:Y:S01]  /*3d20*/  FADD.FTZ R30, R150, R27 ;  /* 0x0000001b961e7221 */ /* 0x000fe20000010000 */
[----:B------:R-:W-:Y:S01]  /*3d30*/  MUFU.EX2 R8, R8 ;  /* 0x0000000800087308 */ /* 0x000fe20000000800 */
[--C-:B------:R-:W-:Y:S01]  /*3d40*/  FFMA.FTZ R145, R34, UR22, -R6.reuse ;  /* 0x0000001622917c23 */ /* 0x100fe20008010806 */
[----:B------:R-:W-:Y:S01]  /*3d50*/  FFMA.FTZ R12, R35, UR22, -R6 ;  /* 0x00000016230c7c23 */ /* 0x000fe20008010806 */
[----:B--2---:R-:W-:Y:S01]  /*3d60*/  FADD.FTZ R27, R5, R30 ;  /* 0x0000001e051b7221 */ /* 0x004fe20000010000 */
[--C-:B------:R-:W-:Y:S01]  /*3d70*/  FFMA.FTZ R147, R38, UR22, -R6.reuse ;  /* 0x0000001626937c23 */ /* 0x100fe20008010806 */
[--C-:B------:R-:W-:Y:S01]  /*3d80*/  FFMA.FTZ R14, R39, UR22, -R6.reuse ;  /* 0x00000016270e7c23 */ /* 0x100fe20008010806 */
[--C-:B------:R-:W-:Y:S01]  /*3d90*/  FFMA.FTZ R141, R42, UR22, -R6.reuse ;  /* 0x000000162a8d7c23 */ /* 0x100fe20008010806 */
[----:B---3--:R-:W-:Y:S01]  /*3da0*/  FADD.FTZ R30, R144, R27 ;  /* 0x0000001b901e7221 */ /* 0x008fe20000010000 */
[----:B------:R-:W0:Y:S01]  /*3db0*/  MUFU.EX2 R149, R149 ;  /* 0x0000009500957308 */ /* 0x000e220000000800 */
[--C-:B------:R-:W-:Y:S01]  /*3dc0*/  FFMA.FTZ R20, R43, UR22, -R6.reuse ;  /* 0x000000162b147c23 */ /* 0x100fe20008010806 */
[----:B------:R-:W-:Y:S01]  /*3dd0*/  FFMA.FTZ R143, R46, UR22, -R6 ;  /* 0x000000162e8f7c23 */ /* 0x000fe20008010806 */
[----:B-----5:R-:W-:Y:S01]  /*3de0*/  FADD.FTZ R27, R7, R30 ;  /* 0x0000001e071b7221 */ /* 0x020fe20000010000 */
[--C-:B------:R-:W-:Y:S01]  /*3df0*/  FFMA.FTZ R24, R47, UR22, -R6.reuse ;  /* 0x000000162f187c23 */ /* 0x100fe20008010806 */
[--C-:B------:R-:W-:Y:S01]  /*3e00*/  FFMA.FTZ R137, R50, UR22, -R6.reuse ;  /* 0x0000001632897c23 */ /* 0x100fe20008010806 */
[--C-:B------:R-:W-:Y:S01]  /*3e10*/  FFMA.FTZ R26, R51, UR22, -R6.reuse ;  /* 0x00000016331a7c23 */ /* 0x100fe20008010806 */
[----:B----4-:R-:W-:Y:S01]  /*3e20*/  FADD.FTZ R32, R146, R27 ;  /* 0x0000001b92207221 */ /* 0x010fe20000010000 */
[----:B------:R-:W1:Y:S01]  /*3e30*/  MUFU.EX2 R151, R151 ;  /* 0x0000009700977308 */ /* 0x000e620000000800 */
[--C-:B------:R-:W-:Y:S01]  /*3e40*/  FFMA.FTZ R139, R54, UR22, -R6.reuse ;  /* 0x00000016368b7c23 */ /* 0x100fe20008010806 */
[----:B------:R-:W-:Y:S01]  /*3e50*/  FFMA.FTZ R28, R55, UR22, -R6 ;  /* 0x00000016371c7c23 */ /* 0x000fe20008010806 */
[----:B------:R-:W-:Y:S01]  /*3e60*/  FADD.FTZ R27, R9, R32 ;  /* 0x00000020091b7221 */ /* 0x000fe20000010000 */
[--C-:B------:R-:W-:Y:S01]  /*3e70*/  FFMA.FTZ R133, R58, UR22, -R6.reuse ;  /* 0x000000163a857c23 */ /* 0x100fe20008010806 */
[--C-:B------:R-:W-:Y:S01]  /*3e80*/  FFMA.FTZ R30, R59, UR22, -R6.reuse ;  /* 0x000000163b1e7c23 */ /* 0x100fe20008010806 */
[----:B------:R-:W-:Y:S01]  /*3e90*/  FFMA.FTZ R135, R62, UR22, -R6 ;  /* 0x000000163e877c23 */ /* 0x000fe20008010806 */
[----:B------:R-:W-:Y:S01]  /*3ea0*/  FADD.FTZ R32, R140, R27 ;  /* 0x0000001b8c207221 */ /* 0x000fe20000010000 */
[----:B------:R-:W2:Y:S01]  /*3eb0*/  MUFU.EX2 R10, R10 ;  /* 0x0000000a000a7308 */ /* 0x000ea20000000800 */
[----:B0-----:R-:W-:Y:S01]  /*3ec0*/  FADD.FTZ R34, R149, R8 ;  /* 0x0000000895227221 */ /* 0x001fe20000010000 */
[----:B------:R-:W-:Y:S01]  /*3ed0*/  FFMA.FTZ R129, R66, UR22, -R6 ;  /* 0x0000001642817c23 */ /* 0x000fe20008010806 */
[----:B------:R-:W-:Y:S01]  /*3ee0*/  FADD.FTZ R31, R11, R32 ;  /* 0x000000200b1f7221 */ /* 0x000fe20000010000 */
[--C-:B------:R-:W-:Y:S01]  /*3ef0*/  FFMA.FTZ R32, R63, UR22, -R6.reuse ;  /* 0x000000163f207c23 */ /* 0x100fe20008010806 */
[--C-:B------:R-:W-:Y:S01]  /*3f00*/  FFMA.FTZ R131, R70, UR22, -R6.reuse ;  /* 0x0000001646837c23 */ /* 0x100fe20008010806 */
[----:B------:R-:W-:Y:S01]  /*3f10*/  FFMA.FTZ R74, R74, UR22, -R6 ;  /* 0x000000164a4a7c23 */ /* 0x000fe20008010806 */
[----:B------:R-:W-:Y:S01]  /*3f20*/  FADD.FTZ R36, R142, R31 ;  /* 0x0000001f8e247221 */ /* 0x000fe20000010000 */
[----:B------:R-:W0:Y:S01]  /*3f30*/  MUFU.EX2 R145, R145 ;  /* 0x0000009100917308 */ /* 0x000e220000000800 */
[----:B-1----:R-:W-:Y:S01]  /*3f40*/  FADD.FTZ R27, R151, R34 ;  /* 0x00000022971b7221 */ /* 0x002fe20000010000 */
[----:B------:R-:W-:Y:S01]  /*3f50*/  FFMA.FTZ R75, R75, UR22, -R6 ;  /* 0x000000164b4b7c23 */ /* 0x000fe20008010806 */
[----:B------:R-:W-:Y:S01]  /*3f60*/  FADD.FTZ R31, R13, R36 ;  /* 0x000000240d1f7221 */ /* 0x000fe20000010000 */
[--C-:B------:R-:W-:Y:S01]  /*3f70*/  FFMA.FTZ R78, R78, UR22, -R6.reuse ;  /* 0x000000164e4e7c23 */ /* 0x100fe20008010806 */
[--C-:B------:R-:W-:Y:S01]  /*3f80*/  FFMA.FTZ R79, R79, UR22, -R6.reuse ;  /* 0x000000164f4f7c23 */ /* 0x100fe20008010806 */
[--C-:B------:R-:W-:Y:S01]  /*3f90*/  FFMA.FTZ R82, R82, UR22, -R6.reuse ;  /* 0x0000001652527c23 */ /* 0x100fe20008010806 */
[--C-:B------:R-:W-:Y:S01]  /*3fa0*/  FFMA.FTZ R83, R83, UR22, -R6.reuse ;  /* 0x0000001653537c23 */ /* 0x100fe20008010806 */
[----:B------:R-:W1:Y:S01]  /*3fb0*/  MUFU.EX2 R12, R12 ;  /* 0x0000000c000c7308 */ /* 0x000e620000000800 */
[----:B--2---:R-:W-:Y:S01]  /*3fc0*/  FADD.FTZ R34, R10, R27 ;  /* 0x0000001b0a227221 */ /* 0x004fe20000010000 */
[--C-:B------:R-:W-:Y:S01]  /*3fd0*/  FFMA.FTZ R86, R86, UR22, -R6.reuse ;  /* 0x0000001656567c23 */ /* 0x100fe20008010806 */
[----:B------:R-:W-:Y:S01]  /*3fe0*/  FFMA.FTZ R87, R87, UR22, -R6 ;  /* 0x0000001657577c23 */ /* 0x000fe20008010806 */
[----:B------:R-:W-:-:S02]  /*3ff0*/  F2FP.F16.F32.PACK_AB R148, R3, R148 ;  /* 0x000000940394723e */ /* 0x000fc400000000ff */
[----:B------:R-:W-:Y:S02]  /*4000*/  F2FP.F16.F32.PACK_AB R150, R5, R150 ;  /* 0x000000960596723e */ /* 0x000fe400000000ff */
[----:B------:R-:W2:Y:S01]  /*4010*/  MUFU.EX2 R147, R147 ;  /* 0x0000009300937308 */ /* 0x000ea20000000800 */
[----:B0-----:R-:W-:Y:S01]  /*4020*/  FADD.FTZ R27, R145, R34 ;  /* 0x00000022911b7221 */ /* 0x001fe20000010000 */
[----:B------:R-:W-:Y:S01]  /*4030*/  FADD.FTZ R34, R136, R31 ;  /* 0x0000001f88227221 */ /* 0x000fe20000010000 */
[----:B------:R-:W-:Y:S02]  /*4040*/  F2FP.F16.F32.PACK_AB R149, R8, R149 ;  /* 0x000000950895723e */ /* 0x000fe400000000ff */
[----:B------:R-:W-:Y:S01]  /*4050*/  F2FP.F16.F32.PACK_AB R144, R7, R144 ;  /* 0x000000900790723e */ /* 0x000fe200000000ff */
[----:B------:R-:W-:Y:S01]  /*4060*/  FADD.FTZ R31, R15, R34 ;  /* 0x000000220f1f7221 */ /* 0x000fe20000010000 */
[----:B------:R-:W-:Y:S01]  /*4070*/  FFMA.FTZ R34, R67, UR22, -R6 ;  /* 0x0000001643227c23 */ /* 0x000fe20008010806 */
[----:B------:R-:W0:Y:S01]  /*4080*/  MUFU.EX2 R14, R14 ;  /* 0x0000000e000e7308 */ /* 0x000e220000000800 */
[----:B-1----:R-:W-:Y:S01]  /*4090*/  FADD.FTZ R36, R12, R27 ;  /* 0x0000001b0c247221 */ /* 0x002fe20000010000 */
[----:B------:R-:W-:-:S02]  /*40a0*/  F2FP.F16.F32.PACK_AB R146, R9, R146 ;  /* 0x000000920992723e */ /* 0x000fc400000000ff */
[----:B------:R-:W-:Y:S02]  /*40b0*/  F2FP.F16.F32.PACK_AB R140, R11, R140 ;  /* 0x0000008c0b8c723e */ /* 0x000fe400000000ff */
[----:B------:R-:W-:Y:S02]  /*40c0*/  F2FP.F16.F32.PACK_AB R142, R13, R142 ;  /* 0x0000008e0d8e723e */ /* 0x000fe400000000ff */
[----:B------:R-:W1:Y:S01]  /*40d0*/  MUFU.EX2 R141, R141 ;  /* 0x0000008d008d7308 */ /* 0x000e620000000800 */
[----:B--2---:R-:W-:Y:S01]  /*40e0*/  FADD.FTZ R27, R147, R36 ;  /* 0x00000024931b7221 */ /* 0x004fe20000010000 */
[----:B------:R-:W-:Y:S01]  /*40f0*/  FADD.FTZ R36, R138, R31 ;  /* 0x0000001f8a247221 */ /* 0x000fe20000010000 */
[----:B------:R-:W-:Y:S02]  /*4100*/  F2FP.F16.F32.PACK_AB R136, R15, R136 ;  /* 0x000000880f88723e */ /* 0x000fe400000000ff */
[C---:B------:R-:W-:Y:S01]  /*4110*/  F2FP.F16.F32.PACK_AB R138, R21.reuse, R138 ;  /* 0x0000008a158a723e */ /* 0x040fe200000000ff */
[----:B------:R-:W-:Y:S01]  /*4120*/  FADD.FTZ R31, R21, R36 ;  /* 0x00000024151f7221 */ /* 0x000fe20000010000 */
[----:B------:R-:W-:Y:S01]  /*4130*/  FFMA.FTZ R36, R71, UR22, -R6 ;  /* 0x0000001647247c23 */ /* 0x000fe20008010806 */
[----:B------:R-:W2:Y:S01]  /*4140*/  MUFU.EX2 R20, R20 ;  /* 0x0000001400147308 */ /* 0x000ea20000000800 */
[----:B0-----:R-:W-:Y:S01]  /*4150*/  FADD.FTZ R38, R14, R27 ;  /* 0x0000001b0e267221 */ /* 0x001fe20000010000 */
[----:B------:R-:W-:Y:S01]  /*4160*/  FADD.FTZ R40, R132, R31 ;  /* 0x0000001f84287221 */ /* 0x000fe20000010000 */
[----:B------:R-:W-:-:S02]  /*4170*/  F2FP.F16.F32.PACK_AB R132, R25, R132 ;  /* 0x000000841984723e */ /* 0x000fc400000000ff */
[----:B------:R-:W-:Y:S01]  /*4180*/  F2FP.F16.F32.PACK_AB R151, R10, R151 ;  /* 0x000000970a97723e */ /* 0x000fe200000000ff */
[----:B------:R-:W-:Y:S01]  /*4190*/  FADD.FTZ R31, R25, R40 ;  /* 0x00000028191f7221 */ /* 0x000fe20000010000 */
[----:B------:R-:W-:Y:S01]  /*41a0*/  F2FP.F16.F32.PACK_AB R145, R12, R145 ;  /* 0x000000910c91723e */ /* 0x000fe200000000ff */
[----:B------:R-:W0:Y:S01]  /*41b0*/  MUFU.EX2 R143, R143 ;  /* 0x0000008f008f7308 */ /* 0x000e220000000800 */
[----:B-1----:R-:W-:Y:S01]  /*41c0*/  FADD.FTZ R27, R141, R38 ;  /* 0x000000268d1b7221 */ /* 0x002fe20000010000 */
[----:B------:R-:W-:Y:S01]  /*41d0*/  FADD.FTZ R40, R134, R31 ;  /* 0x0000001f86287221 */ /* 0x000fe20000010000 */
[C---:B------:R-:W-:Y:S02]  /*41e0*/  F2FP.F16.F32.PACK_AB R134, R29.reuse, R134 ;  /* 0x000000861d86723e */ /* 0x040fe400000000ff */
[----:B------:R-:W-:Y:S01]  /*41f0*/  F2FP.F16.F32.PACK_AB R147, R14, R147 ;  /* 0x000000930e93723e */ /* 0x000fe200000000ff */
[----:B------:R-:W-:Y:S01]  /*4200*/  FADD.FTZ R31, R29, R40 ;  /* 0x000000281d1f7221 */ /* 0x000fe20000010000 */
[----:B------:R-:W-:Y:S01]  /*4210*/  IMAD.IADD R40, R17, 0x1, -R18 ;  /* 0x0000000111287824 */ /* 0x000fe200078e0a12 */
[----:B------:R-:W1:Y:S01]  /*4220*/  MUFU.EX2 R24, R24 ;  /* 0x0000001800187308 */ /* 0x000e620000000800 */
[C---:B--2---:R-:W-:Y:S01]  /*4230*/  FADD.FTZ R38, R20.reuse, R27 ;  /* 0x0000001b14267221 */ /* 0x044fe20000010000 */
[----:B------:R-:W-:Y:S01]  /*4240*/  F2FP.F16.F32.PACK_AB R141, R20, R141 ;  /* 0x0000008d148d723e */ /* 0x000fe200000000ff */
[----:B------:R-:W-:-:S05]  /*4250*/  IMAD R40, R153, 0xc0, R40 ;  /* 0x000000c099287824 */ /* 0x000fca00078e0228 */
[----:B------:R-:W2:Y:S01]  /*4260*/  MUFU.EX2 R137, R137 ;  /* 0x0000008900897308 */ /* 0x000ea20000000800 */
[----:B0-----:R-:W-:Y:S01]  /*4270*/  FADD.FTZ R27, R143, R38 ;  /* 0x000000268f1b7221 */ /* 0x001fe20000010000 */
[----:B------:R-:W-:-:S06]  /*4280*/  R2UR UR10, R40 ;  /* 0x00000000280a72ca */ /* 0x000fcc00000e0000 */
[----:B------:R-:W0:Y:S01]  /*4290*/  MUFU.EX2 R26, R26 ;  /* 0x0000001a001a7308 */ /* 0x000e220000000800 */
[C---:B-1----:R-:W-:Y:S01]  /*42a0*/  FADD.FTZ R38, R24.reuse, R27 ;  /* 0x0000001b18267221 */ /* 0x042fe20000010000 */
[----:B------:R-:W-:-:S05]  /*42b0*/  F2FP.F16.F32.PACK_AB R143, R24, R143 ;  /* 0x0000008f188f723e */ /* 0x000fca00000000ff */
[----:B------:R-:W-:Y:S01]  /*42c0*/  UIADD3 UR6, UR10, UR6, URZ ;  /* 0x000000060a067290 */ /* 0x000fe2000fffe03f */
[----:B------:R-:W1:Y:S01]  /*42d0*/  MUFU.EX2 R139, R139 ;  /* 0x0000008b008b7308 */ /* 0x000e620000000800 */
[----:B--2---:R-:W-:Y:S01]  /*42e0*/  FADD.FTZ R27, R137, R38 ;  /* 0x00000026891b7221 */ /* 0x004fe20000010000 */
[----:B------:R-:W-:Y:S01]  /*42f0*/  FADD.FTZ R38, R128, R31 ;  /* 0x0000001f80267221 */ /* 0x000fe20000010000 */
[----:B------:R-:W-:-:S05]  /*4300*/  F2FP.F16.F32.PACK_AB R128, R33, R128 ;  /* 0x000000802180723e */ /* 0x000fca00000000ff */
[----:B------:R-:W2:Y:S01]  /*4310*/  MUFU.EX2 R28, R28 ;  /* 0x0000001c001c7308 */ /* 0x000ea20000000800 */
[C---:B0-----:R-:W-:Y:S01]  /*4320*/  FADD.FTZ R6, R26.reuse, R27 ;  /* 0x0000001b1a067221 */ /* 0x041fe20000010000 */
[----:B------:R-:W-:Y:S01]  /*4330*/  FADD.FTZ R27, R33, R38 ;  /* 0x00000026211b7221 */ /* 0x000fe20000010000 */
[----:B------:R-:W-:-:S03]  /*4340*/  F2FP.F16.F32.PACK_AB R137, R26, R137 ;  /* 0x000000891a89723e */ /* 0x000fc600000000ff */
[----:B------:R-:W-:Y:S01]  /*4350*/  FADD.FTZ R38, R130, R27 ;  /* 0x0000001b82267221 */ /* 0x000fe20000010000 */
[----:B------:R-:W-:Y:S01]  /*4360*/  F2FP.F16.F32.PACK_AB R130, R37, R130 ;  /* 0x000000822582723e */ /* 0x000fe200000000ff */
[----:B------:R-:W0:Y:S01]  /*4370*/  MUFU.EX2 R133, R133 ;  /* 0x0000008500857308 */ /* 0x000e220000000800 */
[----:B-1----:R-:W-:Y:S01]  /*4380*/  FADD.FTZ R3, R139, R6 ;  /* 0x000000068b037221 */ /* 0x002fe20000010000 */
[----:B------:R-:W-:-:S06]  /*4390*/  FADD.FTZ R5, R37, R38 ;  /* 0x0000002625057221 */ /* 0x000fcc0000010000 */
[----:B------:R-:W1:Y:S01]  /*43a0*/  MUFU.EX2 R30, R30 ;  /* 0x0000001e001e7308 */ /* 0x000e620000000800 */
[C---:B--2---:R-:W-:Y:S01]  /*43b0*/  FADD.FTZ R6, R28.reuse, R3 ;  /* 0x000000031c067221 */ /* 0x044fe20000010000 */
[----:B------:R-:W-:-:S06]  /*43c0*/  F2FP.F16.F32.PACK_AB R139, R28, R139 ;  /* 0x0000008b1c8b723e */ /* 0x000fcc00000000ff */
[----:B------:R-:W2:Y:S01]  /*43d0*/  MUFU.EX2 R135, R135 ;  /* 0x0000008700877308 */ /* 0x000ea20000000800 */
[----:B0-----:R-:W-:-:S07]  /*43e0*/  FADD.FTZ R3, R133, R6 ;  /* 0x0000000685037221 */ /* 0x001fce0000010000 */
[----:B------:R-:W0:Y:S01]  /*43f0*/  MUFU.EX2 R124, R124 ;  /* 0x0000007c007c7308 */ /* 0x000e220000000800 */
[C---:B-1----:R-:W-:Y:S01]  /*4400*/  FADD.FTZ R6, R30.reuse, R3 ;  /* 0x000000031e067221 */ /* 0x042fe20000010000 */
[----:B------:R-:W-:-:S06]  /*4410*/  F2FP.F16.F32.PACK_AB R133, R30, R133 ;  /* 0x000000851e85723e */ /* 0x000fcc00000000ff */
[----:B------:R-:W1:Y:S01]  /*4420*/  MUFU.EX2 R32, R32 ;  /* 0x0000002000207308 */ /* 0x000e620000000800 */
[----:B--2---:R-:W-:-:S07]  /*4430*/  FADD.FTZ R3, R135, R6 ;  /* 0x0000000687037221 */ /* 0x004fce0000010000 */
[----:B------:R-:W2:Y:S01]  /*4440*/  MUFU.EX2 R41, R41 ;  /* 0x0000002900297308 */ /* 0x000ea20000000800 */
[----:B0-----:R-:W-:-:S07]  /*4450*/  FADD.FTZ R38, R124, R5 ;  /* 0x000000057c267221 */ /* 0x001fce0000010000 */
[----:B------:R-:W0:Y:S01]  /*4460*/  MUFU.EX2 R129, R129 ;  /* 0x0000008100817308 */ /* 0x000e220000000800 */
[C---:B-1----:R-:W-:Y:S01]  /*4470*/  FADD.FTZ R6, R32.reuse, R3 ;  /* 0x0000000320067221 */ /* 0x042fe20000010000 */
[----:B------:R-:W-:-:S06]  /*4480*/  F2FP.F16.F32.PACK_AB R135, R32, R135 ;  /* 0x000000872087723e */ /* 0x000fcc00000000ff */
[----:B------:R-:W1:Y:S01]  /*4490*/  MUFU.EX2 R126, R126 ;  /* 0x0000007e007e7308 */ /* 0x000e620000000800 */
[C---:B--2---:R-:W-:Y:S01]  /*44a0*/  FADD.FTZ R5, R41.reuse, R38 ;  /* 0x0000002629057221 */ /* 0x044fe20000010000 */
[----:B------:R-:W-:-:S06]  /*44b0*/  F2FP.F16.F32.PACK_AB R124, R41, R124 ;  /* 0x0000007c297c723e */ /* 0x000fcc00000000ff */
[----:B------:R-:W2:Y:S01]  /*44c0*/  MUFU.EX2 R34, R34 ;  /* 0x0000002200227308 */ /* 0x000ea20000000800 */
[----:B0-----:R-:W-:-:S07]  /*44d0*/  FADD.FTZ R3, R129, R6 ;  /* 0x0000000681037221 */ /* 0x001fce0000010000 */
[----:B------:R-:W0:Y:S01]  /*44e0*/  MUFU.EX2 R45, R45 ;  /* 0x0000002d002d7308 */ /* 0x000e220000000800 */
[----:B-1----:R-:W-:-:S07]  /*44f0*/  FADD.FTZ R38, R126, R5 ;  /* 0x000000057e267221 */ /* 0x002fce0000010000 */
[----:B------:R-:W1:Y:S01]  /*4500*/  MUFU.EX2 R131, R131 ;  /* 0x0000008300837308 */ /* 0x000e620000000800 */
[C---:B--2---:R-:W-:Y:S01]  /*4510*/  FADD.FTZ R6, R34.reuse, R3 ;  /* 0x0000000322067221 */ /* 0x044fe20000010000 */
[----:B------:R-:W-:-:S06]  /*4520*/  F2FP.F16.F32.PACK_AB R129, R34, R129 ;  /* 0x000000812281723e */ /* 0x000fcc00000000ff */
[----:B------:R-:W2:Y:S01]  /*4530*/  MUFU.EX2 R120, R120 ;  /* 0x0000007800787308 */ /* 0x000ea20000000800 */
[C---:B0-----:R-:W-:Y:S01]  /*4540*/  FADD.FTZ R5, R45.reuse, R38 ;  /* 0x000000262d057221 */ /* 0x041fe20000010000 */
[----:B------:R-:W-:-:S06]  /*4550*/  F2FP.F16.F32.PACK_AB R126, R45, R126 ;  /* 0x0000007e2d7e723e */ /* 0x000fcc00000000ff */
[----:B------:R-:W0:Y:S01]  /*4560*/  MUFU.EX2 R36, R36 ;  /* 0x0000002400247308 */ /* 0x000e220000000800 */
[----:B-1----:R-:W-:-:S07]  /*4570*/  FADD.FTZ R3, R131, R6 ;  /* 0x0000000683037221 */ /* 0x002fce0000010000 */
[----:B------:R-:W1:Y:S01]  /*4580*/  MUFU.EX2 R49, R49 ;  /* 0x0000003100317308 */ /* 0x000e620000000800 */
[----:B--2---:R-:W-:-:S07]  /*4590*/  FADD.FTZ R38, R120, R5 ;  /* 0x0000000578267221 */ /* 0x004fce0000010000 */
[----:B------:R-:W2:Y:S01]  /*45a0*/  MUFU.EX2 R74, R74 ;  /* 0x0000004a004a7308 */ /* 0x000ea20000000800 */
[C---:B0-----:R-:W-:Y:S01]  /*45b0*/  FADD.FTZ R3, R36.reuse, R3 ;  /* 0x0000000324037221 */ /* 0x041fe20000010000 */
[----:B------:R-:W-:-:S06]  /*45c0*/  F2FP.F16.F32.PACK_AB R131, R36, R131 ;  /* 0x000000832483723e */ /* 0x000fcc00000000ff */
[----:B------:R-:W0:Y:S01]  /*45d0*/  MUFU.EX2 R75, R75 ;  /* 0x0000004b004b7308 */ /* 0x000e220000000800 */
[C---:B-1----:R-:W-:Y:S01]  /*45e0*/  FADD.FTZ R5, R49.reuse, R38 ;  /* 0x0000002631057221 */ /* 0x042fe20000010000 */
[----:B------:R-:W-:-:S06]  /*45f0*/  F2FP.F16.F32.PACK_AB R120, R49, R120 ;  /* 0x000000783178723e */ /* 0x000fcc00000000ff */
[----:B------:R-:W1:Y:S01]  /*4600*/  MUFU.EX2 R78, R78 ;  /* 0x0000004e004e7308 */ /* 0x000e620000000800 */
[----:B--2---:R-:W-:-:S07]  /*4610*/  FADD.FTZ R38, R74, R3 ;  /* 0x000000034a267221 */ /* 0x004fce0000010000 */
[----:B------:R-:W2:Y:S01]  /*4620*/  MUFU.EX2 R79, R79 ;  /* 0x0000004f004f7308 */ /* 0x000ea20000000800 */
[C---:B0-----:R-:W-:Y:S01]  /*4630*/  FADD.FTZ R3, R75.reuse, R38 ;  /* 0x000000264b037221 */ /* 0x041fe20000010000 */
[----:B------:R-:W-:-:S06]  /*4640*/  F2FP.F16.F32.PACK_AB R125, R75, R74 ;  /* 0x0000004a4b7d723e */ /* 0x000fcc00000000ff */
[----:B------:R-:W0:Y:S01]  /*4650*/  MUFU.EX2 R82, R82 ;  /* 0x0000005200527308 */ /* 0x000e220000000800 */
[----:B-1----:R-:W-:-:S07]  /*4660*/  FADD.FTZ R8, R78, R3 ;  /* 0x000000034e087221 */ /* 0x002fce0000010000 */
        /* <DEDUP_REMOVED lines=11> */
[----:B0-----:R-:W-:Y:S01]  /*4720*/  FADD.FTZ R8, R86, R3 ;  /* 0x0000000356087221 */ /* 0x001fe20000010000 */
[----:B------:R-:W-:Y:S02]  /*4730*/  VIADD R3, R88, 0xfffffffe ;  /* 0xfffffffe58037836 */ /* 0x000fe40000000000 */
[C---:B-1----:R-:W-:Y:S01]  /*4740*/  FADD.FTZ R6, R53.reuse, R6 ;  /* 0x0000000635067221 */ /* 0x042fe20000010000 */
[----:B------:R-:W-:Y:S01]  /*4750*/  F2FP.F16.F32.PACK_AB R122, R53, R122 ;  /* 0x0000007a357a723e */ /* 0x000fe200000000ff */
[C---:B--2---:R-:W-:Y:S01]  /*4760*/  FADD.FTZ R5, R87.reuse, R8 ;  /* 0x0000000857057221 */ /* 0x044fe20000010000 */
[----:B------:R-:W-:Y:S01]  /*4770*/  F2FP.F16.F32.PACK_AB R123, R87, R86 ;  /* 0x00000056577b723e */ /* 0x000fe200000000ff */
[----:B------:R-:W-:Y:S06]  /*4780*/  @P2 BRA `(.L_x_865) ;  /* 0x0000000000482947 */ /* 0x000fec0003800000 */
[C---:B------:R-:W-:Y:S01]  /*4790*/  ISETP.GT.AND P2, PT, R40.reuse, RZ, PT ;  /* 0x000000ff2800720c */ /* 0x040fe20003f44270 */
[----:B------:R-:W-:-:S05]  /*47a0*/  VIADD R7, R40, 0xffffffff ;  /* 0xffffffff28077836 */ /* 0x000fca0000000000 */
[----:B------:R-:W-:-:S07]  /*47b0*/  R2UR UR14, R7 ;  /* 0x00000000070e72ca */ /* 0x000fce00000e0000 */
[----:B------:R-:W-:Y:S08]  /*47c0*/  @P2 BRA `(.L_x_866) ;  /* 0x00000000001c2947 */ /* 0x000ff00003800000 */
[----:B------:R-:W-:Y:S02]  /*47d0*/  UISETP.NE.AND UP1, UPT, UR7, 0x1, UPT ;  /* 0x000000010700788c */ /* 0x000fe4000bf25270 */
[----:B------:R-:W-:-:S09]  /*47e0*/  UIADD3 UR14, -UR10, URZ, URZ ;  /* 0x0000003f0a0e7290 */ /* 0x000fd2000fffe13f */
[----:B------:R-:W-:Y:S02]  /*47f0*/  @UP1 ULDC.64 UR18, c[0x0][0x9e8] ;  /* 0x00027a0000121ab9 */ /* 0x000fe40000000a00 */
[----:B------:R-:W-:-:S04]  /*4800*/  UIMAD.WIDE.U32 UR10, UR14, UR18, URZ ;  /* 0x000000120e0a72a5 */ /* 0x000fc8000f8e003f */
[----:B------:R-:W-:-:S04]  /*4810*/  @UP1 USHF.R.U32.HI UR14, URZ, UR19, UR11 ;  /* 0x000000133f0e1299 */ /* 0x000fc8000801160b */
[----:B------:R-:W-:Y:S01]  /*4820*/  ULOP3.LUT UR14, URZ, UR14, URZ, 0x33, !UPT ;  /* 0x0000000e3f0e7292 */ /* 0x000fe2000f8e333f */
[----:B------:R-:W-:Y:S11]  /*4830*/  BRA `(.L_x_867) ;  /* 0x0000000000107947 */ /* 0x000ff60003800000 */
.L_x_866:
[----:B------:R-:W-:-:S11]  /*4840*/  UISETP.NE.AND UP1, UPT, UR7, 0x1, UPT ;  /* 0x000000010700788c */ /* 0x000fd6000bf25270 */
[----:B------:R-:W-:Y:S02]  /*4850*/  @UP1 ULDC.64 UR18, c[0x0][0x9e8] ;  /* 0x00027a0000121ab9 */ /* 0x000fe40000000a00 */
[----:B------:R-:W-:-:S04]  /*4860*/  UIMAD.WIDE.U32 UR10, UR14, UR18, URZ ;  /* 0x000000120e0a72a5 */ /* 0x000fc8000f8e003f */
[----:B------:R-:W-:-:S12]  /*4870*/  @UP1 USHF.R.U32.HI UR14, URZ, UR19, UR11 ;  /* 0x000000133f0e1299 */ /* 0x000fd8000801160b */
.L_x_867:
[----:B------:R-:W-:-:S04]  /*4880*/  UIMAD UR7, UR14, UR7, UR7 ;  /* 0x000000070e0772a4 */ /* 0x000fc8000f8e0207 */
[----:B------:R-:W-:-:S04]  /*4890*/  UISETP.LT.AND UP1, UPT, UR6, UR7, UPT ;  /* 0x000000070600728c */ /* 0x000fc8000bf21270 */
[----:B------:R-:W-:-:S12]  /*48a0*/  USEL UR6, UR6, UR7, UP1 ;  /* 0x0000000706067287 */ /* 0x000fd80008800000 */
.L_x_865:
        /* <DEDUP_REMOVED lines=23> */
[----:B------:R-:W-:Y:S01]  /*4a20*/  IADD3 R7, R4, R17, -R18 ;  /* 0x0000001104077210 */ /* 0x000fe20007ffe812 */
[----:B------:R-:W-:Y:S01]  /*4a30*/  IMAD.MOV.U32 R119, RZ, RZ, RZ ;  /* 0x000000ffff777224 */ /* 0x000fe200078e00ff */
[----:B------:R-:W-:Y:S01]  /*4a40*/  ULDC UR24, c[0x0][0x9e4] ;  /* 0x0002790000187ab9 */ /* 0x000fe20000000800 */
[----:B------:R-:W-:Y:S01]  /*4a50*/  ULDC UR23, c[0x0][0x9dc] ;  /* 0x0002770000177ab9 */ /* 0x000fe20000000800 */
[----:B------:R-:W-:Y:S01]  /*4a60*/  LOP3.LUT R11, RZ, R7, RZ, 0x33, !PT ;  /* 0x00000007ff0b7212 */ /* 0x000fe200078e33ff */
[----:B------:R-:W-:Y:S01]  /*4a70*/  VIADD R9, R7, 0x8 ;  /* 0x0000000807097836 */ /* 0x000fe20000000000 */
[----:B------:R-:W-:Y:S01]  /*4a80*/  ULDC UR22, c[0x0][0x988] ;  /* 0x0002620000167ab9 */ /* 0x000fe20000000800 */
[----:B------:R-:W-:-:S03]  /*4a90*/  ULDC UR21, c[0x0][0x9e0] ;  /* 0x0002780000157ab9 */ /* 0x000fc60000000800 */
[----:B------:R-:W-:-:S07]  /*4aa0*/  LOP3.LUT R13, RZ, R9, RZ, 0x33, !PT ;  /* 0x00000009ff0d7212 */ /* 0x000fce00078e33ff */
.L_x_885:
        /* <DEDUP_REMOVED lines=9> */
.L_x_870:
[----:B------:R-:W-:Y:S01]  /*4b40*/  ULEA UR6, UR26, UR45, 0x3 ;  /* 0x0000002d1a067291 */ /* 0x000fe2000f8e183f */
[----:B------:R-:W-:-:S05]  /*4b50*/  IMAD.U32 R8, RZ, RZ, UR25 ;  /* 0x00000019ff087e24 */ /* 0x000fca000f8e00ff */
[----:B------:R-:W-:-:S04]  /*4b60*/  SHF.L.U32 R8, R8, 0x1f, RZ ;  /* 0x0000001f08087819 */ /* 0x000fc800000006ff */
[----:B------:R0:W1:Y:S01]  /*4b70*/  SYNCS.PHASECHK.TRANS64.TRYWAIT P2, [UR6+0x16830], R8 ;  /* 0x01683008ff0075a7 */ /* 0x0000620008040146 */
[----:B------:R-:W-:Y:S05]  /*4b80*/  @!P0 BRA `(.L_x_871) ;  /* 0x0000000000048947 */ /* 0x000fea0003800000 */
[----:B------:R-:W-:Y:S01]  /*4b90*/  BPT.TRAP 0x1 ;  /* 0x000000040000795c */ /* 0x000fe20000300000 */
.L_x_871:
[----:B-1----:R-:W-:Y:S05]  /*4ba0*/  @P2 BRA `(.L_x_869) ;  /* 0x0000000000082947 */ /* 0x002fea0003800000 */
[----:B------:R-:W1:Y:S02]  /*4bb0*/  SYNCS.PHASECHK.TRANS64.TRYWAIT P2, [UR6+0x16830], R8 ;  /* 0x01683008ff0075a7 */ /* 0x000e640008040146 */
[----:B-1----:R-:W-:Y:S05]  /*4bc0*/  @!P2 BRA `(.L_x_872) ;  /* 0x000000dc00f8a947 */ /* 0x002fea0003800000 */
.L_x_869:
[----:B------:R-:W2:Y:S01]  /*4bd0*/  S2R R10, SR_TID.X ;  /* 0x00000000000a7919 */ /* 0x000ea20000002100 */
[----:B------:R-:W-:Y:S01]  /*4be0*/  ULEA UR18, UR26, UR20, 0xa ;  /* 0x000000141a127291 */ /* 0x000fe2000f8e503f */
        /* <DEDUP_REMOVED lines=8> */
[----:B01----:R-:W-:-:S05]  /*4c70*/  VIADD R8, R10, 0x8 ;  /* 0x000000080a087836 */ /* 0x003fca0000000000 */
[----:B------:R0:W-:Y:S06]  /*4c80*/  BAR.SYNC.DEFER_BLOCKING R8, 0x100 ;  /* 0x000400080000751d */ /* 0x0001ec0000010000 */
        /* <DEDUP_REMOVED lines=12> */
[----:B0-----:R-:W-:Y:S05]  /*4d50*/  @P3 BRA `(.L_x_873) ;  /* 0x00000000002c3947 */ /* 0x001fea0003800000 */
[----:B------:R-:W-:Y:S05]  /*4d60*/  @!P0 BRA `(.L_x_874) ;  /* 0x0000000000048947 */ /* 0x000fea0003800000 */
[----:B------:R-:W-:Y:S01]  /*4d70*/  BPT.TRAP 0x1 ;  /* 0x000000040000795c */ /* 0x000fe20000300000 */
.L_x_874:
[----:B------:R-:W-:Y:S01]  /*4d80*/  ULEA UR6, UR39, UR45, 0x3 ;  /* 0x0000002d27067291 */ /* 0x000fe2000f8e183f */
[----:B------:R-:W-:-:S05]  /*4d90*/  IMAD.U32 R8, RZ, RZ, UR38 ;  /* 0x00000026ff087e24 */ /* 0x000fca000f8e00ff */
[----:B------:R-:W-:-:S04]  /*4da0*/  SHF.L.U32 R8, R8, 0x1f, RZ ;  /* 0x0000001f08087819 */ /* 0x000fc800000006ff */
[----:B------:R0:W1:Y:S01]  /*4db0*/  SYNCS.PHASECHK.TRANS64.TRYWAIT P2, [UR6+0x16850], R8 ;  /* 0x01685008ff0075a7 */ /* 0x0000620008040146 */
[----:B------:R-:W-:Y:S05]  /*4dc0*/  @!P0 BRA `(.L_x_875) ;  /* 0x0000000000048947 */ /* 0x000fea0003800000 */
[----:B------:R-:W-:Y:S01]  /*4dd0*/  BPT.TRAP 0x1 ;  /* 0x000000040000795c */ /* 0x000fe20000300000 */
.L_x_875:
[----:B-1----:R-:W-:Y:S05]  /*4de0*/  @P2 BRA `(.L_x_873) ;  /* 0x0000000000082947 */ /* 0x002fea0003800000 */
[----:B------:R-:W1:Y:S02]  /*4df0*/  SYNCS.PHASECHK.TRANS64.TRYWAIT P2, [UR6+0x16850], R8 ;  /* 0x01685008ff0075a7 */ /* 0x000e640008040146 */
[----:B-1----:R-:W-:Y:S05]  /*4e00*/  @!P2 BRA `(.L_x_876) ;  /* 0x000000dc0080a947 */ /* 0x002fea0003800000 */
.L_x_873:
[----:B------:R-:W-:Y:S01]  /*4e10*/  UIADD3 UR6, UR45, 0x400, URZ ;  /* 0x000004002d067890 */ /* 0x000fe2000fffe03f */
[----:B------:R-:W-:Y:S01]  /*4e20*/  WARPGROUP.ARRIVE ;  /* 0x00000000000079c5 */ /* 0x000fe20000000000 */
[----:B------:R-:W-:-:S05]  /*4e30*/  UMOV UR7, 0x40000040 ;  /* 0x4000004000077882 */ /* 0x000fca0000000000 */
[----:B------:R-:W2:Y:S01]  /*4e40*/  S2R R14, SR_TID.X ;  /* 0x00000000000e7919 */ /* 0x000ea20000002100 */
[----:B------:R-:W-:Y:S01]  /*4e50*/  USHF.R.U32.HI UR6, URZ, 0x4, UR6 ;  /* 0x000000043f067899 */ /* 0x000fe20008011606 */
[----:B------:R-:W-:Y:S02]  /*4e60*/  IMAD.U32 R12, RZ, RZ, UR26 ;  /* 0x0000001aff0c7e24 */ /* 0x000fe4000f8e00ff */
[----:B01----:R-:W-:Y:S01]  /*4e70*/  IMAD.SHL.U32 R8, R3, 0x80, RZ ;  /* 0x0000008003087824 */ /* 0x003fe200078e00ff */
[----:B------:R-:W-:Y:S02]  /*4e80*/  ULOP3.LUT UR6, UR6, 0x3fff, URZ, 0xc0, !UPT ;  /* 0x00003fff06067892 */ /* 0x000fe4000f8ec03f */
[----:B------:R-:W-:Y:S02]  /*4e90*/  @!P1 LEA R12, R12, UR45, 0x3 ;  /* 0x0000002d0c0c9c11 */ /* 0x000fe4000f8e18ff */
[----:B------:R-:W-:Y:S01]  /*4ea0*/  ULEA UR10, UR39, UR6, 0xa ;  /* 0x00000006270a7291 */ /* 0x000fe2000f8e503f */
[----:B------:R-:W-:-:S02]  /*4eb0*/  IADD3 R15, R17, 0x1, -R8 ;  /* 0x00000001110f7810 */ /* 0x000fc40007ffe808 */
[----:B------:R-:W-:-:S03]  /*4ec0*/  @!P1 VIADD R12, R12, 0x16840 ;  /* 0x000168400c0c9836 */ /* 0x000fc60000000000 */
[----:B------:R-:W-:Y:S01]  /*4ed0*/  IMAD.IADD R15, R15, 0x1, -R18 ;  /* 0x000000010f0f7824 */ /* 0x000fe200078e0a12 */
[----:B------:R-:W-:Y:S01]  /*4ee0*/  UMOV UR6, UR10 ;  /* 0x0000000a00067c82 */ /* 0x000fe20008000000 */
[----:B------:R-:W-:Y:S01]  /*4ef0*/  @!P1 PRMT R12, RZ, 0x654, R12 ;  /* 0x00000654ff0c9816 */ /* 0x000fe2000000000c */
[----:B------:R-:W-:Y:S01]  /*4f00*/  HGMMA.64x64x16.F32 R88, R148, gdesc[UR4].tnspB, R88, gsb0 ;  /* 0x40e0000494587df0 */ /* 0x000fe20008000858 */
[----:B------:R-:W-:Y:S01]  /*4f10*/  UIADD3 UR6, UR10, 0x80, URZ ;  /* 0x000000800a067890 */ /* 0x000fe2000fffe03f */
[----:B------:R-:W-:Y:S01]  /*4f20*/  IMAD R15, R16, -0x2, R15 ;  /* 0xfffffffe100f7824 */ /* 0x000fe200078e020f */
[----:B------:R-:W-:Y:S01]  /*4f30*/  UMOV UR7, 0x40000040 ;  /* 0x4000004000077882 */ /* 0x000fe20000000000 */
[----:B--2---:R-:W-:Y:S02]  /*4f40*/  SHF.R.U32.HI R10, RZ, 0x7, R14 ;  /* 0x00000007ff0a7819 */ /* 0x004fe4000001160e */
[----:B------:R-:W-:-:S03]  /*4f50*/  ISETP.GE.U32.AND P2, PT, R14, 0x180, PT ;  /* 0x000001800e00780c */ /* 0x000fc60003f46070 */
[----:B------:R-:W-:-:S05]  /*4f60*/  VIADD R10, R10, 0x9 ;  /* 0x000000090a0a7836 */ /* 0x000fca0000000000 */
[----:B------:R-:W-:Y:S02]  /*4f70*/  SEL R14, R10, 0x9, !P2 ;  /* 0x000000090a0e7807 */ /* 0x000fe40005000000 */
[----:B------:R-:W-:Y:S01]  /*4f80*/  PLOP3.LUT P2, PT, PT, PT, UP0, 0x40, 0x0 ;  /* 0x000000000000781c */ /* 0x000fe20003f4e808 */
        /* <DEDUP_REMOVED lines=36> */
[C---:B------:R-:W-:Y:S01]  /*51d0*/  VIADD R123, R15.reuse, UR21 ;  /* 0x000000150f7b7c36 */ /* 0x040fe20008000000 */
[----:B------:R1:W-:Y:S01]  /*51e0*/  @!P1 SYNCS.ARRIVE.TRANS64.RED.A1T0 RZ, [R12+URZ], RZ ;  /* 0x000000ff0cff99a7 */ /* 0x0003e2000810043f */
[----:B------:R-:W-:-:S04]  /*51f0*/  VIADD R121, R15, UR6 ;  /* 0x000000060f797c36 */ /* 0x000fc80008000000 */
[C---:B------:R-:W-:Y:S02]  /*5200*/  IMAD.IADD R10, R4.reuse, 0x1, R121 ;  /* 0x00000001040a7824 */ /* 0x040fe400078e0279 */
[----:B-1----:R-:W-:Y:S01]  /*5210*/  IMAD.IADD R12, R4, 0x1, R123 ;  /* 0x00000001040c7824 */ /* 0x002fe200078e027b */
[----:B0-----:R-:W-:Y:S06]  /*5220*/  @P2 BRA `(.L_x_877) ;  /* 0x0000000000582947 */ /* 0x001fec0003800000 */
[----:B------:R-:W-:Y:S01]  /*5230*/  ISETP.GT.AND P2, PT, R7, -0x1, PT ;  /* 0xffffffff0700780c */ /* 0x000fe20003f44270 */
[----:B------:R-:W-:-:S12]  /*5240*/  BSSY B0, `(.L_x_878) ;  /* 0x0000010000007945 */ /* 0x000fd80003800000 */
[----:B------:R-:W-:Y:S05]  /*5250*/  @P2 BRA `(.L_x_879) ;  /* 0x0000000000202947 */ /* 0x000fea0003800000 */
[----:B------:R-:W-:-:S05]  /*5260*/  IMAD.U32 R120, RZ, RZ, UR24 ;  /* 0x00000018ff787e24 */ /* 0x000fca000f8e00ff */
[----:B------:R-:W-:-:S13]  /*5270*/  ISETP.NE.AND P2, PT, R120, 0x1, PT ;  /* 0x000000017800780c */ /* 0x000fda0003f45270 */
[----:B------:R-:W0:Y:S02]  /*5280*/  @P2 LDC.64 R14, c[0x0][0x9e8] ;  /* 0x00027a00ff0e2b82 */ /* 0x000e240000000a00 */
[----:B0-----:R-:W-:-:S04]  /*5290*/  @P2 IMAD.HI.U32 R20, R11, R14, RZ ;  /* 0x0000000e0b142227 */ /* 0x001fc800078e00ff */
[----:B------:R-:W-:Y:S01]  /*52a0*/  IMAD.MOV.U32 R14, RZ, RZ, R11 ;  /* 0x000000ffff0e7224 */ /* 0x000fe200078e000b */
[----:B------:R-:W-:-:S04]  /*52b0*/  @P2 SHF.R.U32.HI R14, RZ, R15, R20 ;  /* 0x0000000fff0e2219 */ /* 0x000fc80000011614 */
[----:B------:R-:W-:Y:S01]  /*52c0*/  LOP3.LUT R21, RZ, R14, RZ, 0x33, !PT ;  /* 0x0000000eff157212 */ /* 0x000fe200078e33ff */
[----:B------:R-:W-:Y:S06]  /*52d0*/  BRA `(.L_x_880) ;  /* 0x0000000000187947 */ /* 0x000fec0003800000 */
.L_x_879:
[----:B------:R-:W-:Y:S02]  /*52e0*/  IMAD.U32 R120, RZ, RZ, UR24 ;  /* 0x00000018ff787e24 */ /* 0x000fe4000f8e00ff */
[----:B------:R-:W-:-:S03]  /*52f0*/  IMAD.MOV.U32 R21, RZ, RZ, R7 ;  /* 0x000000ffff157224 */ /* 0x000fc600078e0007 */
[----:B------:R-:W-:-:S13]  /*5300*/  ISETP.NE.AND P2, PT, R120, 0x1, PT ;  /* 0x000000017800780c */ /* 0x000fda0003f45270 */
[----:B------:R-:W0:Y:S02]  /*5310*/  @P2 LDC.64 R14, c[0x0][0x9e8] ;  /* 0x00027a00ff0e2b82 */ /* 0x000e240000000a00 */
[----:B0-----:R-:W-:-:S05]  /*5320*/  @P2 IMAD.HI.U32 R14, R7, R14, RZ ;  /* 0x0000000e070e2227 */ /* 0x001fca00078e00ff */
[----:B------:R-:W-:-:S07]  /*5330*/  @P2 SHF.R.U32.HI R21, RZ, R15, R14 ;  /* 0x0000000fff152219 */ /* 0x000fce000001160e */
.L_x_880:
[----:B------:R-:W-:Y:S05]  /*5340*/  BSYNC B0 ;  /* 0x0000000000007941 */ /* 0x000fea0003800000 */
.L_x_878:
[----:B------:R-:W-:-:S04]  /*5350*/  IMAD R15, R21, R120, -R8 ;  /* 0x00000078150f7224 */ /* 0x000fc800078e0a08 */
[----:B------:R-:W-:-:S05]  /*5360*/  IMAD R15, R16, -0x2, R15 ;  /* 0xfffffffe100f7824 */ /* 0x000fca00078e020f */
[----:B------:R-:W-:Y:S02]  /*5370*/  VIADDMNMX R12, R15, R120, R12, PT ;  /* 0x000000780f0c7246 */ /* 0x000fe4000380010c */
[----:B------:R-:W-:-:S07]  /*5380*/  VIMNMX R10, R10, R15, !PT ;  /* 0x0000000f0a0a7248 */ /* 0x000fce0007fe0100 */
.L_x_877:
[----:B------:R-:W-:Y:S02]  /*5390*/  ISETP.GT.AND P2, PT, R3, -0x1, PT ;  /* 0xffffffff0300780c */ /* 0x000fe40003f44270 */
[----:B------:R-:W-:Y:S02]  /*53a0*/  IADD3 R123, R123, 0x8, R4 ;  /* 0x000000087b7b7810 */ /* 0x000fe40007ffe004 */
[C---:B------:R-:W-:Y:S02]  /*53b0*/  ISETP.GT.AND P5, PT, R10.reuse, RZ, P2 ;  /* 0x000000ff0a00720c */ /* 0x040fe400017a4270 */
[----:B------:R-:W-:Y:S02]  /*53c0*/  ISETP.GT.AND P4, PT, R10, 0x1, P2 ;  /* 0x000000010a00780c */ /* 0x000fe40001784270 */
        /* <DEDUP_REMOVED lines=92> */
[----:B------:R-:W-:Y:S02]  /*5990*/  IADD3 R121, R121, 0x8, R4 ;  /* 0x0000000879797810 */ /* 0x000fe40007ffe004 */
[----:B------:R-:W-:Y:S02]  /*59a0*/  FSEL R81, R81, -INF , !P4 ;  /* 0xff80000051517808 */ /* 0x000fe40006000000 */
[----:B------:R-:W-:Y:S02]  /*59b0*/  FSEL R84, R84, -INF , !P6 ;  /* 0xff80000054547808 */ /* 0x000fe40007000000 */
[----:B------:R-:W-:Y:S01]  /*59c0*/  FSEL R85, R85, -INF , !P3 ;  /* 0xff80000055557808 */ /* 0x000fe20005800000 */
[----:B------:R-:W-:Y:S06]  /*59d0*/  @P5 BRA `(.L_x_881) ;  /* 0x0000000000585947 */ /* 0x000fec0003800000 */
[----:B------:R-:W-:Y:S01]  /*59e0*/  ISETP.GT.AND P3, PT, R9, -0x1, PT ;  /* 0xffffffff0900780c */ /* 0x000fe20003f64270 */
[----:B------:R-:W-:-:S12]  /*59f0*/  BSSY B0, `(.L_x_882) ;  /* 0x0000010000007945 */ /* 0x000fd80003800000 */
[----:B------:R-:W-:Y:S05]  /*5a00*/  @P3 BRA `(.L_x_883) ;  /* 0x0000000000203947 */ /* 0x000fea0003800000 */
[----:B------:R-:W-:Y:S02]  /*5a10*/  IMAD.U32 R12, RZ, RZ, UR24 ;  /* 0x00000018ff0c7e24 */ /* 0x000fe4000f8e00ff */
[----:B------:R-:W-:-:S03]  /*5a20*/  IMAD.MOV.U32 R10, RZ, RZ, R13 ;  /* 0x000000ffff0a7224 */ /* 0x000fc600078e000d */
[----:B------:R-:W-:-:S13]  /*5a30*/  ISETP.NE.AND P3, PT, R12, 0x1, PT ;  /* 0x000000010c00780c */ /* 0x000fda0003f65270 */
[----:B------:R-:W0:Y:S02]  /*5a40*/  @P3 LDC.64 R14, c[0x0][0x9e8] ;  /* 0x00027a00ff0e3b82 */ /* 0x000e240000000a00 */
[----:B0-----:R-:W-:-:S05]  /*5a50*/  @P3 IMAD.HI.U32 R14, R13, R14, RZ ;  /* 0x0000000e0d0e3227 */ /* 0x001fca00078e00ff */
[----:B------:R-:W-:-:S04]  /*5a60*/  @P3 SHF.R.U32.HI R10, RZ, R15, R14 ;  /* 0x0000000fff0a3219 */ /* 0x000fc8000001160e */
[----:B------:R-:W-:Y:S01]  /*5a70*/  LOP3.LUT R125, RZ, R10, RZ, 0x33, !PT ;  /* 0x0000000aff7d7212 */ /* 0x000fe200078e33ff */
[----:B------:R-:W-:Y:S06]  /*5a80*/  BRA `(.L_x_884) ;  /* 0x0000000000187947 */ /* 0x000fec0003800000 */
.L_x_883:
[----:B------:R-:W-:Y:S02]  /*5a90*/  IMAD.U32 R12, RZ, RZ, UR24 ;  /* 0x00000018ff0c7e24 */ /* 0x000fe4000f8e00ff */
[----:B------:R-:W-:-:S03]  /*5aa0*/  IMAD.MOV.U32 R125, RZ, RZ, R9 ;  /* 0x000000ffff7d7224 */ /* 0x000fc600078e0009 */
[----:B------:R-:W-:-:S13]  /*5ab0*/  ISETP.NE.AND P3, PT, R12, 0x1, PT ;  /* 0x000000010c00780c */ /* 0x000fda0003f65270 */
[----:B------:R-:W0:Y:S02]  /*5ac0*/  @P3 LDC.64 R14, c[0x0][0x9e8] ;  /* 0x00027a00ff0e3b82 */ /* 0x000e240000000a00 */
[----:B0-----:R-:W-:-:S05]  /*5ad0*/  @P3 IMAD.HI.U32 R14, R9, R14, RZ ;  /* 0x0000000e090e3227 */ /* 0x001fca00078e00ff */
[----:B------:R-:W-:-:S07]  /*5ae0*/  @P3 SHF.R.U32.HI R125, RZ, R15, R14 ;  /* 0x0000000fff7d3219 */ /* 0x000fce000001160e */
.L_x_884:
[----:B------:R-:W-:Y:S05]  /*5af0*/  BSYNC B0 ;  /* 0x0000000000007941 */ /* 0x000fea0003800000 */
.L_x_882:
[----:B------:R-:W-:-:S04]  /*5b00*/  IMAD R15, R125, R12, -R8 ;  /* 0x0000000c7d0f7224 */ /* 0x000fc800078e0a08 */
[----:B------:R-:W-:-:S05]  /*5b10*/  IMAD R8, R16, -0x2, R15 ;  /* 0xfffffffe10087824 */ /* 0x000fca00078e020f */
[----:B------:R-:W-:Y:S02]  /*5b20*/  VIADDMNMX R123, R8, R12, R123, PT ;  /* 0x0000000c087b7246 */ /* 0x000fe4000380017b */
[----:B------:R-:W-:-:S07]  /*5b30*/  VIMNMX R121, R121, R8, !PT ;  /* 0x0000000879797248 */ /* 0x000fce0007fe0100 */
.L_x_881:
[----:B------:R-:W-:Y:S01]  /*5b40*/  FMNMX.FTZ R8, R21, R2, !PT ;  /* 0x0000000215087209 */ /* 0x000fe20007810000 */
[----:B------:R-:W-:Y:S01]  /*5b50*/  UMOV UR38, UR25 ;  /* 0x0000001900267c82 */ /* 0x000fe20008000000 */
        /* <DEDUP_REMOVED lines=18> */
[C---:B------:R-:W-:Y:S02]  /*5c80*/  ISETP.GT.AND P5, PT, R121.reuse, RZ, P2 ;  /* 0x000000ff7900720c */ /* 0x040fe400017a4270 */
[----:B------:R-:W-:Y:S02]  /*5c90*/  FMNMX.FTZ R8, R44, R15, !PT ;  /* 0x0000000f2c087209 */ /* 0x000fe40007810000 */
[----:B------:R-:W-:Y:S02]  /*5ca0*/  ISETP.GT.AND P4, PT, R121, 0x1, P2 ;  /* 0x000000017900780c */ /* 0x000fe40001784270 */
[----:B------:R-:W-:Y:S02]  /*5cb0*/  FMNMX.FTZ R15, R45, R8, !PT ;  /* 0x000000082d0f7209 */ /* 0x000fe40007810000 */
[----:B------:R-:W-:-:S02]  /*5cc0*/  ISETP.LT.OR P5, PT, R123, 0x1, P5 ;  /* 0x000000017b00780c */ /* 0x000fc40002fa1670 */
[----:B------:R-:W-:Y:S02]  /*5cd0*/  FMNMX.FTZ R8, R48, R15, !PT ;  /* 0x0000000f30087209 */ /* 0x000fe40007810000 */
[----:B------:R-:W-:Y:S02]  /*5ce0*/  ISETP.LT.OR P4, PT, R123, 0x2, P4 ;  /* 0x000000027b00780c */ /* 0x000fe40002781670 */
[----:B------:R-:W-:Y:S02]  /*5cf0*/  FMNMX.FTZ R15, R49, R8, !PT ;  /* 0x00000008310f7209 */ /* 0x000fe40007810000 */
[----:B------:R-:W-:Y:S02]  /*5d00*/  ISETP.GT.AND P3, PT, R121, 0x9, P2 ;  /* 0x000000097900780c */ /* 0x000fe40001764270 */
[----:B------:R-:W-:Y:S02]  /*5d10*/  FMNMX.FTZ R8, R52, R15, !PT ;  /* 0x0000000f34087209 */ /* 0x000fe40007810000 */
[----:B------:R-:W-:-:S02]  /*5d20*/  FSEL R27, R27, -INF , !P4 ;  /* 0xff8000001b1b7808 */ /* 0x000fc40006000000 */
[----:B------:R-:W-:Y:S02]  /*5d30*/  FMNMX.FTZ R15, R53, R8, !PT ;  /* 0x00000008350f7209 */ /* 0x000fe40007810000 */
[----:B------:R-:W-:Y:S02]  /*5d40*/  ISETP.GT.AND P4, PT, R121, 0x10, P2 ;  /* 0x000000107900780c */ /* 0x000fe40001784270 */
[----:B------:R-:W-:Y:S02]  /*5d50*/  FMNMX.FTZ R8, R56, R15, !PT ;  /* 0x0000000f38087209 */ /* 0x000fe40007810000 */
[----:B------:R-:W-:Y:S02]  /*5d60*/  ISETP.LT.OR P3, PT, R123, 0xa, P3 ;  /* 0x0000000a7b00780c */ /* 0x000fe40001f61670 */
[----:B------:R-:W-:Y:S02]  /*5d70*/  FMNMX.FTZ R15, R57, R8, !PT ;  /* 0x00000008390f7209 */ /* 0x000fe40007810000 */
[----:B------:R-:W-:-:S02]  /*5d80*/  ISETP.LT.OR P4, PT, R123, 0x11, P4 ;  /* 0x000000117b00780c */ /* 0x000fc40002781670 */
[----:B------:R-:W-:Y:S02]  /*5d90*/  FMNMX.FTZ R8, R60, R15, !PT ;  /* 0x0000000f3c087209 */ /* 0x000fe40007810000 */
[----:B------:R-:W-:Y:S02]  /*5da0*/  FSEL R31, R31, -INF , !P3 ;  /* 0xff8000001f1f7808 */ /* 0x000fe40005800000 */
        /* <DEDUP_REMOVED lines=25> */
[C---:B------:R-:W-:Y:S02]  /*5f40*/  ISETP.GT.AND P3, PT, R121.reuse, 0x29, P2 ;  /* 0x000000297900780c */ /* 0x040fe40001764270 */
[----:B------:R-:W-:Y:S01]  /*5f50*/  FSEL R46, R46, -INF , !P4 ;  /* 0xff8000002e2e7808 */ /* 0x000fe20006000000 */
[----:B------:R-:W0:Y:S01]  /*5f60*/  SHFL.BFLY PT, R15, R10, 0x2, 0x1f ;  /* 0x0c401f000a0f7f89 */ /* 0x000e2200000e0000 */
[----:B------:R-:W-:-:S04]  /*5f70*/  ISETP.GT.AND P4, PT, R121, 0x30, P2 ;  /* 0x000000307900780c */ /* 0x000fc80001784270 */
[----:B------:R-:W-:-:S04]  /*5f80*/  ISETP.LT.OR P4, PT, R123, 0x31, P4 ;  /* 0x000000317b00780c */ /* 0x000fc80002781670 */
[----:B------:R-:W-:Y:S02]  /*5f90*/  FSEL R50, R50, -INF , !P4 ;  /* 0xff80000032327808 */ /* 0x000fe40006000000 */
[----:B------:R-:W-:-:S04]  /*5fa0*/  ISETP.GT.AND P4, PT, R121, 0x39, P2 ;  /* 0x000000397900780c */ /* 0x000fc80001784270 */
[----:B------:R-:W-:-:S04]  /*5fb0*/  ISETP.LT.OR P4, PT, R123, 0x3a, P4 ;  /* 0x0000003a7b00780c */ /* 0x000fc80002781670 */
[----:B------:R-:W-:Y:S02]  /*5fc0*/  FSEL R55, R55, -INF , !P4 ;  /* 0xff80000037377808 */ /* 0x000fe40006000000 */
[----:B------:R-:W-:Y:S02]  /*5fd0*/  ISETP.GT.AND P4, PT, R121, 0x48, P2 ;  /* 0x000000487900780c */ /* 0x000fe40001784270 */
[----:B0-----:R-:W-:Y:S02]  /*5fe0*/  FMNMX.FTZ R15, R10, R15, !PT ;  /* 0x0000000f0a0f7209 */ /* 0x001fe40007810000 */
[----:B------:R-:W-:-:S03]  /*5ff0*/  ISETP.LT.OR P4, PT, R123, 0x49, P4 ;  /* 0x000000497b00780c */ /* 0x000fc60002781670 */
[----:B------:R-:W0:Y:S01]  /*6000*/  SHFL.BFLY PT, R8, R15, 0x1, 0x1f ;  /* 0x0c201f000f087f89 */ /* 0x000e2200000e0000 */
[----:B------:R-:W-:Y:S02]  /*6010*/  FSEL R62, R62, -INF , !P4 ;  /* 0xff8000003e3e7808 */ /* 0x000fe40006000000 */
        /* <DEDUP_REMOVED lines=8> */
[----:B------:R-:W-:Y:S02]  /*60a0*/  ISETP.LT.OR P4, PT, R123, 0x6a, P4 ;  /* 0x0000006a7b00780c */ /* 0x000fe40002781670 */
[C---:B------:R-:W-:Y:S01]  /*60b0*/  FSETP.NEU.FTZ.AND P6, PT, R8.reuse, -INF , PT ;  /* 0xff8000000800780b */ /* 0x040fe20003fdd000 */
[----:B------:R-:W-:Y:S01]  /*60c0*/  FMUL.FTZ R12, R8, UR22 ;  /* 0x00000016080c7c20 */ /* 0x000fe20008410000 */
[----:B------:R-:W-:-:S02]  /*60d0*/  FSEL R79, R79, -INF , !P4 ;  /* 0xff8000004f4f7808 */ /* 0x000fc40006000000 */
[----:B------:R-:W-:Y:S02]  /*60e0*/  ISETP.GT.AND P4, PT, R121, 0x78, P2 ;  /* 0x000000787900780c */ /* 0x000fe40001784270 */
[----:B------:R-:W-:Y:S02]  /*60f0*/  FSEL R10, R12, RZ, P6 ;  /* 0x000000ff0c0a7208 */ /* 0x000fe40003000000 */
[----:B------:R-:W-:-:S03]  /*6100*/  ISETP.LT.OR P4, PT, R123, 0x79, P4 ;  /* 0x000000797b00780c */ /* 0x000fc60002781670 */
[--C-:B------:R-:W-:Y:S01]  /*6110*/  FFMA.FTZ R15, R21, UR22, -R10.reuse ;  /* 0x00000016150f7c23 */ /* 0x100fe2000801080a */
[--C-:B------:R-:W-:Y:S01]  /*6120*/  FFMA.FTZ R21, R29, UR22, -R10.reuse ;  /* 0x000000161d157c23 */ /* 0x100fe2000801080a */
[----:B------:R-:W-:Y:S01]  /*6130*/  FSEL R29, R26, -INF , !P5 ;  /* 0xff8000001a1d7808 */ /* 0x000fe20006800000 */
[--C-:B------:R-:W-:Y:S01]  /*6140*/  FFMA.FTZ R148, R25, UR22, -R10.reuse ;  /* 0x0000001619947c23 */ /* 0x100fe2000801080a */
[--C-:B------:R-:W-:Y:S01]  /*6150*/  FFMA.FTZ R25, R33, UR22, -R10.reuse ;  /* 0x0000001621197c23 */ /* 0x100fe2000801080a */
[----:B------:R-:W-:Y:S01]  /*6160*/  ISETP.LT.OR P5, PT, R123, 0x2a, P3 ;  /* 0x0000002a7b00780c */ /* 0x000fe20001fa1670 */
[----:B------:R-:W-:Y:S01]  /*6170*/  MUFU.EX2 R15, R15 ;  /* 0x0000000f000f7308 */ /* 0x000fe20000000800 */
        /* <DEDUP_REMOVED lines=35> */
[----:B------:R-:W-:Y:S01]  /*63b0*/  FFMA.FTZ R85, R85, UR22, -R10 ;  /* 0x0000001655557c23 */ /* 0x000fe2000801080a */
[----:B------:R-:W-:Y:S01]  /*63c0*/  FMNMX.FTZ R41, R43, R12, !PT ;  /* 0x0000000c2b297209 */ /* 0x000fe20007810000 */
[----:B------:R-:W-:Y:S01]  /*63d0*/  MUFU.EX2 R148, R148 ;  /* 0x0000009400947308 */ /* 0x000fe20000000800 */
[----:B------:R-:W-:-:S02]  /*63e0*/  ISETP.LT.OR P3, PT, R123, 0x41, P3 ;  /* 0x000000417b00780c */ /* 0x000fc40001f61670 */
[----:B------:R-:W-:Y:S02]  /*63f0*/  FMNMX.FTZ R12, R46, R41, !PT ;  /* 0x000000292e0c7209 */ /* 0x000fe40007810000 */
[----:B------:R-:W-:Y:S02]  /*6400*/  ISETP.LT.OR P5, PT, R123, 0x42, P5 ;  /* 0x000000427b00780c */ /* 0x000fe40002fa1670 */
[----:B------:R-:W-:Y:S01]  /*6410*/  FMNMX.FTZ R41, R47, R12, !PT ;  /* 0x0000000c2f297209 */ /* 0x000fe20007810000 */
[----:B------:R-:W-:Y:S01]  /*6420*/  MUFU.EX2 R150, R150 ;  /* 0x0000009600967308 */ /* 0x000fe20000000800 */
[----:B------:R-:W-:Y:S02]  /*6430*/  FSEL R58, R58, -INF , !P3 ;  /* 0xff8000003a3a7808 */ /* 0x000fe40005800000 */
[----:B------:R-:W-:Y:S01]  /*6440*/  FMNMX.FTZ R12, R50, R41, !PT ;  /* 0x00000029320c7209 */ /* 0x000fe20007810000 */
[----:B------:R-:W-:Y:S01]  /*6450*/  FFMA.FTZ R41, R45, UR22, -R10 ;  /* 0x000000162d297c23 */ /* 0x000fe2000801080a */
[----:B------:R-:W-:-:S02]  /*6460*/  ISETP.GT.AND P3, PT, R121, 0x49, P2 ;  /* 0x000000497900780c */ /* 0x000fc40001764270 */
[----:B------:R-:W-:Y:S01]  /*6470*/  FMNMX.FTZ R45, R51, R12, !PT ;  /* 0x0000000c332d7209 */ /* 0x000fe20007810000 */
[----:B------:R-:W-:Y:S01]  /*6480*/  MUFU.EX2 R21, R21 ;  /* 0x0000001500157308 */ /* 0x000fe20000000800 */
[----:B------:R-:W-:Y:S02]  /*6490*/  FSEL R59, R59, -INF , !P5 ;  /* 0xff8000003b3b7808 */ /* 0x000fe40006800000 */
[----:B------:R-:W-:Y:S02]  /*64a0*/  FMNMX.FTZ R12, R54, R45, !PT ;  /* 0x0000002d360c7209 */ /* 0x000fe40007810000 */
[----:B------:R-:W-:Y:S02]  /*64b0*/  ISETP.GT.AND P5, PT, R121, 0x50, P2 ;  /* 0x000000507900780c */ /* 0x000fe400017a4270 */
[----:B------:R-:W-:Y:S01]  /*64c0*/  FMNMX.FTZ R45, R55, R12, !PT ;  /* 0x0000000c372d7209 */ /* 0x000fe20007810000 */
[----:B------:R-:W-:Y:S01]  /*64d0*/  MUFU.EX2 R144, R144 ;  /* 0x0000009000907308 */ /* 0x000fe20000000800 */
[----:B------:R-:W-:-:S02]  /*64e0*/  ISETP.LT.OR P3, PT, R123, 0x4a, P3 ;  /* 0x0000004a7b00780c */ /* 0x000fc40001f61670 */
[----:B------:R-:W-:Y:S01]  /*64f0*/  FMNMX.FTZ R12, R58, R45, !PT ;  /* 0x0000002d3a0c7209 */ /* 0x000fe20007810000 */
[----:B------:R-:W-:Y:S01]  /*6500*/  FFMA.FTZ R45, R49, UR22, -R10 ;  /* 0x00000016312d7c23 */ /* 0x000fe2000801080a */
[----:B------:R-:W-:Y:S02]  /*6510*/  FSEL R63, R63, -INF , !P3 ;  /* 0xff8000003f3f7808 */ /* 0x000fe40005800000 */
[----:B------:R-:W-:Y:S01]  /*6520*/  FMNMX.FTZ R49, R59, R12, !PT ;  /* 0x0000000c3b317209 */ /* 0x000fe20007810000 */
[----:B------:R-:W-:Y:S01]  /*6530*/  MUFU.EX2 R25, R25 ;  /* 0x0000001900197308 */ /* 0x000fe20000000800 */
[----:B------:R-:W-:Y:S02]  /*6540*/  ISETP.LT.OR P5, PT, R123, 0x51, P5 ;  /* 0x000000517b00780c */ /* 0x000fe40002fa1670 */
[----:B------:R-:W-:Y:S02]  /*6550*/  FMNMX.FTZ R12, R62, R49, !PT ;  /* 0x000000313e0c7209 */ /* 0x000fe40007810000 */
[----:B------:R-:W-:-:S02]  /*6560*/  ISETP.GT.AND P3, PT, R121, 0x58, P2 ;  /* 0x000000587900780c */ /* 0x000fc40001764270 */
[----:B------:R-:W-:Y:S01]  /*6570*/  FSEL R66, R66, -INF , !P5 ;  /* 0xff80000042427808 */ /* 0x000fe20006800000 */
[----:B------:R-:W-:Y:S01]  /*6580*/  MUFU.EX2 R146, R146 ;  /* 0x0000009200927308 */ /* 0x000fe20000000800 */
[----:B------:R-:W-:Y:S02]  /*6590*/  FMNMX.FTZ R49, R63, R12, !PT ;  /* 0x0000000c3f317209 */ /* 0x000fe40007810000 */
[----:B------:R-:W-:Y:S02]  /*65a0*/  ISETP.GT.AND P5, PT, R121, 0x59, P2 ;  /* 0x000000597900780c */ /* 0x000fe400017a4270 */
[----:B------:R-:W-:Y:S02]  /*65b0*/  ISETP.LT.OR P3, PT, R123, 0x59, P3 ;  /* 0x000000597b00780c */ /* 0x000fe40001f61670 */
[----:B------:R-:W-:Y:S01]  /*65c0*/  FMNMX.FTZ R12, R66, R49, !PT ;  /* 0x00000031420c7209 */ /* 0x000fe20007810000 */
[----:B------:R-:W-:Y:S01]  /*65d0*/  FFMA.FTZ R49, R53, UR22, -R10 ;  /* 0x0000001635317c23 */ /* 0x000fe2000801080a */
[----:B------:R-:W-:Y:S01]  /*65e0*/  ISETP.LT.OR P5, PT, R123, 0x5a, P5 ;  /* 0x0000005a7b00780c */ /* 0x000fe20002fa1670 */
[----:B------:R-:W-:Y:S01]  /*65f0*/  MUFU.EX2 R33, R33 ;  /* 0x0000002100217308 */ /* 0x000fe20000000800 */
[----:B------:R-:W-:-:S02]  /*6600*/  FSEL R70, R70, -INF , !P3 ;  /* 0xff80000046467808 */ /* 0x000fc40005800000 */
[----:B------:R-:W-:Y:S02]  /*6610*/  FMNMX.FTZ R53, R67, R12, !PT ;  /* 0x0000000c43357209 */ /* 0x000fe40007810000 */
[----:B------:R-:W-:Y:S02]  /*6620*/  ISETP.GT.AND P3, PT, R121, 0x61, P2 ;  /* 0x000000617900780c */ /* 0x000fe40001764270 */
[----:B------:R-:W-:Y:S01]  /*6630*/  FSEL R71, R71, -INF , !P5 ;  /* 0xff80000047477808 */ /* 0x000fe20006800000 */
[----:B------:R-:W-:Y:S01]  /*6640*/  MUFU.EX2 R140, R140 ;  /* 0x0000008c008c7308 */ /* 0x000fe20000000800 */
[----:B------:R-:W-:Y:S02]  /*6650*/  FMNMX.FTZ R12, R70, R53, !PT ;  /* 0x00000035460c7209 */ /* 0x000fe40007810000 */
[----:B------:R-:W-:Y:S02]  /*6660*/  ISETP.GT.AND P5, PT, R121, 0x68, P2 ;  /* 0x000000687900780c */ /* 0x000fe400017a4270 */
[----:B------:R-:W-:-:S02]  /*6670*/  ISETP.LT.OR P3, PT, R123, 0x62, P3 ;  /* 0x000000627b00780c */ /* 0x000fc40001f61670 */
[----:B------:R-:W-:Y:S01]  /*6680*/  FMNMX.FTZ R53, R71, R12, !PT ;  /* 0x0000000c47357209 */ /* 0x000fe20007810000 */
[----:B------:R-:W-:Y:S01]  /*6690*/  MUFU.EX2 R37, R37 ;  /* 0x0000002500257308 */ /* 0x000fe20000000800 */
[----:B------:R-:W-:Y:S02]  /*66a0*/  FSEL R75, R75, -INF , !P3 ;  /* 0xff8000004b4b7808 */ /* 0x000fe40005800000 */
[----:B------:R-:W-:Y:S02]  /*66b0*/  ISETP.LT.OR P5, PT, R123, 0x69, P5 ;  /* 0x000000697b00780c */ /* 0x000fe40002fa1670 */
[----:B------:R-:W-:Y:S01]  /*66c0*/  FMNMX.FTZ R12, R74, R53, !PT ;  /* 0x000000354a0c7209 */ /* 0x000fe20007810000 */
[----:B------:R-:W-:Y:S01]  /*66d0*/  FFMA.FTZ R53, R57, UR22, -R10 ;  /* 0x0000001639357c23 */ /* 0x000fe2000801080a */
[----:B------:R-:W-:Y:S01]  /*66e0*/  ISETP.GT.AND P3, PT, R121, 0x70, P2 ;  /* 0x000000707900780c */ /* 0x000fe20001764270 */
[----:B------:R-:W-:Y:S01]  /*66f0*/  MUFU.EX2 R142, R142 ;  /* 0x0000008e008e7308 */ /* 0x000fe20000000800 */
[----:B------:R-:W-:-:S02]  /*6700*/  FSEL R78, R78, -INF , !P5 ;  /* 0xff8000004e4e7808 */ /* 0x000fc40006800000 */
[----:B------:R-:W-:Y:S02]  /*6710*/  FMNMX.FTZ R57, R75, R12, !PT ;  /* 0x0000000c4b397209 */ /* 0x000fe40007810000 */
[----:B------:R-:W-:Y:S02]  /*6720*/  ISETP.GT.AND P5, PT, R121, 0x71, P2 ;  /* 0x000000717900780c */ /* 0x000fe400017a4270 */
[C---:B------:R-:W-:Y:S01]  /*6730*/  ISETP.LT.OR P3, PT, R123.reuse, 0x71, P3 ;  /* 0x000000717b00780c */ /* 0x040fe20001f61670 */
[----:B------:R-:W-:Y:S01]  /*6740*/  MUFU.EX2 R41, R41 ;  /* 0x0000002900297308 */ /* 0x000fe20000000800 */
[----:B------:R-:W-:Y:S02]  /*6750*/  FMNMX.FTZ R12, R78, R57, !PT ;  /* 0x000000394e0c7209 */ /* 0x000fe40007810000 */
[----:B------:R-:W-:Y:S02]  /*6760*/  ISETP.LT.OR P5, PT, R123, 0x72, P5 ;  /* 0x000000727b00780c */ /* 0x000fe40002fa1670 */
[----:B------:R-:W-:-:S02]  /*6770*/  FSEL R82, R82, -INF , !P3 ;  /* 0xff80000052527808 */ /* 0x000fc40005800000 */
[----:B------:R-:W-:Y:S01]  /*6780*/  FMNMX.FTZ R57, R79, R12, !PT ;  /* 0x0000000c4f397209 */ /* 0x000fe20007810000 */
[----:B------:R-:W-:Y:S01]  /*6790*/  MUFU.EX2 R136, R136 ;  /* 0x0000008800887308 */ /* 0x000fe20000000800 */
[----:B------:R-:W-:Y:S02]  /*67a0*/  ISETP.GT.AND P2, PT, R121, 0x79, P2 ;  /* 0x000000797900780c */ /* 0x000fe40001744270 */
[----:B------:R-:W-:Y:S02]  /*67b0*/  FSEL R83, R83, -INF , !P5 ;  /* 0xff80000053537808 */ /* 0x000fe40006800000 */
[----:B------:R-:W-:Y:S01]  /*67c0*/  FMNMX.FTZ R12, R82, R57, !PT ;  /* 0x00000039520c7209 */ /* 0x000fe20007810000 */
[----:B------:R-:W-:Y:S01]  /*67d0*/  FFMA.FTZ R57, R61, UR22, -R10 ;  /* 0x000000163d397c23 */ /* 0x000fe2000801080a */
[----:B------:R-:W-:Y:S01]  /*67e0*/  ISETP.LT.OR P2, PT, R123, 0x7a, P2 ;  /* 0x0000007a7b00780c */ /* 0x000fe20001741670 */
[----:B------:R-:W-:Y:S01]  /*67f0*/  MUFU.EX2 R45, R45 ;  /* 0x0000002d002d7308 */ /* 0x000fe20000000800 */
[----:B------:R-:W-:-:S02]  /*6800*/  FSEL R86, R86, -INF , !P4 ;  /* 0xff80000056567808 */ /* 0x000fc40006000000 */
[----:B------:R-:W-:Y:S02]  /*6810*/  FMNMX.FTZ R61, R83, R12, !PT ;  /* 0x0000000c533d7209 */ /* 0x000fe40007810000 */
[----:B------:R-:W-:Y:S02]  /*6820*/  FSEL R87, R87, -INF , !P2 ;  /* 0xff80000057577808 */ /* 0x000fe40005000000 */
[----:B------:R-:W-:Y:S01]  /*6830*/  FMNMX.FTZ R12, R86, R61, !PT ;  /* 0x0000003d560c7209 */ /* 0x000fe20007810000 */
[--C-:B------:R-:W-:Y:S01]  /*6840*/  FFMA.FTZ R61, R65, UR22, -R10.reuse ;  /* 0x00000016413d7c23 */ /* 0x100fe2000801080a */
[--C-:B------:R-:W-:Y:S01]  /*6850*/  FFMA.FTZ R65, R69, UR22, -R10.reuse ;  /* 0x0000001645417c23 */ /* 0x100fe2000801080a */
[--C-:B------:R-:W-:Y:S01]  /*6860*/  FFMA.FTZ R69, R73, UR22, -R10.reuse ;  /* 0x0000001649457c23 */ /* 0x100fe2000801080a */
[----:B------:R-:W-:Y:S01]  /*6870*/  FMNMX.FTZ R12, R87, R12, !PT ;  /* 0x0000000c570c7209 */ /* 0x000fe20007810000 */
[--C-:B------:R-:W-:Y:S01]  /*6880*/  FFMA.FTZ R73, R77, UR22, -R10.reuse ;  /* 0x000000164d497c23 */ /* 0x100fe2000801080a */
[----:B------:R-:W-:Y:S01]  /*6890*/  FFMA.FTZ R77, R81, UR22, -R10 ;  /* 0x00000016514d7c23 */ /* 0x000fe2000801080a */
[----:B------:R-:W-:Y:S01]  /*68a0*/  FSEL R81, R8, RZ, P6 ;  /* 0x000000ff08517208 */ /* 0x000fe20003000000 */
[----:B------:R-:W-:Y:S01]  /*68b0*/  MUFU.EX2 R138, R138 ;  /* 0x0000008a008a7308 */ /* 0x000fe20000000800 */
[----:B------:R-:W0:Y:S03]  /*68c0*/  SHFL.BFLY PT, R121, R12, 0x2, 0x1f ;  /* 0x0c401f000c797f89 */ /* 0x000e2600000e0000 */
[----:B------:R-:W-:-:S04]  /*68d0*/  FADD.FTZ R2, -R81, R2 ;  /* 0x0000000251027221 */ /* 0x000fc80000010100 */
[----:B------:R-:W-:Y:S01]  /*68e0*/  FMUL.FTZ R2, R2, UR22 ;  /* 0x0000001602027c20 */ /* 0x000fe20008410000 */
[----:B------:R-:W-:Y:S08]  /*68f0*/  MUFU.EX2 R49, R49 ;  /* 0x0000003100317308 */ /* 0x000ff00000000800 */
[----:B------:R-:W1:Y:S01]  /*6900*/  MUFU.EX2 R2, R2 ;  /* 0x0000000200027308 */ /* 0x000e620000000800 */
[----:B0-----:R-:W-:-:S07]  /*6910*/  FMNMX.FTZ R121, R12, R121, !PT ;  /* 0x000000790c797209 */ /* 0x001fce0007810000 */
[----:B------:R-:W-:Y:S01]  /*6920*/  MUFU.EX2 R132, R132 ;  /* 0x0000008400847308 */ /* 0x000fe20000000800 */
[----:B------:R-:W0:Y:S07]  /*6930*/  SHFL.BFLY PT, R12, R121, 0x1, 0x1f ;  /* 0x0c201f00790c7f89 */ /* 0x000e2e00000e0000 */
[----:B------:R-:W-:Y:S01]  /*6940*/  MUFU.EX2 R53, R53 ;  /* 0x0000003500357308 */ /* 0x000fe20000000800 */
[-C--:B-1----:R-:W-:Y:S01]  /*6950*/  FMUL.FTZ R88, R88, R2.reuse ;  /* 0x0000000258587220 */ /* 0x082fe20000410000 */
[-C--:B------:R-:W-:Y:S01]  /*6960*/  FMUL.FTZ R89, R89, R2.reuse ;  /* 0x0000000259597220 */ /* 0x080fe20000410000 */
[-C--:B------:R-:W-:Y:S01]  /*6970*/  FMUL.FTZ R92, R92, R2.reuse ;  /* 0x000000025c5c7220 */ /* 0x080fe20000410000 */
[-C--:B------:R-:W-:Y:S01]  /*6980*/  FMUL.FTZ R93, R93, R2.reuse ;  /* 0x000000025d5d7220 */ /* 0x080fe20000410000 */
[-C--:B------:R-:W-:Y:S01]  /*6990*/  FMUL.FTZ R96, R96, R2.reuse ;  /* 0x0000000260607220 */ /* 0x080fe20000410000 */
[-C--:B------:R-:W-:Y:S01]  /*69a0*/  FMUL.FTZ R97, R97, R2.reuse ;  /* 0x0000000261617220 */ /* 0x080fe20000410000 */
[-C--:B------:R-:W-:Y:S01]  /*69b0*/  FMUL.FTZ R100, R100, R2.reuse ;  /* 0x0000000264647220 */ /* 0x080fe20000410000 */
[----:B------:R-:W-:Y:S01]  /*69c0*/  MUFU.EX2 R134, R134 ;  /* 0x0000008600867308 */ /* 0x000fe20000000800 */
[-C--:B------:R-:W-:Y:S01]  /*69d0*/  FMUL.FTZ R101, R101, R2.reuse ;  /* 0x0000000265657220 */ /* 0x080fe20000410000 */
        /* <DEDUP_REMOVED lines=8> */
[----:B------:R-:W-:Y:S01]  /*6a60*/  FMUL.FTZ R117, R117, R2 ;  /* 0x0000000275757220 */ /* 0x000fe20000410000 */
[----:B0-----:R-:W-:-:S04]  /*6a70*/  FMNMX.FTZ R10, R121, R12, !PT ;  /* 0x0000000c790a7209 */ /* 0x001fc80007810000 */
[C---:B------:R-:W-:Y:S01]  /*6a80*/  FSETP.NEU.FTZ.AND P2, PT, R10.reuse, -INF , PT ;  /* 0xff8000000a00780b */ /* 0x040fe20003f5d000 */
[----:B------:R-:W-:Y:S01]  /*6a90*/  FMUL.FTZ R40, R10, UR22 ;  /* 0x000000160a287c20 */ /* 0x000fe20008410000 */
[----:B------:R-:W-:Y:S04]  /*6aa0*/  MUFU.EX2 R128, R128 ;  /* 0x0000008000807308 */ /* 0x000fe80000000800 */
[----:B------:R-:W-:-:S04]  /*6ab0*/  FSEL R40, R40, RZ, P2 ;  /* 0x000000ff28287208 */ /* 0x000fc80001000000 */
[----:B------:R-:W-:Y:S01]  /*6ac0*/  MUFU.EX2 R61, R61 ;  /* 0x0000003d003d7308 */ /* 0x000fe20000000800 */
[--C-:B------:R-:W-:Y:S01]  /*6ad0*/  FFMA.FTZ R12, R27, UR22, -R40.reuse ;  /* 0x000000161b0c7c23 */ /* 0x100fe20008010828 */
[----:B------:R-:W-:Y:S01]  /*6ae0*/  FFMA.FTZ R27, R2, R6, R15 ;  /* 0x00000006021b7223 */ /* 0x000fe2000001000f */
[--C-:B------:R-:W-:Y:S01]  /*6af0*/  FFMA.FTZ R149, R29, UR22, -R40.reuse ;  /* 0x000000161d957c23 */ /* 0x100fe20008010828 */
[--C-:B------:R-:W-:Y:S01]  /*6b00*/  FFMA.FTZ R151, R30, UR22, -R40.reuse ;  /* 0x000000161e977c23 */ /* 0x100fe20008010828 */
[--C-:B------:R-:W-:Y:S01]  /*6b10*/  FFMA.FTZ R14, R31, UR22, -R40.reuse ;  /* 0x000000161f0e7c23 */ /* 0x100fe20008010828 */
[----:B------:R-:W-:Y:S01]  /*6b20*/  FADD.FTZ R27, R148, R27 ;  /* 0x0000001b941b7221 */ /* 0x000fe20000010000 */
[--C-:B------:R-:W-:Y:S01]  /*6b30*/  FFMA.FTZ R145, R34, UR22, -R40.reuse ;  /* 0x0000001622917c23 */ /* 0x100fe20008010828 */
[----:B------:R-:W-:Y:S01]  /*6b40*/  MUFU.EX2 R12, R12 ;  /* 0x0000000c000c7308 */ /* 0x000fe20000000800 */
[--C-:B------:R-:W-:Y:S01]  /*6b50*/  FFMA.FTZ R20, R35, UR22, -R40.reuse ;  /* 0x0000001623147c23 */ /* 0x100fe20008010828 */
[----:B------:R-:W-:Y:S01]  /*6b60*/  FADD.FTZ R6, R150, R27 ;  /* 0x0000001b96067221 */ /* 0x000fe20000010000 */
[----:B------:R-:W-:Y:S01]  /*6b70*/  FSEL R27, R10, RZ, P2 ;  /* 0x000000ff0a1b7208 */ /* 0x000fe20001000000 */
[--C-:B------:R-:W-:Y:S01]  /*6b80*/  FFMA.FTZ R147, R38, UR22, -R40.reuse ;  /* 0x0000001626937c23 */ /* 0x100fe20008010828 */
[----:B------:R-:W-:Y:S01]  /*6b90*/  FFMA.FTZ R24, R39, UR22, -R40 ;  /* 0x0000001627187c23 */ /* 0x000fe20008010828 */
[----:B------:R-:W-:Y:S01]  /*6ba0*/  FADD.FTZ R29, R21, R6 ;  /* 0x00000006151d7221 */ /* 0x000fe20000010000 */
[----:B------:R-:W-:Y:S01]  /*6bb0*/  FFMA.FTZ R141, R42, UR22, -R40 ;  /* 0x000000162a8d7c23 */ /* 0x000fe20008010828 */
[----:B------:R-:W-:Y:S01]  /*6bc0*/  FADD.FTZ R27, -R27, R0 ;  /* 0x000000001b1b7221 */ /* 0x000fe20000010100 */
[----:B------:R-:W-:Y:S01]  /*6bd0*/  MUFU.EX2 R149, R149 ;  /* 0x0000009500957308 */ /* 0x000fe20000000800 */
[----:B------:R-:W-:Y:S01]  /*6be0*/  FADD.FTZ R6, R144, R29 ;  /* 0x0000001d90067221 */ /* 0x000fe20000010000 */
[--C-:B------:R-:W-:Y:S01]  /*6bf0*/  FFMA.FTZ R26, R43, UR22, -R40.reuse ;  /* 0x000000162b1a7c23 */ /* 0x100fe20008010828 */
[----:B------:R-:W-:Y:S01]  /*6c00*/  FMUL.FTZ R0, R27, UR22 ;  /* 0x000000161b007c20 */ /* 0x000fe20008410000 */
[----:B------:R-:W-:Y:S01]  /*6c10*/  FFMA.FTZ R143, R46, UR22, -R40 ;  /* 0x000000162e8f7c23 */ /* 0x000fe20008010828 */
[----:B------:R-:W-:Y:S01]  /*6c20*/  FADD.FTZ R29, R25, R6 ;  /* 0x00000006191d7221 */ /* 0x000fe20000010000 */
[--C-:B------:R-:W-:Y:S01]  /*6c30*/  FFMA.FTZ R28, R47, UR22, -R40.reuse ;  /* 0x000000162f1c7c23 */ /* 0x100fe20008010828 */
[--C-:B------:R-:W-:Y:S01]  /*6c40*/  FFMA.FTZ R137, R50, UR22, -R40.reuse ;  /* 0x0000001632897c23 */ /* 0x100fe20008010828 */
        /* <DEDUP_REMOVED lines=8> */
[----:B------:R-:W0:Y:S01]  /*6cd0*/  MUFU.EX2 R0, R0 ;  /* 0x0000000000007308 */ /* 0x000e220000000800 */
[----:B------:R-:W-:Y:S01]  /*6ce0*/  FADD.FTZ R6, R140, R27 ;  /* 0x0000001b8c067221 */ /* 0x000fe20000010000 */
[--C-:B------:R-:W-:Y:S01]  /*6cf0*/  FFMA.FTZ R135, R62, UR22, -R40.reuse ;  /* 0x000000163e877c23 */ /* 0x100fe20008010828 */
[----:B------:R-:W-:Y:S01]  /*6d00*/  F2FP.F16.F32.PACK_AB R148, R148, R15 ;  /* 0x0000000f9494723e */ /* 0x000fe200000000ff */
[----:B------:R-:W-:Y:S01]  /*6d10*/  FFMA.FTZ R36, R63, UR22, -R40 ;  /* 0x000000163f247c23 */ /* 0x000fe20008010828 */
[----:B------:R-:W-:Y:S01]  /*6d20*/  FADD.FTZ R27, R37, R6 ;  /* 0x00000006251b7221 */ /* 0x000fe20000010000 */
[--C-:B------:R-:W-:Y:S01]  /*6d30*/  FFMA.FTZ R129, R66, UR22, -R40.reuse ;  /* 0x0000001642817c23 */ /* 0x100fe20008010828 */
[--C-:B------:R-:W-:Y:S01]  /*6d40*/  FFMA.FTZ R131, R70, UR22, -R40.reuse ;  /* 0x0000001646837c23 */ /* 0x100fe20008010828 */
[----:B------:R-:W1:Y:S01]  /*6d50*/  MUFU.EX2 R14, R14 ;  /* 0x0000000e000e7308 */ /* 0x000e620000000800 */
[----:B------:R-:W-:Y:S01]  /*6d60*/  FADD.FTZ R6, R142, R27 ;  /* 0x0000001b8e067221 */ /* 0x000fe20000010000 */
[--C-:B------:R-:W-:Y:S01]  /*6d70*/  FFMA.FTZ R74, R74, UR22, -R40.reuse ;  /* 0x000000164a4a7c23 */ /* 0x100fe20008010828 */
[--C-:B------:R-:W-:Y:S01]  /*6d80*/  FFMA.FTZ R75, R75, UR22, -R40.reuse ;  /* 0x000000164b4b7c23 */ /* 0x100fe20008010828 */
[----:B------:R-:W-:Y:S01]  /*6d90*/  FFMA.FTZ R78, R78, UR22, -R40 ;  /* 0x000000164e4e7c23 */ /* 0x000fe20008010828 */
[----:B------:R-:W-:Y:S01]  /*6da0*/  FADD.FTZ R27, R41, R6 ;  /* 0x00000006291b7221 */ /* 0x000fe20000010000 */
[--C-:B------:R-:W-:Y:S01]  /*6db0*/  FFMA.FTZ R79, R79, UR22, -R40.reuse ;  /* 0x000000164f4f7c23 */ /* 0x100fe20008010828 */
[--C-:B------:R-:W-:Y:S01]  /*6dc0*/  FFMA.FTZ R82, R82, UR22, -R40.reuse ;  /* 0x0000001652527c23 */ /* 0x100fe20008010828 */
[----:B------:R-:W2:Y:S01]  /*6dd0*/  MUFU.EX2 R145, R145 ;  /* 0x0000009100917308 */ /* 0x000ea20000000800 */
[----:B0-----:R-:W-:Y:S01]  /*6de0*/  FFMA.FTZ R5, R0, R5, R149 ;  /* 0x0000000500057223 */ /* 0x001fe20000010095 */
[----:B------:R-:W-:Y:S01]  /*6df0*/  FADD.FTZ R38, R136, R27 ;  /* 0x0000001b88267221 */ /* 0x000fe20000010000 */
[--C-:B------:R-:W-:Y:S01]  /*6e00*/  FFMA.FTZ R83, R83, UR22, -R40.reuse ;  /* 0x0000001653537c23 */ /* 0x100fe20008010828 */
[----:B------:R-:W-:Y:S01]  /*6e10*/  FFMA.FTZ R86, R86, UR22, -R40 ;  /* 0x0000001656567c23 */ /* 0x000fe20008010828 */
[----:B------:R-:W-:Y:S01]  /*6e20*/  FADD.FTZ R6, R12, R5 ;  /* 0x000000050c067221 */ /* 0x000fe20000010000 */
[----:B------:R-:W-:Y:S01]  /*6e30*/  FADD.FTZ R27, R45, R38 ;  /* 0x000000262d1b7221 */ /* 0x000fe20000010000 */
[----:B------:R-:W-:Y:S01]  /*6e40*/  FFMA.FTZ R38, R67, UR22, -R40 ;  /* 0x0000001643267c23 */ /* 0x000fe20008010828 */
[----:B------:R-:W0:Y:S01]  /*6e50*/  MUFU.EX2 R20, R20 ;  /* 0x0000001400147308 */ /* 0x000e220000000800 */
[----:B------:R-:W-:Y:S01]  /*6e60*/  FADD.FTZ R5, R151, R6 ;  /* 0x0000000697057221 */ /* 0x000fe20000010000 */
[----:B------:R-:W-:Y:S01]  /*6e70*/  FADD.FTZ R42, R138, R27 ;  /* 0x0000001b8a2a7221 */ /* 0x000fe20000010000 */
[----:B------:R-:W-:Y:S01]  /*6e80*/  IMAD.U32 R29, RZ, RZ, UR39 ;  /* 0x00000027ff1d7e24 */ /* 0x000fe2000f8e00ff */
[----:B------:R-:W-:Y:S01]  /*6e90*/  ISETP.GT.AND P2, PT, R3, UR27, PT ;  /* 0x0000001b03007c0c */ /* 0x000fe2000bf44270 */
[----:B-1----:R-:W-:Y:S01]  /*6ea0*/  FADD.FTZ R6, R14, R5 ;  /* 0x000000050e067221 */ /* 0x002fe20000010000 */
[----:B------:R-:W-:Y:S01]  /*6eb0*/  FADD.FTZ R27, R49, R42 ;  /* 0x0000002a311b7221 */ /* 0x000fe20000010000 */
[----:B------:R-:W-:Y:S01]  /*6ec0*/  FFMA.FTZ R42, R71, UR22, -R40 ;  /* 0x00000016472a7c23 */ /* 0x000fe20008010828 */
[----:B------:R-:W1:Y:S01]  /*6ed0*/  MUFU.EX2 R147, R147 ;  /* 0x0000009300937308 */ /* 0x000e620000000800 */
[----:B--2---:R-:W-:Y:S01]  /*6ee0*/  FADD.FTZ R5, R145, R6 ;  /* 0x0000000691057221 */ /* 0x004fe20000010000 */
[----:B------:R-:W-:Y:S01]  /*6ef0*/  FADD.FTZ R44, R132, R27 ;  /* 0x0000001b842c7221 */ /* 0x000fe20000010000 */
[----:B------:R-:W-:Y:S01]  /*6f00*/  FFMA.FTZ R40, R87, UR22, -R40 ;  /* 0x0000001657287c23 */ /* 0x000fe20008010828 */
[----:B------:R-:W-:Y:S01]  /*6f10*/  @!P1 LEA R29, R29, UR45, 0x3 ;  /* 0x0000002d1d1d9c11 */ /* 0x000fe2000f8e18ff */
[----:B------:R-:W-:Y:S01]  /*6f20*/  UMOV UR39, UR26 ;  /* 0x0000001a00277c82 */ /* 0x000fe20008000000 */
[----:B------:R-:W-:Y:S01]  /*6f30*/  FADD.FTZ R27, R53, R44 ;  /* 0x0000002c351b7221 */ /* 0x000fe20000010000 */
[----:B------:R-:W-:Y:S01]  /*6f40*/  FMUL.FTZ R90, R90, R0 ;  /* 0x000000005a5a7220 */ /* 0x000fe20000410000 */
[----:B------:R-:W2:Y:S01]  /*6f50*/  MUFU.EX2 R24, R24 ;  /* 0x0000001800187308 */ /* 0x000ea20000000800 */
[----:B0-----:R-:W-:Y:S01]  /*6f60*/  FADD.FTZ R6, R20, R5 ;  /* 0x0000000514067221 */ /* 0x001fe20000010000 */
[----:B------:R-:W-:Y:S01]  /*6f70*/  FADD.FTZ R44, R134, R27 ;  /* 0x0000001b862c7221 */ /* 0x000fe20000010000 */
[----:B------:R-:W-:-:S02]  /*6f80*/  @!P1 VIADD R29, R29, 0x16860 ;  /* 0x000168601d1d9836 */ /* 0x000fc40000000000 */
[-C--:B------:R-:W-:Y:S01]  /*6f90*/  FMUL.FTZ R91, R91, R0.reuse ;  /* 0x000000005b5b7220 */ /* 0x080fe20000410000 */
[-C--:B------:R-:W-:Y:S01]  /*6fa0*/  FMUL.FTZ R94, R94, R0.reuse ;  /* 0x000000005e5e7220 */ /* 0x080fe20000410000 */
[----:B------:R-:W-:Y:S01]  /*6fb0*/  FADD.FTZ R27, R57, R44 ;  /* 0x0000002c391b7221 */ /* 0x000fe20000010000 */
[-C--:B------:R-:W-:Y:S01]  /*6fc0*/  FMUL.FTZ R95, R95, R0.reuse ;  /* 0x000000005f5f7220 */ /* 0x080fe20000410000 */
[----:B------:R-:W0:Y:S01]  /*6fd0*/  MUFU.EX2 R141, R141 ;  /* 0x0000008d008d7308 */ /* 0x000e220000000800 */
[----:B-1----:R-:W-:Y:S01]  /*6fe0*/  FADD.FTZ R5, R147, R6 ;  /* 0x0000000693057221 */ /* 0x002fe20000010000 */
[----:B------:R-:W-:Y:S01]  /*6ff0*/  FADD.FTZ R44, R128, R27 ;  /* 0x0000001b802c7221 */ /* 0x000fe20000010000 */
[----:B------:R-:W-:Y:S01]  /*7000*/  @!P1 PRMT R29, RZ, 0x654, R29 ;  /* 0x00000654ff1d9816 */ /* 0x000fe2000000001d */
[-C--:B------:R-:W-:Y:S01]  /*7010*/  FMUL.FTZ R98, R98, R0.reuse ;  /* 0x0000000062627220 */ /* 0x080fe20000410000 */
[-C--:B------:R-:W-:Y:S01]  /*7020*/  FMUL.FTZ R99, R99, R0.reuse ;  /* 0x0000000063637220 */ /* 0x080fe20000410000 */
[----:B------:R-:W-:Y:S01]  /*7030*/  FADD.FTZ R27, R61, R44 ;  /* 0x0000002c3d1b7221 */ /* 0x000fe20000010000 */
[----:B------:R1:W-:Y:S01]  /*7040*/  @!P1 SYNCS.ARRIVE.TRANS64.RED.A1T0 RZ, [R29+URZ], RZ ;  /* 0x000000ff1dff99a7 */ /* 0x0003e2000810043f */
[----:B------:R-:W3:Y:S01]  /*7050*/  MUFU.EX2 R26, R26 ;  /* 0x0000001a001a7308 */ /* 0x000ee20000000800 */
[----:B--2---:R-:W-:Y:S01]  /*7060*/  FADD.FTZ R6, R24, R5 ;  /* 0x0000000518067221 */ /* 0x004fe20000010000 */
[-C--:B------:R-:W-:Y:S01]  /*7070*/  FMUL.FTZ R102, R102, R0.reuse ;  /* 0x0000000066667220 */ /* 0x080fe20000410000 */
[-C--:B------:R-:W-:Y:S01]  /*7080*/  FMUL.FTZ R103, R103, R0.reuse ;  /* 0x0000000067677220 */ /* 0x080fe20000410000 */
[-C--:B------:R-:W-:Y:S01]  /*7090*/  FMUL.FTZ R106, R106, R0.reuse ;  /* 0x000000006a6a7220 */ /* 0x080fe20000410000 */
[-C--:B------:R-:W-:Y:S01]  /*70a0*/  FMUL.FTZ R107, R107, R0.reuse ;  /* 0x000000006b6b7220 */ /* 0x080fe20000410000 */
[-C--:B------:R-:W-:Y:S01]  /*70b0*/  FMUL.FTZ R110, R110, R0.reuse ;  /* 0x000000006e6e7220 */ /* 0x080fe20000410000 */
[-C--:B------:R-:W-:Y:S01]  /*70c0*/  FMUL.FTZ R111, R111, R0.reuse ;  /* 0x000000006f6f7220 */ /* 0x080fe20000410000 */
[----:B------:R-:W2:Y:S01]  /*70d0*/  MUFU.EX2 R143, R143 ;  /* 0x0000008f008f7308 */ /* 0x000ea20000000800 */
[----:B0-----:R-:W-:Y:S01]  /*70e0*/  FADD.FTZ R5, R141, R6 ;  /* 0x000000068d057221 */ /* 0x001fe20000010000 */
[-C--:B------:R-:W-:Y:S01]  /*70f0*/  FMUL.FTZ R114, R114, R0.reuse ;  /* 0x0000000072727220 */ /* 0x080fe20000410000 */
[-C--:B------:R-:W-:Y:S01]  /*7100*/  FMUL.FTZ R115, R115, R0.reuse ;  /* 0x0000000073737220 */ /* 0x080fe20000410000 */
[-C--:B------:R-:W-:Y:S01]  /*7110*/  FMUL.FTZ R118, R118, R0.reuse ;  /* 0x0000000076767220 */ /* 0x080fe20000410000 */
[----:B------:R-:W-:Y:S01]  /*7120*/  FMUL.FTZ R119, R119, R0 ;  /* 0x0000000077777220 */ /* 0x000fe20000410000 */
[----:B------:R-:W-:Y:S01]  /*7130*/  F2FP.F16.F32.PACK_AB R150, R21, R150 ;  /* 0x000000961596723e */ /* 0x000fe200000000ff */
[----:B------:R-:W-:Y:S01]  /*7140*/  VIADD R3, R3, 0xffffffff ;  /* 0xffffffff03037836 */ /* 0x000fe20000000000 */
[----:B------:R-:W0:Y:S01]  /*7150*/  MUFU.EX2 R28, R28 ;  /* 0x0000001c001c7308 */ /* 0x000e220000000800 */
[----:B---3--:R-:W-:Y:S01]  /*7160*/  FADD.FTZ R6, R26, R5 ;  /* 0x000000051a067221 */ /* 0x008fe20000010000 */
[----:B------:R-:W-:Y:S01]  /*7170*/  F2FP.F16.F32.PACK_AB R144, R25, R144 ;  /* 0x000000901990723e */ /* 0x000fe200000000ff */
[----:B------:R-:W-:Y:S01]  /*7180*/  IMAD.MOV.U32 R2, RZ, RZ, R8 ;  /* 0x000000ffff027224 */ /* 0x000fe200078e0008 */
[----:B------:R-:W-:Y:S01]  /*7190*/  F2FP.F16.F32.PACK_AB R146, R33, R146 ;  /* 0x000000922192723e */ /* 0x000fe200000000ff */
[----:B------:R-:W-:Y:S01]  /*71a0*/  IMAD.MOV.U32 R0, RZ, RZ, R10 ;  /* 0x000000ffff007224 */ /* 0x000fe200078e000a */
[----:B------:R-:W-:-:S02]  /*71b0*/  F2FP.F16.F32.PACK_AB R140, R37, R140 ;  /* 0x0000008c258c723e */ /* 0x000fc400000000ff */
[----:B------:R-:W3:Y:S01]  /*71c0*/  MUFU.EX2 R130, R130 ;  /* 0x0000008200827308 */ /* 0x000ee20000000800 */
[----:B--2---:R-:W-:Y:S01]  /*71d0*/  FADD.FTZ R5, R143, R6 ;  /* 0x000000068f057221 */ /* 0x004fe20000010000 */
[----:B------:R-:W-:Y:S02]  /*71e0*/  F2FP.F16.F32.PACK_AB R142, R41, R142 ;  /* 0x0000008e298e723e */ /* 0x000fe400000000ff */
[----:B------:R-:W-:Y:S02]  /*71f0*/  F2FP.F16.F32.PACK_AB R136, R45, R136 ;  /* 0x000000882d88723e */ /* 0x000fe400000000ff */
[----:B------:R-:W-:Y:S02]  /*7200*/  F2FP.F16.F32.PACK_AB R138, R49, R138 ;  /* 0x0000008a318a723e */ /* 0x000fe400000000ff */
[----:B------:R-:W2:Y:S01]  /*7210*/  MUFU.EX2 R137, R137 ;  /* 0x0000008900897308 */ /* 0x000ea20000000800 */
[----:B0-----:R-:W-:Y:S01]  /*7220*/  FADD.FTZ R6, R28, R5 ;  /* 0x000000051c067221 */ /* 0x001fe20000010000 */
[----:B------:R-:W-:-:S02]  /*7230*/  F2FP.F16.F32.PACK_AB R132, R53, R132 ;  /* 0x000000843584723e */ /* 0x000fc400000000ff */
[----:B------:R-:W-:Y:S02]  /*7240*/  F2FP.F16.F32.PACK_AB R134, R57, R134 ;  /* 0x000000863986723e */ /* 0x000fe400000000ff */
[----:B------:R-:W-:Y:S02]  /*7250*/  F2FP.F16.F32.PACK_AB R128, R61, R128 ;  /* 0x000000803d80723e */ /* 0x000fe400000000ff */
[----:B------:R-:W0:Y:S01]  /*7260*/  MUFU.EX2 R65, R65 ;  /* 0x0000004100417308 */ /* 0x000e220000000800 */
[----:B---3--:R-:W-:Y:S01]  /*7270*/  FADD.FTZ R44, R130, R27 ;  /* 0x0000001b822c7221 */ /* 0x008fe20000010000 */
[----:B------:R-:W-:Y:S02]  /*7280*/  F2FP.F16.F32.PACK_AB R149, R12, R149 ;  /* 0x000000950c95723e */ /* 0x000fe400000000ff */
[----:B------:R-:W-:Y:S02]  /*7290*/  F2FP.F16.F32.PACK_AB R151, R14, R151 ;  /* 0x000000970e97723e */ /* 0x000fe400000000ff */
[----:B------:R-:W-:-:S02]  /*72a0*/  F2FP.F16.F32.PACK_AB R145, R20, R145 ;  /* 0x000000911491723e */ /* 0x000fc400000000ff */
[----:B------:R-:W3:Y:S01]  /*72b0*/  MUFU.EX2 R30, R30 ;  /* 0x0000001e001e7308 */ /* 0x000ee20000000800 */
[----:B--2---:R-:W-:Y:S01]  /*72c0*/  FADD.FTZ R5, R137, R6 ;  /* 0x0000000689057221 */ /* 0x004fe20000010000 */
[----:B------:R-:W-:Y:S02]  /*72d0*/  F2FP.F16.F32.PACK_AB R147, R24, R147 ;  /* 0x000000931893723e */ /* 0x000fe400000000ff */
[----:B------:R-:W-:Y:S02]  /*72e0*/  F2FP.F16.F32.PACK_AB R141, R26, R141 ;  /* 0x0000008d1a8d723e */ /* 0x000fe400000000ff */
[----:B------:R-:W-:Y:S02]  /*72f0*/  F2FP.F16.F32.PACK_AB R143, R28, R143 ;  /* 0x0000008f1c8f723e */ /* 0x000fe400000000ff */
[----:B------:R-:W2:Y:S01]  /*7300*/  MUFU.EX2 R124, R124 ;  /* 0x0000007c007c7308 */ /* 0x000ea20000000800 */
[C---:B0-----:R-:W-:Y:S01]  /*7310*/  FADD.FTZ R15, R65.reuse, R44 ;  /* 0x0000002c410f7221 */ /* 0x041fe20000010000 */
[----:B------:R-:W-:-:S06]  /*7320*/  F2FP.F16.F32.PACK_AB R130, R65, R130 ;  /* 0x000000824182723e */ /* 0x000fcc00000000ff */
[----:B------:R-:W0:Y:S01]  /*7330*/  MUFU.EX2 R139, R139 ;  /* 0x0000008b008b7308 */ /* 0x000e220000000800 */
[C---:B---3--:R-:W-:Y:S01]  /*7340*/  FADD.FTZ R6, R30.reuse, R5 ;  /* 0x000000051e067221 */ /* 0x048fe20000010000 */
[----:B------:R-:W-:-:S06]  /*7350*/  F2FP.F16.F32.PACK_AB R137, R30, R137 ;  /* 0x000000891e89723e */ /* 0x000fcc00000000ff */
[----:B------:R-:W3:Y:S01]  /*7360*/  MUFU.EX2 R69, R69 ;  /* 0x0000004500457308 */ /* 0x000ee20000000800 */
[----:B--2---:R-:W-:-:S07]  /*7370*/  FADD.FTZ R44, R124, R15 ;  /* 0x0000000f7c2c7221 */ /* 0x004fce0000010000 */
[----:B------:R-:W2:Y:S01]  /*7380*/  MUFU.EX2 R32, R32 ;  /* 0x0000002000207308 */ /* 0x000ea20000000800 */
[----:B0-----:R-:W-:-:S07]  /*7390*/  FADD.FTZ R5, R139, R6 ;  /* 0x000000068b057221 */ /* 0x001fce0000010000 */
[----:B------:R-:W0:Y:S01]  /*73a0*/  MUFU.EX2 R126, R126 ;  /* 0x0000007e007e7308 */ /* 0x000e220000000800 */
[C---:B---3--:R-:W-:Y:S01]  /*73b0*/  FADD.FTZ R15, R69.reuse, R44 ;  /* 0x0000002c450f7221 */ /* 0x048fe20000010000 */
[----:B------:R-:W-:-:S06]  /*73c0*/  F2FP.F16.F32.PACK_AB R124, R69, R124 ;  /* 0x0000007c457c723e */ /* 0x000fcc00000000ff */
[----:B------:R-:W3:Y:S01]  /*73d0*/  MUFU.EX2 R133, R133 ;  /* 0x0000008500857308 */ /* 0x000ee20000000800 */
[C---:B--2---:R-:W-:Y:S01]  /*73e0*/  FADD.FTZ R6, R32.reuse, R5 ;  /* 0x0000000520067221 */ /* 0x044fe20000010000 */
[----:B------:R-:W-:-:S06]  /*73f0*/  F2FP.F16.F32.PACK_AB R139, R32, R139 ;  /* 0x0000008b208b723e */ /* 0x000fcc00000000ff */
[----:B------:R-:W2:Y:S01]  /*7400*/  MUFU.EX2 R73, R73 ;  /* 0x0000004900497308 */ /* 0x000ea20000000800 */
[----:B0-----:R-:W-:-:S07]  /*7410*/  FADD.FTZ R44, R126, R15 ;  /* 0x0000000f7e2c7221 */ /* 0x001fce0000010000 */
[----:B------:R-:W0:Y:S01]  /*7420*/  MUFU.EX2 R34, R34 ;  /* 0x0000002200227308 */ /* 0x000e220000000800 */
[----:B---3--:R-:W-:-:S07]  /*7430*/  FADD.FTZ R5, R133, R6 ;  /* 0x0000000685057221 */ /* 0x008fce0000010000 */
[----:B------:R-:W3:Y:S01]  /*7440*/  MUFU.EX2 R120, R120 ;  /* 0x0000007800787308 */ /* 0x000ee20000000800 */
[C---:B--2---:R-:W-:Y:S01]  /*7450*/  FADD.FTZ R15, R73.reuse, R44 ;  /* 0x0000002c490f7221 */ /* 0x044fe20000010000 */
[----:B------:R-:W-:-:S06]  /*7460*/  F2FP.F16.F32.PACK_AB R126, R73, R126 ;  /* 0x0000007e497e723e */ /* 0x000fcc00000000ff */
[----:B------:R-:W2:Y:S01]  /*7470*/  MUFU.EX2 R135, R135 ;  /* 0x0000008700877308 */ /* 0x000ea20000000800 */
[C---:B0-----:R-:W-:Y:S01]  /*7480*/  FADD.FTZ R6, R34.reuse, R5 ;  /* 0x0000000522067221 */ /* 0x041fe20000010000 */
[----:B------:R-:W-:-:S06]  /*7490*/  F2FP.F16.F32.PACK_AB R133, R34, R133 ;  /* 0x000000852285723e */ /* 0x000fcc00000000ff */
[----:B------:R-:W0:Y:S01]  /*74a0*/  MUFU.EX2 R77, R77 ;  /* 0x0000004d004d7308 */ /* 0x000e220000000800 */
[----:B---3--:R-:W-:-:S07]  /*74b0*/  FADD.FTZ R44, R120, R15 ;  /* 0x0000000f782c7221 */ /* 0x008fce0000010000 */
[----:B------:R-:W3:Y:S01]  /*74c0*/  MUFU.EX2 R36, R36 ;  /* 0x0000002400247308 */ /* 0x000ee20000000800 */
[----:B--2---:R-:W-:-:S07]  /*74d0*/  FADD.FTZ R5, R135, R6 ;  /* 0x0000000687057221 */ /* 0x004fce0000010000 */
        /* <DEDUP_REMOVED lines=9> */
[C---:B0-----:R-:W-:Y:S01]  /*7570*/  FADD.FTZ R44, R38.reuse, R5 ;  /* 0x00000005262c7221 */ /* 0x041fe20000010000 */
[----:B------:R-:W-:-:S06]  /*7580*/  F2FP.F16.F32.PACK_AB R129, R38, R129 ;  /* 0x000000812681723e */ /* 0x000fcc00000000ff */
[----:B------:R-:W0:Y:S01]  /*7590*/  MUFU.EX2 R74, R74 ;  /* 0x0000004a004a7308 */ /* 0x000e220000000800 */
[----:B---3--:R-:W-:-:S07]  /*75a0*/  FADD.FTZ R5, R131, R44 ;  /* 0x0000002c83057221 */ /* 0x008fce0000010000 */
[----:B------:R-:W3:Y:S01]  /*75b0*/  MUFU.EX2 R75, R75 ;  /* 0x0000004b004b7308 */ /* 0x000ee20000000800 */
[C---:B--2---:R-:W-:Y:S01]  /*75c0*/  FADD.FTZ R5, R42.reuse, R5 ;  /* 0x000000052a057221 */ /* 0x044fe20000010000 */
[----:B------:R-:W-:-:S06]  /*75d0*/  F2FP.F16.F32.PACK_AB R131, R42, R131 ;  /* 0x000000832a83723e */ /* 0x000fcc00000000ff */
[----:B------:R-:W2:Y:S01]  /*75e0*/  MUFU.EX2 R127, R78 ;  /* 0x0000004e007f7308 */ /* 0x000ea20000000800 */
[----:B0-----:R-:W-:-:S07]  /*75f0*/  FADD.FTZ R44, R74, R5 ;  /* 0x000000054a2c7221 */ /* 0x001fce0000010000 */
        /* <DEDUP_REMOVED lines=16> */
[----:B---3--:R-:W-:Y:S01]  /*7700*/  FADD.FTZ R44, R123, R44 ;  /* 0x0000002c7b2c7221 */ /* 0x008fe20000010000 */
[C---:B--2---:R-:W-:Y:S01]  /*7710*/  FADD.FTZ R6, R81.reuse, R6 ;  /* 0x0000000651067221 */ /* 0x044fe20000010000 */
[----:B------:R-:W-:Y:S02]  /*7720*/  F2FP.F16.F32.PACK_AB R122, R81, R122 ;  /* 0x0000007a517a723e */ /* 0x000fe400000000ff */
[C---:B0-----:R-:W-:Y:S01]  /*7730*/  FADD.FTZ R5, R40.reuse, R44 ;  /* 0x0000002c28057221 */ /* 0x041fe20000010000 */
[----:B------:R-:W-:Y:S01]  /*7740*/  F2FP.F16.F32.PACK_AB R123, R40, R123 ;  /* 0x0000007b287b723e */ /* 0x000fe200000000ff */
[----:B-1----:R-:W-:Y:S06]  /*7750*/  @P2 BRA `(.L_x_885) ;  /* 0xffffffd000d42947 */ /* 0x002fec000383ffff */
[----:B------:R-:W-:Y:S01]  /*7760*/  IMAD.MOV.U32 R0, RZ, RZ, R10 ;  /* 0x000000ffff007224 */ /* 0x000fe200078e000a */
[----:B------:R-:W-:Y:S01]  /*7770*/  UMOV UR39, UR26 ;  /* 0x0000001a00277c82 */ /* 0x000fe20008000000 */
[----:B------:R-:W-:Y:S01]  /*7780*/  IMAD.MOV.U32 R2, RZ, RZ, R8 ;  /* 0x000000ffff027224 */ /* 0x000fe200078e0008 */
[----:B------:R-:W-:-:S06]  /*7790*/  UMOV UR38, UR25 ;  /* 0x0000001900267c82 */ /* 0x000fcc0008000000 */
.L_x_868:
[----:B------:R-:W-:Y:S01]  /*77a0*/  IADD3 R8, R17, 0xc0, -R18 ;  /* 0x000000c011087810 */ /* 0x000fe20007ffe812 */
[----:B------:R-:W-:Y:S02]  /*77b0*/  ULDC UR11, c[0x0][0x9e4] ;  /* 0x00027900000b7ab9 */ /* 0x000fe40000000800 */
[----:B------:R-:W-:Y:S02]  /*77c0*/  UISETP.GE.AND UP0, UPT, UR11, 0x1, UPT ;  /* 0x000000010b00788c */ /* 0x000fe4000bf06270 */
[----:B------:R-:W-:-:S04]  /*77d0*/  IMAD R8, R153, 0xc0, R8 ;  /* 0x000000c099087824 */ /* 0x000fc800078e0208 */
[----:B------:R-:W-:Y:S02]  /*77e0*/  PLOP3.LUT P5, PT, PT, PT, UP0, 0x80, 0x0 ;  /* 0x000000000000781c */ /* 0x000fe40003faf008 */
[----:B------:R-:W-:-:S13]  /*77f0*/  R2UR UR10, R8 ;  /* 0x00000000080a72ca */ /* 0x000fda00000e0000 */
[----:B------:R-:W-:Y:S01]  /*7800*/  UIADD3 UR23, UR10, -UR23, URZ ;  /* 0x800000170a177290 */ /* 0x000fe2000fffe03f */
        /* <DEDUP_REMOVED lines=11> */
.L_x_887:
[----:B------:R-:W-:-:S11]  /*78c0*/  UISETP.NE.AND UP0, UPT, UR11, 0x1, UPT ;  /* 0x000000010b00788c */ /* 0x000fd6000bf05270 */
[----:B------:R-:W-:Y:S02]  /*78d0*/  @UP0 ULDC.64 UR14, c[0x0][0x9e8] ;  /* 0x00027a00000e0ab9 */ /* 0x000fe40000000a00 */
[----:B------:R-:W-:-:S04]  /*78e0*/  UIMAD.WIDE.U32 UR6, UR10, UR14, URZ ;  /* 0x0000000e0a0672a5 */ /* 0x000fc8000f8e003f */
[----:B------:R-:W-:-:S12]  /*78f0*/  @UP0 USHF.R.U32.HI UR10, URZ, UR15, UR7 ;  /* 0x0000000f3f0a0299 */ /* 0x000fd80008011607 */
.L_x_888:
[----:B------:R-:W-:-:S04]  /*7900*/  UIMAD UR10, UR10, UR11, URZ ;  /* 0x0000000b0a0a72a4 */ /* 0x000fc8000f8e023f */
[----:B------:R-:W-:-:S04]  /*7910*/  UISETP.LT.AND UP0, UPT, UR23, UR10, UPT ;  /* 0x0000000a1700728c */ /* 0x000fc8000bf01270 */
[----:B------:R-:W-:-:S12]  /*7920*/  USEL UR23, UR23, UR10, !UP0 ;  /* 0x0000000a17177287 */ /* 0x000fd8000c000000 */
.L_x_886:
        /* <DEDUP_REMOVED lines=13> */
.L_x_898:
        /* <DEDUP_REMOVED lines=9> */
.L_x_891:
[----:B------:R-:W-:Y:S01]  /*7a90*/  ULEA UR6, UR39, UR45, 0x3 ;  /* 0x0000002d27067291 */ /* 0x000fe2000f8e183f */
[----:B------:R-:W-:-:S05]  /*7aa0*/  IMAD.U32 R0, RZ, RZ, UR38 ;  /* 0x00000026ff007e24 */ /* 0x000fca000f8e00ff */
[----:B------:R-:W-:-:S04]  /*7ab0*/  SHF.L.U32 R0, R0, 0x1f, RZ ;  /* 0x0000001f00007819 */ /* 0x000fc800000006ff */
[----:B------:R0:W1:Y:S01]  /*7ac0*/  SYNCS.PHASECHK.TRANS64.TRYWAIT P2, [UR6+0x16830], R0 ;  /* 0x01683000ff0075a7 */ /* 0x0000620008040146 */
[----:B------:R-:W-:Y:S05]  /*7ad0*/  @!P0 BRA `(.L_x_892) ;  /* 0x0000000000048947 */ /* 0x000fea0003800000 */
[----:B------:R-:W-:Y:S01]  /*7ae0*/  BPT.TRAP 0x1 ;  /* 0x000000040000795c */ /* 0x000fe20000300000 */
.L_x_892:
[----:B-1----:R-:W-:Y:S05]  /*7af0*/  @P2 BRA `(.L_x_890) ;  /* 0x0000000000082947 */ /* 0x002fea0003800000 */
[----:B------:R-:W1:Y:S02]  /*7b00*/  SYNCS.PHASECHK.TRANS64.TRYWAIT P2, [UR6+0x16830], R0 ;  /* 0x01683000ff0075a7 */ /* 0x000e640008040146 */
[----:B-1----:R-:W-:Y:S05]  /*7b10*/  @!P2 BRA `(.L_x_893) ;  /* 0x000000b00054a947 */ /* 0x002fea0003800000 */
.L_x_890:
        /* <DEDUP_REMOVED lines=27> */
.L_x_895:
[----:B------:R-:W-:Y:S01]  /*7cd0*/  ULEA UR6, UR23, UR45, 0x3 ;  /* 0x0000002d17067291 */ /* 0x000fe2000f8e183f */
[----:B------:R-:W-:-:S05]  /*7ce0*/  IMAD.U32 R0, RZ, RZ, UR24 ;  /* 0x00000018ff007e24 */ /* 0x000fca000f8e00ff */
[----:B------:R-:W-:-:S04]  /*7cf0*/  SHF.L.U32 R0, R0, 0x1f, RZ ;  /* 0x0000001f00007819 */ /* 0x000fc800000006ff */
[----:B------:R0:W1:Y:S01]  /*7d00*/  SYNCS.PHASECHK.TRANS64.TRYWAIT P2, [UR6+0x16850], R0 ;  /* 0x01685000ff0075a7 */ /* 0x0000620008040146 */
[----:B------:R-:W-:Y:S05]  /*7d10*/  @!P0 BRA `(.L_x_896) ;  /* 0x0000000000048947 */ /* 0x000fea0003800000 */
[----:B------:R-:W-:Y:S01]  /*7d20*/  BPT.TRAP 0x1 ;  /* 0x000000040000795c */ /* 0x000fe20000300000 */
.L_x_896:
[----:B-1----:R-:W-:Y:S05]  /*7d30*/  @P2 BRA `(.L_x_894) ;  /* 0x0000000000082947 */ /* 0x002fea0003800000 */
[----:B------:R-:W1:Y:S02]  /*7d40*/  SYNCS.PHASECHK.TRANS64.TRYWAIT P2, [UR6+0x16850], R0 ;  /* 0x01685000ff0075a7 */ /* 0x000e640008040146 */
[----:B-1----:R-:W-:Y:S05]  /*7d50*/  @!P2 BRA `(.L_x_897) ;  /* 0x000000ac00dca947 */ /* 0x002fea0003800000 */
.L_x_894:
[----:B------:R-:W-:Y:S01]  /*7d60*/  UIADD3 UR6, UR45, 0x400, URZ ;  /* 0x000004002d067890 */ /* 0x000fe2000fffe03f */
[----:B------:R-:W-:Y:S01]  /*7d70*/  WARPGROUP.ARRIVE ;  /* 0x00000000000079c5 */ /* 0x000fe20000000000 */
[----:B------:R-:W-:Y:S01]  /*7d80*/  UMOV UR7, 0x40000040 ;  /* 0x4000004000077882 */ /* 0x000fe20000000000 */
[----:B01----:R-:W-:Y:S01]  /*7d90*/  FMNMX.FTZ R0, R24, R9, !PT ;  /* 0x0000000918007209 */ /* 0x003fe20007810000 */
[----:B------:R-:W-:-:S03]  /*7da0*/  USHF.R.U32.HI UR6, URZ, 0x4, UR6 ;  /* 0x000000043f067899 */ /* 0x000fc60008011606 */
[----:B------:R-:W0:Y:S01]  /*7db0*/  S2R R153, SR_TID.X ;  /* 0x0000000000997919 */ /* 0x000e220000002100 */
[----:B------:R-:W-:Y:S01]  /*7dc0*/  UMOV UR24, UR38 ;  /* 0x0000002600187c82 */ /* 0x000fe20008000000 */
[----:B------:R-:W-:Y:S01]  /*7dd0*/  FMNMX.FTZ R11, R25, R0, !PT ;  /* 0x00000000190b7209 */ /* 0x000fe20007810000 */
[----:B------:R-:W-:-:S03]  /*7de0*/  ULOP3.LUT UR6, UR6, 0x3fff, URZ, 0xc0, !UPT ;  /* 0x00003fff06067892 */ /* 0x000fc6000f8ec03f */
        /* <DEDUP_REMOVED lines=11> */
[----:B------:R-:W-:Y:S02]  /*7ea0*/  FMNMX.FTZ R0, R40, R11, !PT ;  /* 0x0000000b28007209 */ /* 0x000fe40007810000 */
[----:B0-----:R-:W-:Y:S02]  /*7eb0*/  SHF.R.U32.HI R152, RZ, 0x7, R153 ;  /* 0x00000007ff987819 */ /* 0x001fe40000011699 */
[----:B------:R-:W-:Y:S02]  /*7ec0*/  FMNMX.FTZ R11, R41, R0, !PT ;  /* 0x00000000290b7209 */ /* 0x000fe40007810000 */
[----:B------:R-:W-:Y:S02]  /*7ed0*/  ISETP.GE.U32.AND P2, PT, R153, 0x180, PT ;  /* 0x000001809900780c */ /* 0x000fe40003f46070 */
        /* <DEDUP_REMOVED lines=27> */
[----:B------:R-:W0:Y:S02]  /*8090*/  SHFL.BFLY PT, R11, R0, 0x2, 0x1f ;  /* 0x0c401f00000b7f89 */ /* 0x000e2400000e0000 */
[----:B0-----:R-:W-:Y:S02]  /*80a0*/  FMNMX.FTZ R11, R0, R11, !PT ;  /* 0x0000000b000b7209 */ /* 0x001fe40007810000 */
[----:B------:R-:W-:-:S03]  /*80b0*/  FMNMX.FTZ R0, R26, R7, !PT ;  /* 0x000000071a007209 */ /* 0x000fc60007810000 */
[----:B------:R-:W0:Y:S01]  /*80c0*/  SHFL.BFLY PT, R2, R11, 0x1, 0x1f ;  /* 0x0c201f000b027f89 */ /* 0x000e2200000e0000 */
        /* <DEDUP_REMOVED lines=8> */
[----:B0-----:R-:W-:Y:S02]  /*8150*/  FMNMX.FTZ R2, R11, R2, !PT ;  /* 0x000000020b027209 */ /* 0x001fe40007810000 */
        /* <DEDUP_REMOVED lines=13> */
[----:B------:R0:W-:Y:S01]  /*8230*/  MUFU.EX2 R13, R33 ;  /* 0x00000021000d7308 */ /* 0x0001e20000000800 */
        /* <DEDUP_REMOVED lines=16> */
[----:B0-----:R-:W-:Y:S01]  /*8340*/  FMNMX.FTZ R33, R55, R0, !PT ;  /* 0x0000000037217209 */ /* 0x001fe20007810000 */
        /* <DEDUP_REMOVED lines=13> */
[----:B------:R0:W-:Y:S01]  /*8420*/  MUFU.EX2 R33, R49 ;  /* 0x0000003100217308 */ /* 0x0001e20000000800 */
[----:B------:R-:W-:-:S04]  /*8430*/  FMNMX.FTZ R0, R66, R37, !PT ;  /* 0x0000002542007209 */ /* 0x000fc80007810000 */
[----:B------:R-:W-:-:S03]  /*8440*/  FMNMX.FTZ R37, R67, R0, !PT ;  /* 0x0000000043257209 */ /* 0x000fc60007810000 */
[----:B------:R-:W1:Y:S01]  /*8450*/  MUFU.EX2 R148, R148 ;  /* 0x0000009400947308 */ /* 0x000e620000000800 */
[----:B------:R-:W-:Y:S01]  /*8460*/  FMNMX.FTZ R0, R70, R37, !PT ;  /* 0x0000002546007209 */ /* 0x000fe20007810000 */
[--C-:B0-----:R-:W-:Y:S01]  /*8470*/  FFMA.FTZ R49, R65, UR22, -R8.reuse ;  /* 0x0000001641317c23 */ /* 0x101fe20008010808 */
[----:B------:R-:W-:Y:S02]  /*8480*/  FFMA.FTZ R65, R81, UR22, -R8 ;  /* 0x0000001651417c23 */ /* 0x000fe40008010808 */
[----:B------:R-:W-:-:S03]  /*8490*/  FMNMX.FTZ R37, R71, R0, !PT ;  /* 0x0000000047257209 */ /* 0x000fc60007810000 */
[----:B------:R-:W0:Y:S01]  /*84a0*/  MUFU.EX2 R11, R11 ;  /* 0x0000000b000b7308 */ /* 0x000e220000000800 */
[----:B------:R-:W-:-:S04]  /*84b0*/  FMNMX.FTZ R0, R74, R37, !PT ;  /* 0x000000254a007209 */ /* 0x000fc80007810000 */
[----:B------:R-:W-:-:S03]  /*84c0*/  FMNMX.FTZ R37, R75, R0, !PT ;  /* 0x000000004b257209 */ /* 0x000fc60007810000 */
[----:B------:R-:W-:Y:S01]  /*84d0*/  MUFU.EX2 R150, R150 ;  /* 0x0000009600967308 */ /* 0x000fe20000000800 */
[----:B------:R-:W-:Y:S01]  /*84e0*/  FMNMX.FTZ R0, R78, R37, !PT ;  /* 0x000000254e007209 */ /* 0x000fe20007810000 */
[----:B-1----:R-:W-:Y:S01]  /*84f0*/  FFMA.FTZ R6, R9, R6, R148 ;  /* 0x0000000609067223 */ /* 0x002fe20000010094 */
[----:B------:R-:W-:Y:S02]  /*8500*/  WARPGROUP.DEPBAR.LE gsb0, 0x0 ;  /* 0x00008000000079c5 */ /* 0x000fe40000010000 */
[----:B------:R-:W-:Y:S01]  /*8510*/  WARPGROUP.ARRIVE ;  /* 0x00000000000079c5 */ /* 0x000fe20000000000 */
[----:B------:R-:W-:Y:S01]  /*8520*/  FMNMX.FTZ R45, R79, R0, !PT ;  /* 0x000000004f2d7209 */ /* 0x000fe20007810000 */
[--C-:B------:R-:W-:Y:S01]  /*8530*/  FFMA.FTZ R140, R40, UR22, -R8.reuse ;  /* 0x00000016288c7c23 */ /* 0x100fe20008010808 */
[----:B------:R1:W-:Y:S01]  /*8540*/  MUFU.EX2 R37, R57 ;  /* 0x0000003900257308 */ /* 0x0003e20000000800 */
[----:B------:R-:W-:Y:S01]  /*8550*/  FFMA.FTZ R142, R44, UR22, -R8 ;  /* 0x000000162c8e7c23 */ /* 0x000fe20008010808 */
[----:B------:R-:W-:Y:S01]  /*8560*/  FMNMX.FTZ R0, R82, R45, !PT ;  /* 0x0000002d52007209 */ /* 0x000fe20007810000 */
[----:B------:R-:W-:Y:S01]  /*8570*/  HGMMA.64x64x16.F32 R88, R136, gdesc[UR4].tnspB, R88, gsb0 ;  /* 0x40e0000488587df0 */ /* 0x000fe20008000858 */
[----:B------:R-:W-:Y:S01]  /*8580*/  UIADD3 UR6, UR10, 0x200, URZ ;  /* 0x000002000a067890 */ /* 0x000fe2000fffe03f */
[----:B0-----:R-:W-:Y:S01]  /*8590*/  F2FP.F16.F32.PACK_AB R148, R11, R148 ;  /* 0x000000940b94723e */ /* 0x001fe200000000ff */
[----:B------:R-:W-:Y:S01]  /*85a0*/  UMOV UR7, 0x40000040 ;  /* 0x4000004000077882 */ /* 0x000fe20000000000 */
[----:B------:R-:W-:Y:S01]  /*85b0*/  FMNMX.FTZ R45, R83, R0, !PT ;  /* 0x00000000532d7209 */ /* 0x000fe20007810000 */
[----:B------:R-:W-:Y:S03]  /*85c0*/  MUFU.EX2 R15, R15 ;  /* 0x0000000f000f7308 */ /* 0x000fe60000000800 */
[----:B------:R-:W-:-:S04]  /*85d0*/  FMNMX.FTZ R0, R86, R45, !PT ;  /* 0x0000002d56007209 */ /* 0x000fc80007810000 */
[----:B------:R-:W-:Y:S01]  /*85e0*/  FMNMX.FTZ R0, R87, R0, !PT ;  /* 0x0000000057007209 */ /* 0x000fe20007810000 */
[----:B------:R0:W-:Y:S04]  /*85f0*/  MUFU.EX2 R45, R61 ;  /* 0x0000003d002d7308 */ /* 0x0001e80000000800 */
[----:B-1----:R-:W1:Y:S04]  /*8600*/  SHFL.BFLY PT, R57, R0, 0x2, 0x1f ;  /* 0x0c401f0000397f89 */ /* 0x002e6800000e0000 */
[----:B------:R-:W-:Y:S01]  /*8610*/  MUFU.EX2 R144, R144 ;  /* 0x0000009000907308 */ /* 0x000fe20000000800 */
[----:B0-----:R-:W-:-:S07]  /*8620*/  FFMA.FTZ R61, R77, UR22, -R8 ;  /* 0x000000164d3d7c23 */ /* 0x001fce0008010808 */
[----:B------:R-:W-:Y:S08]  /*8630*/  MUFU.EX2 R146, R146 ;  /* 0x0000009200927308 */ /* 0x000ff00000000800 */
[----:B------:R-:W-:Y:S01]  /*8640*/  MUFU.EX2 R25, R25 ;  /* 0x0000001900197308 */ /* 0x000fe20000000800 */
[----:B-1----:R-:W-:Y:S01]  /*8650*/  FMNMX.FTZ R28, R0, R57, !PT ;  /* 0x00000039001c7209 */ /* 0x002fe20007810000 */
[----:B------:R-:W-:-:S06]  /*8660*/  FFMA.FTZ R57, R73, UR22, -R8 ;  /* 0x0000001649397c23 */ /* 0x000fcc0008010808 */
[----:B------:R-:W-:Y:S01]  /*8670*/  MUFU.EX2 R140, R140 ;  /* 0x0000008c008c7308 */ /* 0x000fe20000000800 */
[----:B------:R-:W0:Y:S07]  /*8680*/  SHFL.BFLY PT, R69, R28, 0x1, 0x1f ;  /* 0x0c201f001c457f89 */ /* 0x000e2e00000e0000 */
[----:B------:R-:W-:Y:S08]  /*8690*/  MUFU.EX2 R29, R29 ;  /* 0x0000001d001d7308 */ /* 0x000ff00000000800 */
[----:B------:R-:W-:Y:S08]  /*86a0*/  MUFU.EX2 R142, R142 ;  /* 0x0000008e008e7308 */ /* 0x000ff00000000800 */
[----:B------:R-:W-:Y:S01]  /*86b0*/  MUFU.EX2 R41, R41 ;  /* 0x0000002900297308 */ /* 0x000fe20000000800 */
[----:B0-----:R-:W-:-:S05]  /*86c0*/  FMNMX.FTZ R0, R28, R69, !PT ;  /* 0x000000451c007209 */ /* 0x001fca0007810000 */
[----:B------:R-:W-:Y:S02]  /*86d0*/  FMUL.FTZ R32, R0, UR22 ;  /* 0x0000001600207c20 */ /* 0x000fe40008410000 */
[----:B------:R-:W-:Y:S01]  /*86e0*/  MUFU.EX2 R10, R10 ;  /* 0x0000000a000a7308 */ /* 0x000fe20000000800 */
[----:B------:R-:W-:Y:S02]  /*86f0*/  WARPGROUP.DEPBAR.LE gsb0, 0x0 ;  /* 0x00008000000079c5 */ /* 0x000fe40000010000 */
[----:B------:R-:W-:Y:S01]  /*8700*/  WARPGROUP.ARRIVE ;  /* 0x00000000000079c5 */ /* 0x000fe20000000000 */
[--C-:B------:R-:W-:Y:S01]  /*8710*/  FFMA.FTZ R136, R48, UR22, -R8.reuse ;  /* 0x0000001630887c23 */ /* 0x100fe20008010808 */
[----:B------:R-:W-:Y:S01]  /*8720*/  FFMA.FTZ R138, R52, UR22, -R8 ;  /* 0x00000016348a7c23 */ /* 0x000fe20008010808 */
[--C-:B------:R-:W-:Y:S01]  /*8730*/  FFMA.FTZ R149, R26, UR22, -R32.reuse ;  /* 0x000000161a957c23 */ /* 0x100fe20008010820 */
[--C-:B------:R-:W-:Y:S01]  /*8740*/  FFMA.FTZ R26, R27, UR22, -R32.reuse ;  /* 0x000000161b1a7c23 */ /* 0x100fe20008010820 */
[----:B------:R-:W-:Y:S01]  /*8750*/  IMAD.U32 R27, RZ, RZ, UR39 ;  /* 0x00000027ff1b7e24 */ /* 0x000fe2000f8e00ff */
[----:B------:R-:W-:Y:S01]  /*8760*/  HGMMA.64x64x16.F32 R88, R132, gdesc[UR4].tnspB, R88, gsb0 ;  /* 0x40e0000484587df0 */ /* 0x000fe20008000858 */
[----:B------:R-:W-:Y:S01]  /*8770*/  UIADD3 UR6, UR10, 0x280, URZ ;  /* 0x000002800a067890 */ /* 0x000fe2000fffe03f */
[--C-:B------:R-:W-:Y:S01]  /*8780*/  FFMA.FTZ R151, R30, UR22, -R32.reuse ;  /* 0x000000161e977c23 */ /* 0x100fe20008010820 */
[----:B------:R-:W-:Y:S01]  /*8790*/  UMOV UR7, 0x40000040 ;  /* 0x4000004000077882 */ /* 0x000fe20000000000 */
[----:B------:R-:W-:Y:S01]  /*87a0*/  MUFU.EX2 R149, R149 ;  /* 0x0000009500957308 */ /* 0x000fe20000000800 */
[----:B------:R-:W-:Y:S01]  /*87b0*/  @!P1 LEA R27, R27, UR45, 0x3 ;  /* 0x0000002d1b1b9c11 */ /* 0x000fe2000f8e18ff */
[----:B------:R-:W-:Y:S01]  /*87c0*/  FFMA.FTZ R30, R31, UR22, -R32 ;  /* 0x000000161f1e7c23 */ /* 0x000fe20008010820 */
[----:B------:R-:W-:-:S02]  /*87d0*/  VIADD R31, R152, 0x9 ;  /* 0x00000009981f7836 */ /* 0x000fc40000000000 */
[--C-:B------:R-:W-:Y:S01]  /*87e0*/  FFMA.FTZ R145, R34, UR22, -R32.reuse ;  /* 0x0000001622917c23 */ /* 0x100fe20008010820 */
[--C-:B------:R-:W-:Y:S01]  /*87f0*/  FFMA.FTZ R34, R35, UR22, -R32.reuse ;  /* 0x0000001623227c23 */ /* 0x100fe20008010820 */
[----:B------:R-:W-:Y:S02]  /*8800*/  @!P1 VIADD R27, R27, 0x16840 ;  /* 0x000168401b1b9836 */ /* 0x000fe40000000000 */
[--C-:B------:R-:W-:Y:S01]  /*8810*/  FFMA.FTZ R147, R38, UR22, -R32.reuse ;  /* 0x0000001626937c23 */ /* 0x100fe20008010820 */
[----:B------:R-:W-:Y:S01]  /*8820*/  MUFU.EX2 R26, R26 ;  /* 0x0000001a001a7308 */ /* 0x000fe20000000800 */
[----:B------:R-:W-:Y:S01]  /*8830*/  SEL R31, R31, 0x9, !P2 ;  /* 0x000000091f1f7807 */ /* 0x000fe20005000000 */
[--C-:B------:R-:W-:Y:S01]  /*8840*/  FFMA.FTZ R36, R39, UR22, -R32.reuse ;  /* 0x0000001627247c23 */ /* 0x100fe20008010820 */
[----:B------:R-:W-:Y:S01]  /*8850*/  @!P1 PRMT R27, RZ, 0x654, R27 ;  /* 0x00000654ff1b9816 */ /* 0x000fe2000000001b */
        /* <DEDUP_REMOVED lines=16> */
[----:B------:R-:W-:Y:S01]  /*8960*/  IMAD.U32 R35, RZ, RZ, UR23 ;  /* 0x00000017ff237e24 */ /* 0x000fe2000f8e00ff */
[C---:B------:R-:W-:Y:S01]  /*8970*/  ISETP.GT.AND P2, PT, R3.reuse, UR21, PT ;  /* 0x0000001503007c0c */ /* 0x040fe2000bf44270 */
[----:B------:R-:W-:Y:S01]  /*8980*/  UMOV UR23, UR39 ;  /* 0x0000002700177c82 */ /* 0x000fe20008000000 */
[----:B------:R-:W-:Y:S01]  /*8990*/  VIADD R3, R3, 0xffffffff ;  /* 0xffffffff03037836 */ /* 0x000fe20000000000 */
[----:B------:R-:W-:Y:S01]  /*89a0*/  MUFU.EX2 R145, R145 ;  /* 0x0000009100917308 */ /* 0x000fe20000000800 */
[----:B------:R-:W-:-:S07]  /*89b0*/  @!P1 LEA R35, R35, UR45, 0x3 ;  /* 0x0000002d23239c11 */ /* 0x000fce000f8e18ff */
[----:B------:R-:W-:Y:S08]  /*89c0*/  MUFU.EX2 R34, R34 ;  /* 0x0000002200227308 */ /* 0x000ff00000000800 */
[----:B------:R-:W-:Y:S08]  /*89d0*/  MUFU.EX2 R147, R147 ;  /* 0x0000009300937308 */ /* 0x000ff00000000800 */
[----:B------:R-:W-:Y:S08]  /*89e0*/  MUFU.EX2 R36, R36 ;  /* 0x0000002400247308 */ /* 0x000ff00000000800 */
[----:B------:R-:W-:Y:S08]  /*89f0*/  MUFU.EX2 R141, R141 ;  /* 0x0000008d008d7308 */ /* 0x000ff00000000800 */
[----:B------:R-:W-:Y:S01]  /*8a00*/  MUFU.EX2 R38, R38 ;  /* 0x0000002600267308 */ /* 0x000fe20000000800 */
[----:B------:R-:W-:-:S02]  /*8a10*/  WARPGROUP.DEPBAR.LE gsb0, 0x0 ;  /* 0x00008000000079c5 */ /* 0x000fc40000010000 */
[----:B------:R-:W-:Y:S01]  /*8a20*/  WARPGROUP.ARRIVE ;  /* 0x00000000000079c5 */ /* 0x000fe20000000000 */
[--C-:B------:R-:W-:Y:S01]  /*8a30*/  FFMA.FTZ R132, R56, UR22, -R8.reuse ;  /* 0x0000001638847c23 */ /* 0x100fe20008010808 */
[----:B------:R-:W-:Y:S01]  /*8a40*/  FFMA.FTZ R134, R60, UR22, -R8 ;  /* 0x000000163c867c23 */ /* 0x000fe20008010808 */
[----:B------:R-:W-:Y:S02]  /*8a50*/  FADD.FTZ R8, -R0, R7 ;  /* 0x0000000700087221 */ /* 0x000fe40000010100 */
[----:B------:R-:W-:Y:S01]  /*8a60*/  MUFU.EX2 R143, R143 ;  /* 0x0000008f008f7308 */ /* 0x000fe20000000800 */
[--C-:B------:R-:W-:Y:S01]  /*8a70*/  FFMA.FTZ R133, R58, UR22, -R32.reuse ;  /* 0x000000163a857c23 */ /* 0x100fe20008010820 */
[----:B------:R-:W-:Y:S01]  /*8a80*/  HGMMA.64x64x16.F32 R88, R128, gdesc[UR4].tnspB, R88, gsb0 ;  /* 0x40e0000480587df0 */ /* 0x000fe20008000858 */
[----:B------:R-:W-:Y:S01]  /*8a90*/  UIADD3 UR6, UR10, 0x300, URZ ;  /* 0x000003000a067890 */ /* 0x000fe2000fffe03f */
[----:B------:R-:W-:Y:S01]  /*8aa0*/  FMUL.FTZ R8, R8, UR22 ;  /* 0x0000001608087c20 */ /* 0x000fe20008410000 */
[----:B------:R-:W-:Y:S01]  /*8ab0*/  UMOV UR7, 0x40000040 ;  /* 0x4000004000077882 */ /* 0x000fe20000000000 */
[----:B------:R-:W-:-:S02]  /*8ac0*/  FFMA.FTZ R135, R62, UR22, -R32 ;  /* 0x000000163e877c23 */ /* 0x000fc40008010820 */
[----:B------:R-:W-:Y:S08]  /*8ad0*/  MUFU.EX2 R40, R40 ;  /* 0x0000002800287308 */ /* 0x000ff00000000800 */
[----:B------:R-:W0:Y:S08]  /*8ae0*/  MUFU.EX2 R8, R8 ;  /* 0x0000000800087308 */ /* 0x000e300000000800 */
[----:B------:R-:W-:Y:S08]  /*8af0*/  MUFU.EX2 R136, R136 ;  /* 0x0000008800887308 */ /* 0x000ff00000000800 */
[----:B------:R-:W1:Y:S01]  /*8b00*/  MUFU.EX2 R137, R137 ;  /* 0x0000008900897308 */ /* 0x000e620000000800 */
[----:B0-----:R-:W-:Y:S01]  /*8b10*/  FFMA.FTZ R5, R8, R5, R149 ;  /* 0x0000000508057223 */ /* 0x001fe20000010095 */
[----:B------:R-:W-:-:S03]  /*8b20*/  F2FP.F16.F32.PACK_AB R149, R26, R149 ;  /* 0x000000951a95723e */ /* 0x000fc600000000ff */
[----:B------:R-:W-:-:S03]  /*8b30*/  FADD.FTZ R48, R26, R5 ;  /* 0x000000051a307221 */ /* 0x000fc60000010000 */
[----:B------:R-:W0:Y:S01]  /*8b40*/  MUFU.EX2 R42, R42 ;  /* 0x0000002a002a7308 */ /* 0x000e220000000800 */
[----:B------:R-:W-:Y:S01]  /*8b50*/  FADD.FTZ R5, R151, R48 ;  /* 0x0000003097057221 */ /* 0x000fe20000010000 */
[----:B------:R-:W-:-:S03]  /*8b60*/  F2FP.F16.F32.PACK_AB R151, R30, R151 ;  /* 0x000000971e97723e */ /* 0x000fc600000000ff */
[----:B------:R-:W-:-:S03]  /*8b70*/  FADD.FTZ R48, R30, R5 ;  /* 0x000000051e307221 */ /* 0x000fc60000010000 */
[----:B------:R-:W-:Y:S01]  /*8b80*/  MUFU.EX2 R138, R138 ;  /* 0x0000008a008a7308 */ /* 0x000fe20000000800 */
[----:B------:R-:W-:Y:S01]  /*8b90*/  FADD.FTZ R5, R145, R48 ;  /* 0x0000003091057221 */ /* 0x000fe20000010000 */
[----:B------:R-:W-:Y:S01]  /*8ba0*/  FFMA.FTZ R48, R67, UR22, -R32 ;  /* 0x0000001643307c23 */ /* 0x000fe20008010820 */
[C---:B------:R-:W-:Y:S02]  /*8bb0*/  F2FP.F16.F32.PACK_AB R145, R34.reuse, R145 ;  /* 0x000000912291723e */ /* 0x040fe400000000ff */
[----:B------:R-:W-:-:S03]  /*8bc0*/  FADD.FTZ R52, R34, R5 ;  /* 0x0000000522347221 */ /* 0x000fc60000010000 */
[----:B------:R-:W2:Y:S01]  /*8bd0*/  MUFU.EX2 R139, R139 ;  /* 0x0000008b008b7308 */ /* 0x000ea20000000800 */
[----:B------:R-:W-:Y:S01]  /*8be0*/  FADD.FTZ R5, R147, R52 ;  /* 0x0000003493057221 */ /* 0x000fe20000010000 */
[----:B------:R-:W-:-:S03]  /*8bf0*/  F2FP.F16.F32.PACK_AB R147, R36, R147 ;  /* 0x000000932493723e */ /* 0x000fc600000000ff */
[----:B------:R-:W-:-:S03]  /*8c00*/  FADD.FTZ R52, R36, R5 ;  /* 0x0000000524347221 */ /* 0x000fc60000010000 */
[----:B------:R-:W3:Y:S01]  /*8c10*/  MUFU.EX2 R44, R44 ;  /* 0x0000002c002c7308 */ /* 0x000ee20000000800 */
[----:B------:R-:W-:Y:S01]  /*8c20*/  FADD.FTZ R5, R141, R52 ;  /* 0x000000348d057221 */ /* 0x000fe20000010000 */
[----:B------:R-:W-:-:S03]  /*8c30*/  F2FP.F16.F32.PACK_AB R141, R38, R141 ;  /* 0x0000008d268d723e */ /* 0x000fc600000000ff */
[----:B------:R-:W-:-:S03]  /*8c40*/  FADD.FTZ R52, R38, R5 ;  /* 0x0000000526347221 */ /* 0x000fc60000010000 */
[----:B------:R-:W-:Y:S01]  /*8c50*/  MUFU.EX2 R132, R132 ;  /* 0x0000008400847308 */ /* 0x000fe20000000800 */
[----:B------:R-:W-:Y:S01]  /*8c60*/  FADD.FTZ R5, R143, R52 ;  /* 0x000000348f057221 */ /* 0x000fe20000010000 */
[----:B------:R-:W-:-:S03]  /*8c70*/  F2FP.F16.F32.PACK_AB R143, R40, R143 ;  /* 0x0000008f288f723e */ /* 0x000fc600000000ff */
[----:B------:R-:W-:Y:S01]  /*8c80*/  FADD.FTZ R52, R40, R5 ;  /* 0x0000000528347221 */ /* 0x000fe20000010000 */
[----:B------:R-:W-:Y:S02]  /*8c90*/  WARPGROUP.DEPBAR.LE gsb0, 0x0 ;  /* 0x00008000000079c5 */ /* 0x000fe40000010000 */
[----:B------:R-:W-:Y:S01]  /*8ca0*/  WARPGROUP.ARRIVE ;  /* 0x00000000000079c5 */ /* 0x000fe20000000000 */
[----:B------:R-:W4:Y:S01]  /*8cb0*/  MUFU.EX2 R133, R133 ;  /* 0x0000008500857308 */ /* 0x000f220000000800 */
[----:B-1----:R-:W-:Y:S01]  /*8cc0*/  FADD.FTZ R5, R137, R52 ;  /* 0x0000003489057221 */ /* 0x002fe20000010000 */
[--C-:B------:R-:W-:Y:S01]  /*8cd0*/  FFMA.FTZ R129, R66, UR22, -R32.reuse ;  /* 0x0000001642817c23 */ /* 0x100fe20008010820 */
[----:B------:R-:W-:Y:S01]  /*8ce0*/  FFMA.FTZ R131, R70, UR22, -R32 ;  /* 0x0000001646837c23 */ /* 0x000fe20008010820 */
[C---:B0-----:R-:W-:Y:S01]  /*8cf0*/  F2FP.F16.F32.PACK_AB R137, R42.reuse, R137 ;  /* 0x000000892a89723e */ /* 0x041fe200000000ff */
[----:B------:R-:W-:Y:S01]  /*8d00*/  HGMMA.64x64x16.F32 R88, R124, gdesc[UR4].tnspB, R88, gsb0 ;  /* 0x40e000047c587df0 */ /* 0x000fe20008000858 */
[----:B------:R-:W-:Y:S01]  /*8d10*/  UIADD3 UR6, UR10, 0x380, URZ ;  /* 0x000003800a067890 */ /* 0x000fe2000fffe03f */
[----:B------:R-:W-:Y:S01]  /*8d20*/  FADD.FTZ R52, R42, R5 ;  /* 0x000000052a347221 */ /* 0x000fe20000010000 */
[----:B------:R-:W-:Y:S01]  /*8d30*/  UMOV UR7, 0x40000040 ;  /* 0x4000004000077882 */ /* 0x000fe20000000000 */
[----:B------:R-:W0:Y:S02]  /*8d40*/  MUFU.EX2 R46, R46 ;  /* 0x0000002e002e7308 */ /* 0x000e240000000800 */
[----:B--2---:R-:W-:Y:S01]  /*8d50*/  FADD.FTZ R5, R139, R52 ;  /* 0x000000348b057221 */ /* 0x004fe20000010000 */
[----:B---3--:R-:W-:-:S03]  /*8d60*/  F2FP.F16.F32.PACK_AB R139, R44, R139 ;  /* 0x0000008b2c8b723e */ /* 0x008fc600000000ff */
[----:B------:R-:W-:Y:S02]  /*8d70*/  FADD.FTZ R30, R44, R5 ;  /* 0x000000052c1e7221 */ /* 0x000fe40000010000 */
[----:B------:R-:W-:Y:S02]  /*8d80*/  MUFU.EX2 R134, R134 ;  /* 0x0000008600867308 */ /* 0x000fe40000000800 */
[----:B----4-:R-:W-:-:S06]  /*8d90*/  FADD.FTZ R5, R133, R30 ;  /* 0x0000001e85057221 */ /* 0x010fcc0000010000 */
[----:B------:R-:W1:Y:S01]  /*8da0*/  MUFU.EX2 R135, R135 ;  /* 0x0000008700877308 */ /* 0x000e620000000800 */
[C---:B0-----:R-:W-:Y:S01]  /*8db0*/  FADD.FTZ R30, R46.reuse, R5 ;  /* 0x000000052e1e7221 */ /* 0x041fe20000010000 */
[----:B------:R-:W-:-:S06]  /*8dc0*/  F2FP.F16.F32.PACK_AB R133, R46, R133 ;  /* 0x000000852e85723e */ /* 0x000fcc00000000ff */
[----:B------:R-:W-:Y:S08]  /*8dd0*/  MUFU.EX2 R129, R129 ;  /* 0x0000008100817308 */ /* 0x000ff00000000800 */
[----:B------:R-:W0:Y:S01]  /*8de0*/  MUFU.EX2 R49, R49 ;  /* 0x0000003100317308 */ /* 0x000e220000000800 */
[----:B-1----:R-:W-:-:S07]  /*8df0*/  FADD.FTZ R5, R135, R30 ;  /* 0x0000001e87057221 */ /* 0x002fce0000010000 */
[----:B------:R-:W-:Y:S08]  /*8e00*/  MUFU.EX2 R48, R48 ;  /* 0x0000003000307308 */ /* 0x000ff00000000800 */
[----:B------:R-:W-:Y:S01]  /*8e10*/  MUFU.EX2 R12, R12 ;  /* 0x0000000c000c7308 */ /* 0x000fe20000000800 */
[----:B0-----:R-:W-:-:S07]  /*8e20*/  F2FP.F16.F32.PACK_AB R128, R49, R10 ;  /* 0x0000000a3180723e */ /* 0x001fce00000000ff */
[----:B------:R-:W-:Y:S08]  /*8e30*/  MUFU.EX2 R131, R131 ;  /* 0x0000008300837308 */ /* 0x000ff00000000800 */
[----:B------:R-:W0:Y:S08]  /*8e40*/  MUFU.EX2 R53, R53 ;  /* 0x0000003500357308 */ /* 0x000e300000000800 */
[----:B------:R-:W-:Y:S01]  /*8e50*/  MUFU.EX2 R14, R14 ;  /* 0x0000000e000e7308 */ /* 0x000fe20000000800 */
[----:B------:R-:W-:-:S02]  /*8e60*/  WARPGROUP.DEPBAR.LE gsb0, 0x0 ;  /* 0x00008000000079c5 */ /* 0x000fc40000010000 */
[----:B------:R-:W-:Y:S01]  /*8e70*/  WARPGROUP.ARRIVE ;  /* 0x00000000000079c5 */ /* 0x000fe20000000000 */
[--C-:B------:R-:W-:Y:S01]  /*8e80*/  FFMA.FTZ R125, R74, UR22, -R32.reuse ;  /* 0x000000164a7d7c23 */ /* 0x100fe20008010820 */
[----:B------:R-:W-:-:S03]  /*8e90*/  FFMA.FTZ R127, R78, UR22, -R32 ;  /* 0x000000164e7f7c23 */ /* 0x000fc60008010820 */
[----:B------:R-:W1:Y:S01]  /*8ea0*/  MUFU.EX2 R57, R57 ;  /* 0x0000003900397308 */ /* 0x000e620000000800 */
[----:B0-----:R-:W-:Y:S01]  /*8eb0*/  F2FP.F16.F32.PACK_AB R130, R53, R12 ;  /* 0x0000000c3582723e */ /* 0x001fe200000000ff */
[----:B------:R-:W-:Y:S06]  /*8ec0*/  HGMMA.64x64x16.F32 R88, R120, gdesc[UR4].tnspB, R88, gsb0 ;  /* 0x40e0000478587df0 */ /* 0x000fec0008000858 */
[----:B------:R-:W-:Y:S08]  /*8ed0*/  MUFU.EX2 R125, R125 ;  /* 0x0000007d007d7308 */ /* 0x000ff00000000800 */
[----:B------:R-:W-:Y:S01]  /*8ee0*/  MUFU.EX2 R20, R20 ;  /* 0x0000001400147308 */ /* 0x000fe20000000800 */
[----:B-1----:R-:W-:-:S07]  /*8ef0*/  F2FP.F16.F32.PACK_AB R124, R57, R14 ;  /* 0x0000000e397c723e */ /* 0x002fce00000000ff */
[----:B------:R-:W-:Y:S08]  /*8f00*/  MUFU.EX2 R127, R127 ;  /* 0x0000007f007f7308 */ /* 0x000ff00000000800 */
[----:B------:R-:W0:Y:S08]  /*8f10*/  MUFU.EX2 R61, R61 ;  /* 0x0000003d003d7308 */ /* 0x000e300000000800 */
[----:B------:R-:W-:Y:S08]  /*8f20*/  MUFU.EX2 R79, R79 ;  /* 0x0000004f004f7308 */ /* 0x000ff00000000800 */
[----:B------:R-:W-:Y:S01]  /*8f30*/  MUFU.EX2 R24, R24 ;  /* 0x0000001800187308 */ /* 0x000fe20000000800 */
[----:B0-----:R-:W-:-:S07]  /*8f40*/  F2FP.F16.F32.PACK_AB R126, R61, R20 ;  /* 0x000000143d7e723e */ /* 0x001fce00000000ff */
[----:B------:R-:W-:Y:S08]  /*8f50*/  MUFU.EX2 R65, R65 ;  /* 0x0000004100417308 */ /* 0x000ff00000000800 */
[----:B------:R-:W-:Y:S08]  /*8f60*/  MUFU.EX2 R83, R83 ;  /* 0x0000005300537308 */ /* 0x000ff00000000800 */
[----:B------:R-:W-:Y:S01]  /*8f70*/  MUFU.EX2 R28, R84 ;  /* 0x00000054001c7308 */ /* 0x000fe20000000800 */
[----:B------:R-:W-:-:S02]  /*8f80*/  WARPGROUP.DEPBAR.LE gsb0, 0x0 ;  /* 0x00008000000079c5 */ /* 0x000fc40000010000 */
[----:B------:R0:W-:Y:S06]  /*8f90*/  BAR.ARV R31, 0x100 ;  /* 0x0004001f0000751d */ /* 0x0001ec0000002000 */
[----:B------:R1:W-:Y:S01]  /*8fa0*/  @!P1 SYNCS.ARRIVE.TRANS64.RED.A1T0 RZ, [R27+URZ], RZ ;  /* 0x000000ff1bff99a7 */ /* 0x0003e2000810043f */
[----:B------:R-:W-:Y:S01]  /*8fb0*/  MUFU.EX2 R121, R82 ;  /* 0x0000005200797308 */ /* 0x000fe20000000800 */
[----:B0-----:R-:W-:Y:S02]  /*8fc0*/  @!P1 VIADD R31, R35, 0x16860 ;  /* 0x00016860231f9836 */ /* 0x001fe40000000000 */
[-C--:B------:R-:W-:Y:S01]  /*8fd0*/  FMUL.FTZ R88, R88, R9.reuse ;  /* 0x0000000958587220 */ /* 0x080fe20000410000 */
[-C--:B------:R-:W-:Y:S01]  /*8fe0*/  FMUL.FTZ R89, R89, R9.reuse ;  /* 0x0000000959597220 */ /* 0x080fe20000410000 */
[-C--:B------:R-:W-:Y:S01]  /*8ff0*/  FMUL.FTZ R92, R92, R9.reuse ;  /* 0x000000095c5c7220 */ /* 0x080fe20000410000 */
[-C--:B------:R-:W-:Y:S01]  /*9000*/  FMUL.FTZ R93, R93, R9.reuse ;  /* 0x000000095d5d7220 */ /* 0x080fe20000410000 */
[----:B------:R-:W-:Y:S01]  /*9010*/  @!P1 PRMT R31, RZ, 0x654, R31 ;  /* 0x00000654ff1f9816 */ /* 0x000fe2000000001f */
[----:B-1----:R-:W-:Y:S01]  /*9020*/  FADD.FTZ R27, R11, R6 ;  /* 0x000000060b1b7221 */ /* 0x002fe20000010000 */
[----:B------:R-:W-:Y:S01]  /*9030*/  FFMA.FTZ R6, R63, UR22, -R32 ;  /* 0x000000163f067c23 */ /* 0x000fe20008010820 */
[----:B------:R-:W-:Y:S01]  /*9040*/  MUFU.EX2 R123, R86 ;  /* 0x00000056007b7308 */ /* 0x000fe20000000800 */
[----:B------:R0:W-:Y:S01]  /*9050*/  @!P1 SYNCS.ARRIVE.TRANS64.RED.A1T0 RZ, [R31+URZ], RZ ;  /* 0x000000ff1fff99a7 */ /* 0x0001e2000810043f */
[----:B------:R-:W-:Y:S01]  /*9060*/  FADD.FTZ R50, R150, R27 ;  /* 0x0000001b96327221 */ /* 0x000fe20000010000 */
[-C--:B------:R-:W-:Y:S01]  /*9070*/  FMUL.FTZ R96, R96, R9.reuse ;  /* 0x0000000960607220 */ /* 0x080fe20000410000 */
[-C--:B------:R-:W-:Y:S01]  /*9080*/  FMUL.FTZ R97, R97, R9.reuse ;  /* 0x0000000961617220 */ /* 0x080fe20000410000 */
[-C--:B------:R-:W-:Y:S01]  /*9090*/  FMUL.FTZ R100, R100, R9.reuse ;  /* 0x0000000964647220 */ /* 0x080fe20000410000 */
[----:B------:R-:W-:Y:S01]  /*90a0*/  FADD.FTZ R27, R15, R50 ;  /* 0x000000320f1b7221 */ /* 0x000fe20000010000 */
[-C--:B------:R-:W-:Y:S01]  /*90b0*/  FMUL.FTZ R101, R101, R9.reuse ;  /* 0x0000000965657220 */ /* 0x080fe20000410000 */
[----:B------:R-:W1:Y:S01]  /*90c0*/  MUFU.EX2 R6, R6 ;  /* 0x0000000600067308 */ /* 0x000e620000000800 */
[-C--:B------:R-:W-:Y:S01]  /*90d0*/  FMUL.FTZ R104, R104, R9.reuse ;  /* 0x0000000968687220 */ /* 0x080fe20000410000 */
[----:B------:R-:W-:Y:S01]  /*90e0*/  FADD.FTZ R50, R144, R27 ;  /* 0x0000001b90327221 */ /* 0x000fe20000010000 */
[-C--:B------:R-:W-:Y:S01]  /*90f0*/  FMUL.FTZ R105, R105, R9.reuse ;  /* 0x0000000969697220 */ /* 0x080fe20000410000 */
[-C--:B------:R-:W-:Y:S01]  /*9100*/  FMUL.FTZ R108, R108, R9.reuse ;  /* 0x000000096c6c7220 */ /* 0x080fe20000410000 */
[-C--:B------:R-:W-:Y:S01]  /*9110*/  FMUL.FTZ R109, R109, R9.reuse ;  /* 0x000000096d6d7220 */ /* 0x080fe20000410000 */
[----:B------:R-:W-:Y:S01]  /*9120*/  FADD.FTZ R27, R13, R50 ;  /* 0x000000320d1b7221 */ /* 0x000fe20000010000 */
[--C-:B------:R-:W-:Y:S01]  /*9130*/  FFMA.FTZ R50, R71, UR22, -R32.reuse ;  /* 0x0000001647327c23 */ /* 0x100fe20008010820 */
[----:B------:R-:W-:Y:S01]  /*9140*/  FFMA.FTZ R32, R87, UR22, -R32 ;  /* 0x0000001657207c23 */ /* 0x000fe20008010820 */
[----:B------:R-:W2:Y:S01]  /*9150*/  MUFU.EX2 R7, R85 ;  /* 0x0000005500077308 */ /* 0x000ea20000000800 */
[----:B------:R-:W-:Y:S01]  /*9160*/  FADD.FTZ R54, R146, R27 ;  /* 0x0000001b92367221 */ /* 0x000fe20000010000 */
[-C--:B------:R-:W-:Y:S01]  /*9170*/  FMUL.FTZ R112, R112, R9.reuse ;  /* 0x0000000970707220 */ /* 0x080fe20000410000 */
[-C--:B------:R-:W-:Y:S01]  /*9180*/  FMUL.FTZ R113, R113, R9.reuse ;  /* 0x0000000971717220 */ /* 0x080fe20000410000 */
[-C--:B------:R-:W-:Y:S01]  /*9190*/  FMUL.FTZ R116, R116, R9.reuse ;  /* 0x0000000974747220 */ /* 0x080fe20000410000 */
[----:B------:R-:W-:Y:S01]  /*91a0*/  FADD.FTZ R27, R25, R54 ;  /* 0x00000036191b7221 */ /* 0x000fe20000010000 */
[----:B------:R-:W-:Y:S01]  /*91b0*/  FMUL.FTZ R117, R117, R9 ;  /* 0x0000000975757220 */ /* 0x000fe20000410000 */
[----:B------:R-:W-:Y:S01]  /*91c0*/  F2FP.F16.F32.PACK_AB R150, R15, R150 ;  /* 0x000000960f96723e */ /* 0x000fe200000000ff */
[----:B------:R-:W3:Y:S01]  /*91d0*/  MUFU.EX2 R50, R50 ;  /* 0x0000003200327308 */ /* 0x000ee20000000800 */
[----:B------:R-:W-:Y:S01]  /*91e0*/  FADD.FTZ R54, R140, R27 ;  /* 0x0000001b8c367221 */ /* 0x000fe20000010000 */
[C---:B-1----:R-:W-:Y:S01]  /*91f0*/  FADD.FTZ R30, R6.reuse, R5 ;  /* 0x00000005061e7221 */ /* 0x042fe20000010000 */
[----:B------:R-:W-:Y:S01]  /*9200*/  F2FP.F16.F32.PACK_AB R135, R6, R135 ;  /* 0x000000870687723e */ /* 0x000fe200000000ff */
[----:B------:R-:W-:Y:S01]  /*9210*/  FMUL.FTZ R90, R90, R8 ;  /* 0x000000085a5a7220 */ /* 0x000fe20000410000 */
[----:B------:R-:W-:Y:S01]  /*9220*/  FADD.FTZ R27, R29, R54 ;  /* 0x000000361d1b7221 */ /* 0x000fe20000010000 */
[----:B------:R-:W-:Y:S01]  /*9230*/  FADD.FTZ R5, R129, R30 ;  /* 0x0000001e81057221 */ /* 0x000fe20000010000 */
[----:B------:R-:W-:Y:S01]  /*9240*/  F2FP.F16.F32.PACK_AB R144, R13, R144 ;  /* 0x000000900d90723e */ /* 0x000fe200000000ff */
[----:B------:R-:W-:Y:S01]  /*9250*/  MUFU.EX2 R32, R32 ;  /* 0x0000002000207308 */ /* 0x000fe20000000800 */
[----:B------:R-:W-:Y:S01]  /*9260*/  FADD.FTZ R54, R142, R27 ;  /* 0x0000001b8e367221 */ /* 0x000fe20000010000 */
[----:B------:R-:W-:Y:S01]  /*9270*/  FADD.FTZ R30, R48, R5 ;  /* 0x00000005301e7221 */ /* 0x000fe20000010000 */
[----:B--2---:R-:W-:Y:S01]  /*9280*/  F2FP.F16.F32.PACK_AB R122, R7, R28 ;  /* 0x0000001c077a723e */ /* 0x004fe200000000ff */
[----:B------:R-:W-:Y:S01]  /*9290*/  FMUL.FTZ R91, R91, R8 ;  /* 0x000000085b5b7220 */ /* 0x000fe20000410000 */
[----:B------:R-:W-:Y:S01]  /*92a0*/  FADD.FTZ R27, R21, R54 ;  /* 0x00000036151b7221 */ /* 0x000fe20000010000 */
[----:B------:R-:W-:Y:S01]  /*92b0*/  FADD.FTZ R5, R131, R30 ;  /* 0x0000001e83057221 */ /* 0x000fe20000010000 */
[----:B------:R-:W-:Y:S01]  /*92c0*/  F2FP.F16.F32.PACK_AB R146, R25, R146 ;  /* 0x000000921992723e */ /* 0x000fe200000000ff */
[----:B------:R-:W-:Y:S01]  /*92d0*/  FMUL.FTZ R94, R94, R8 ;  /* 0x000000085e5e7220 */ /* 0x000fe20000410000 */
[----:B------:R-:W-:Y:S01]  /*92e0*/  FADD.FTZ R54, R136, R27 ;  /* 0x0000001b88367221 */ /* 0x000fe20000010000 */
[----:B---3--:R-:W-:Y:S01]  /*92f0*/  FADD.FTZ R30, R50, R5 ;  /* 0x00000005321e7221 */ /* 0x008fe20000010000 */
[----:B------:R-:W-:Y:S01]  /*9300*/  F2FP.F16.F32.PACK_AB R140, R29, R140 ;  /* 0x0000008c1d8c723e */ /* 0x000fe200000000ff */
[----:B------:R-:W-:Y:S01]  /*9310*/  FMUL.FTZ R95, R95, R8 ;  /* 0x000000085f5f7220 */ /* 0x000fe20000410000 */
[----:B------:R-:W-:Y:S01]  /*9320*/  FADD.FTZ R11, R33, R54 ;  /* 0x00000036210b7221 */ /* 0x000fe20000010000 */
[----:B------:R-:W-:Y:S01]  /*9330*/  FADD.FTZ R5, R125, R30 ;  /* 0x0000001e7d057221 */ /* 0x000fe20000010000 */
[----:B------:R-:W-:Y:S01]  /*9340*/  F2FP.F16.F32.PACK_AB R142, R21, R142 ;  /* 0x0000008e158e723e */ /* 0x000fe200000000ff */
[----:B------:R-:W-:Y:S01]  /*9350*/  FMUL.FTZ R98, R98, R8 ;  /* 0x0000000862627220 */ /* 0x000fe20000410000 */
[----:B------:R-:W-:Y:S01]  /*9360*/  FADD.FTZ R26, R138, R11 ;  /* 0x0000000b8a1a7221 */ /* 0x000fe20000010000 */
[----:B------:R-:W-:Y:S01]  /*9370*/  F2FP.F16.F32.PACK_AB R136, R33, R136 ;  /* 0x000000882188723e */ /* 0x000fe200000000ff */
[----:B------:R-:W-:Y:S01]  /*9380*/  FMUL.FTZ R99, R99, R8 ;  /* 0x0000000863637220 */ /* 0x000fe20000410000 */
[C---:B------:R-:W-:Y:S01]  /*9390*/  F2FP.F16.F32.PACK_AB R138, R41.reuse, R138 ;  /* 0x0000008a298a723e */ /* 0x040fe200000000ff */
[----:B------:R-:W-:Y:S01]  /*93a0*/  FADD.FTZ R11, R41, R26 ;  /* 0x0000001a290b7221 */ /* 0x000fe20000010000 */
[----:B------:R-:W-:Y:S01]  /*93b0*/  F2FP.F16.F32.PACK_AB R129, R48, R129 ;  /* 0x000000813081723e */ /* 0x000fe200000000ff */
[----:B------:R-:W1:Y:S01]  /*93c0*/  MUFU.EX2 R26, R75 ;  /* 0x0000004b001a7308 */ /* 0x000e620000000800 */
[----:B------:R-:W-:Y:S01]  /*93d0*/  F2FP.F16.F32.PACK_AB R131, R50, R131 ;  /* 0x000000833283723e */ /* 0x000fe200000000ff */
[----:B------:R-:W-:Y:S01]  /*93e0*/  FADD.FTZ R34, R132, R11 ;  /* 0x0000000b84227221 */ /* 0x000fe20000010000 */
[----:B------:R-:W-:Y:S01]  /*93f0*/  F2FP.F16.F32.PACK_AB R132, R37, R132 ;  /* 0x000000842584723e */ /* 0x000fe200000000ff */
[----:B------:R-:W-:Y:S01]  /*9400*/  FMUL.FTZ R102, R102, R8 ;  /* 0x0000000866667220 */ /* 0x000fe20000410000 */
[----:B------:R-:W-:Y:S01]  /*9410*/  F2FP.F16.F32.PACK_AB R120, R65, R24 ;  /* 0x000000184178723e */ /* 0x000fe200000000ff */
[----:B------:R-:W-:Y:S01]  /*9420*/  FADD.FTZ R11, R37, R34 ;  /* 0x00000022250b7221 */ /* 0x000fe20000010000 */
[-C--:B------:R-:W-:Y:S01]  /*9430*/  FMUL.FTZ R103, R103, R8.reuse ;  /* 0x0000000867677220 */ /* 0x080fe20000410000 */
[-C--:B------:R-:W-:Y:S01]  /*9440*/  FMUL.FTZ R106, R106, R8.reuse ;  /* 0x000000086a6a7220 */ /* 0x080fe20000410000 */
[----:B------:R-:W-:Y:S01]  /*9450*/  FMUL.FTZ R107, R107, R8 ;  /* 0x000000086b6b7220 */ /* 0x000fe20000410000 */
[----:B------:R-:W-:Y:S01]  /*9460*/  FADD.FTZ R34, R134, R11 ;  /* 0x0000000b86227221 */ /* 0x000fe20000010000 */
[----:B------:R-:W-:Y:S01]  /*9470*/  F2FP.F16.F32.PACK_AB R134, R45, R134 ;  /* 0x000000862d86723e */ /* 0x000fe200000000ff */
[-C--:B------:R-:W-:Y:S01]  /*9480*/  FMUL.FTZ R110, R110, R8.reuse ;  /* 0x000000086e6e7220 */ /* 0x080fe20000410000 */
[-C--:B------:R-:W-:Y:S01]  /*9490*/  FMUL.FTZ R111, R111, R8.reuse ;  /* 0x000000086f6f7220 */ /* 0x080fe20000410000 */
[----:B------:R-:W-:Y:S01]  /*94a0*/  FADD.FTZ R11, R45, R34 ;  /* 0x000000222d0b7221 */ /* 0x000fe20000010000 */
[-C--:B------:R-:W-:Y:S01]  /*94b0*/  FMUL.FTZ R114, R114, R8.reuse ;  /* 0x0000000872727220 */ /* 0x080fe20000410000 */
[-C--:B------:R-:W-:Y:S01]  /*94c0*/  FMUL.FTZ R115, R115, R8.reuse ;  /* 0x0000000873737220 */ /* 0x080fe20000410000 */
[----:B-1----:R-:W-:Y:S01]  /*94d0*/  FADD.FTZ R6, R26, R5 ;  /* 0x000000051a067221 */ /* 0x002fe20000010000 */
[----:B------:R-:W-:Y:S01]  /*94e0*/  FADD.FTZ R34, R10, R11 ;  /* 0x0000000b0a227221 */ /* 0x000fe20000010000 */
[----:B------:R-:W-:Y:S01]  /*94f0*/  F2FP.F16.F32.PACK_AB R125, R26, R125 ;  /* 0x0000007d1a7d723e */ /* 0x000fe200000000ff */
[-C--:B------:R-:W-:Y:S01]  /*9500*/  FMUL.FTZ R118, R118, R8.reuse ;  /* 0x0000000876767220 */ /* 0x080fe20000410000 */
[----:B------:R-:W-:Y:S01]  /*9510*/  FADD.FTZ R6, R127, R6 ;  /* 0x000000067f067221 */ /* 0x000fe20000010000 */
[----:B------:R-:W-:Y:S01]  /*9520*/  FADD.FTZ R11, R49, R34 ;  /* 0x00000022310b7221 */ /* 0x000fe20000010000 */
[----:B------:R-:W-:Y:S01]  /*9530*/  F2FP.F16.F32.PACK_AB R127, R79, R127 ;  /* 0x0000007f4f7f723e */ /* 0x000fe200000000ff */
[----:B------:R-:W-:Y:S01]  /*9540*/  FMUL.FTZ R119, R119, R8 ;  /* 0x0000000877777220 */ /* 0x000fe20000410000 */
[----:B------:R-:W-:Y:S01]  /*9550*/  FADD.FTZ R6, R79, R6 ;  /* 0x000000064f067221 */ /* 0x000fe20000010000 */
[----:B------:R-:W-:Y:S01]  /*9560*/  FADD.FTZ R34, R12, R11 ;  /* 0x0000000b0c227221 */ /* 0x000fe20000010000 */
[----:B------:R-:W-:-:S02]  /*9570*/  IMAD.MOV.U32 R9, RZ, RZ, R2 ;  /* 0x000000ffff097224 */ /* 0x000fc400078e0002 */
[----:B------:R-:W-:Y:S01]  /*9580*/  FADD.FTZ R6, R121, R6 ;  /* 0x0000000679067221 */ /* 0x000fe20000010000 */
[----:B------:R-:W-:Y:S01]  /*9590*/  FADD.FTZ R11, R53, R34 ;  /* 0x00000022350b7221 */ /* 0x000fe20000010000 */
[C---:B------:R-:W-:Y:S02]  /*95a0*/  F2FP.F16.F32.PACK_AB R121, R83.reuse, R121 ;  /* 0x000000795379723e */ /* 0x040fe400000000ff */
[----:B------:R-:W-:Y:S01]  /*95b0*/  FADD.FTZ R6, R83, R6 ;  /* 0x0000000653067221 */ /* 0x000fe20000010000 */
[----:B------:R-:W-:-:S04]  /*95c0*/  FADD.FTZ R34, R14, R11 ;  /* 0x0000000b0e227221 */ /* 0x000fc80000010000 */
[----:B------:R-:W-:-:S04]  /*95d0*/  FADD.FTZ R11, R57, R34 ;  /* 0x00000022390b7221 */ /* 0x000fc80000010000 */
[----:B------:R-:W-:-:S04]  /*95e0*/  FADD.FTZ R10, R20, R11 ;  /* 0x0000000b140a7221 */ /* 0x000fc80000010000 */
[----:B------:R-:W-:-:S04]  /*95f0*/  FADD.FTZ R5, R61, R10 ;  /* 0x0000000a3d057221 */ /* 0x000fc80000010000 */
[----:B------:R-:W-:-:S04]  /*9600*/  FADD.FTZ R10, R24, R5 ;  /* 0x00000005180a7221 */ /* 0x000fc80000010000 */
[----:B------:R-:W-:-:S04]  /*9610*/  FADD.FTZ R5, R65, R10 ;  /* 0x0000000a41057221 */ /* 0x000fc80000010000 */
[----:B------:R-:W-:Y:S01]  /*9620*/  FADD.FTZ R10, R28, R5 ;  /* 0x000000051c0a7221 */ /* 0x000fe20000010000 */
[----:B------:R-:W-:Y:S01]  /*9630*/  FADD.FTZ R5, R123, R6 ;  /* 0x000000067b057221 */ /* 0x000fe20000010000 */
[C---:B------:R-:W-:Y:S02]  /*9640*/  F2FP.F16.F32.PACK_AB R123, R32.reuse, R123 ;  /* 0x0000007b207b723e */ /* 0x040fe400000000ff */
[----:B------:R-:W-:Y:S01]  /*9650*/  FADD.FTZ R6, R7, R10 ;  /* 0x0000000a07067221 */ /* 0x000fe20000010000 */
[----:B------:R-:W-:Y:S01]  /*9660*/  FADD.FTZ R5, R32, R5 ;  /* 0x0000000520057221 */ /* 0x000fe20000010000 */
[----:B------:R-:W-:Y:S01]  /*9670*/  IMAD.MOV.U32 R7, RZ, RZ, R0 ;  /* 0x000000ffff077224 */ /* 0x000fe200078e0000 */
[----:B0-----:R-:W-:Y:S06]  /*9680*/  @P2 BRA `(.L_x_898) ;  /* 0xffffffe000dc2947 */ /* 0x001fec000383ffff */
.L_x_889:
[----:B------:R-:W-:-:S13]  /*9690*/  ISETP.GE.AND P2, PT, R3, UR43, PT ;  /* 0x0000002b03007c0c */ /* 0x000fda000bf46270 */
[----:B------:R-:W-:Y:S05]  /*96a0*/  @!P2 BRA `(.L_x_899) ;  /* 0x0000002c0058a947 */ /* 0x000fea0003800000 */
[----:B------:R-:W-:Y:S01]  /*96b0*/  IMAD.IADD R11, R17, 0x1, -R18 ;  /* 0x00000001110b7824 */ /* 0x000fe200078e0a12 */
[----:B------:R-:W-:Y:S01]  /*96c0*/  UMOV UR26, UR38 ;  /* 0x00000026001a7c82 */ /* 0x000fe20008000000 */
[----:B------:R-:W-:Y:S01]  /*96d0*/  IMAD.MOV.U32 R7, RZ, RZ, R0 ;  /* 0x000000ffff077224 */ /* 0x000fe200078e0000 */
[----:B------:R-:W-:Y:S01]  /*96e0*/  UMOV UR21, UR39 ;  /* 0x0000002700157c82 */ /* 0x000fe20008000000 */
[----:B------:R-:W-:Y:S01]  /*96f0*/  IMAD.IADD R9, R4, 0x1, R11 ;  /* 0x0000000104097824 */ /* 0x000fe200078e020b */
[----:B------:R-:W-:Y:S01]  /*9700*/  IADD3 R11, R11, 0x8, R4 ;  /* 0x000000080b0b7810 */ /* 0x000fe20007ffe004 */
[----:B------:R-:W-:Y:S01]  /*9710*/  IMAD.MOV.U32 R8, RZ, RZ, R2 ;  /* 0x000000ffff087224 */ /* 0x000fe200078e0002 */
[----:B------:R-:W-:Y:S01]  /*9720*/  ULDC UR24, c[0x0][0x9e4] ;  /* 0x0002790000187ab9 */ /* 0x000fe20000000800 */
[----:B------:R-:W-:Y:S01]  /*9730*/  ULDC UR23, c[0x0][0x9dc] ;  /* 0x0002770000177ab9 */ /* 0x000fe20000000800 */
[----:B------:R-:W-:Y:S01]  /*9740*/  LOP3.LUT R13, RZ, R9, RZ, 0x33, !PT ;  /* 0x00000009ff0d7212 */ /* 0x000fe200078e33ff */
[----:B------:R-:W-:Y:S01]  /*9750*/  ULDC UR22, c[0x0][0x988] ;  /* 0x0002620000167ab9 */ /* 0x000fe20000000800 */
[----:B------:R-:W-:Y:S01]  /*9760*/  LOP3.LUT R15, RZ, R11, RZ, 0x33, !PT ;  /* 0x0000000bff0f7212 */ /* 0x000fe200078e33ff */
[----:B------:R-:W-:-:S06]  /*9770*/  ULDC UR25, c[0x0][0x9e0] ;  /* 0x0002780000197ab9 */ /* 0x000fcc0000000800 */
.L_x_916:
        /* <DEDUP_REMOVED lines=9> */
.L_x_901:
[----:B------:R-:W-:Y:S01]  /*9810*/  ULEA UR6, UR39, UR45, 0x3 ;  /* 0x0000002d27067291 */ /* 0x000fe2000f8e183f */
[----:B------:R-:W-:-:S05]  /*9820*/  IMAD.U32 R0, RZ, RZ, UR38 ;  /* 0x00000026ff007e24 */ /* 0x000fca000f8e00ff */
[----:B------:R-:W-:-:S04]  /*9830*/  SHF.L.U32 R0, R0, 0x1f, RZ ;  /* 0x0000001f00007819 */ /* 0x000fc800000006ff */
[----:B------:R0:W1:Y:S01]  /*9840*/  SYNCS.PHASECHK.TRANS64.TRYWAIT P2, [UR6+0x16830], R0 ;  /* 0x01683000ff0075a7 */ /* 0x0000620008040146 */
[----:B------:R-:W-:Y:S05]  /*9850*/  @!P0 BRA `(.L_x_902) ;  /* 0x0000000000048947 */ /* 0x000fea0003800000 */
[----:B------:R-:W-:Y:S01]  /*9860*/  BPT.TRAP 0x1 ;  /* 0x000000040000795c */ /* 0x000fe20000300000 */
.L_x_902:
[----:B-1----:R-:W-:Y:S05]  /*9870*/  @P2 BRA `(.L_x_900) ;  /* 0x0000000000082947 */ /* 0x002fea0003800000 */
[----:B------:R-:W1:Y:S02]  /*9880*/  SYNCS.PHASECHK.TRANS64.TRYWAIT P2, [UR6+0x16830], R0 ;  /* 0x01683000ff0075a7 */ /* 0x000e640008040146 */
[----:B-1----:R-:W-:Y:S05]  /*9890*/  @!P2 BRA `(.L_x_903) ;  /* 0x000000940024a947 */ /* 0x002fea0003800000 */
.L_x_900:
        /* <DEDUP_REMOVED lines=27> */
.L_x_905:
[----:B------:R-:W-:Y:S01]  /*9a50*/  ULEA UR6, UR21, UR45, 0x3 ;  /* 0x0000002d15067291 */ /* 0x000fe2000f8e183f */
[----:B------:R-:W-:-:S05]  /*9a60*/  IMAD.U32 R0, RZ, RZ, UR26 ;  /* 0x0000001aff007e24 */ /* 0x000fca000f8e00ff */
[----:B------:R-:W-:-:S04]  /*9a70*/  SHF.L.U32 R0, R0, 0x1f, RZ ;  /* 0x0000001f00007819 */ /* 0x000fc800000006ff */
[----:B------:R0:W1:Y:S01]  /*9a80*/  SYNCS.PHASECHK.TRANS64.TRYWAIT P2, [UR6+0x16850], R0 ;  /* 0x01685000ff0075a7 */ /* 0x0000620008040146 */
[----:B------:R-:W-:Y:S05]  /*9a90*/  @!P0 BRA `(.L_x_906) ;  /* 0x0000000000048947 */ /* 0x000fea0003800000 */
[----:B------:R-:W-:Y:S01]  /*9aa0*/  BPT.TRAP 0x1 ;  /* 0x000000040000795c */ /* 0x000fe20000300000 */
.L_x_906:
[----:B-1----:R-:W-:Y:S05]  /*9ab0*/  @P2 BRA `(.L_x_904) ;  /* 0x0000000000082947 */ /* 0x002fea0003800000 */
[----:B------:R-:W1:Y:S02]  /*9ac0*/  SYNCS.PHASECHK.TRANS64.TRYWAIT P2, [UR6+0x16850], R0 ;  /* 0x01685000ff0075a7 */ /* 0x000e640008040146 */
[----:B-1----:R-:W-:Y:S05]  /*9ad0*/  @!P2 BRA `(.L_x_907) ;  /* 0x0000009000aca947 */ /* 0x002fea0003800000 */
.L_x_904:
[----:B------:R-:W-:Y:S01]  /*9ae0*/  UIADD3 UR6, UR45, 0x400, URZ ;  /* 0x000004002d067890 */ /* 0x000fe2000fffe03f */
[----:B------:R-:W-:Y:S01]  /*9af0*/  WARPGROUP.ARRIVE ;  /* 0x00000000000079c5 */ /* 0x000fe20000000000 */
[----:B------:R-:W-:-:S05]  /*9b00*/  UMOV UR7, 0x40000040 ;  /* 0x4000004000077882 */ /* 0x000fca0000000000 */
[----:B------:R-:W2:Y:S01]  /*9b10*/  S2R R12, SR_TID.X ;  /* 0x00000000000c7919 */ /* 0x000ea20000002100 */
[----:B------:R-:W-:Y:S01]  /*9b20*/  USHF.R.U32.HI UR6, URZ, 0x4, UR6 ;  /* 0x000000043f067899 */ /* 0x000fe20008011606 */
[----:B01----:R-:W-:Y:S02]  /*9b30*/  IMAD.SHL.U32 R0, R3, 0x80, RZ ;  /* 0x0000008003007824 */ /* 0x003fe400078e00ff */
[----:B------:R-:W-:Y:S01]  /*9b40*/  IMAD.U32 R10, RZ, RZ, UR39 ;  /* 0x00000027ff0a7e24 */ /* 0x000fe2000f8e00ff */
[----:B------:R-:W-:Y:S02]  /*9b50*/  ULOP3.LUT UR6, UR6, 0x3fff, URZ, 0xc0, !UPT ;  /* 0x00003fff06067892 */ /* 0x000fe4000f8ec03f */
[----:B------:R-:W-:Y:S02]  /*9b60*/  IADD3 R21, R17, 0x1, -R0 ;  /* 0x0000000111157810 */ /* 0x000fe40007ffe800 */
[----:B------:R-:W-:Y:S01]  /*9b70*/  ULEA UR10, UR21, UR6, 0xa ;  /* 0x00000006150a7291 */ /* 0x000fe2000f8e503f */
[----:B------:R-:W-:-:S02]  /*9b80*/  @!P1 LEA R10, R10, UR45, 0x3 ;  /* 0x0000002d0a0a9c11 */ /* 0x000fc4000f8e18ff */
[----:B------:R-:W-:-:S03]  /*9b90*/  IMAD.IADD R21, R21, 0x1, -R18 ;  /* 0x0000000115157824 */ /* 0x000fc600078e0a12 */
[----:B------:R-:W-:Y:S01]  /*9ba0*/  @!P1 VIADD R10, R10, 0x16840 ;  /* 0x000168400a0a9836 */ /* 0x000fe20000000000 */
[----:B------:R-:W-:Y:S01]  /*9bb0*/  UMOV UR6, UR10 ;  /* 0x0000000a00067c82 */ /* 0x000fe20008000000 */
[----:B------:R-:W-:Y:S01]  /*9bc0*/  IMAD R21, R16, -0x2, R21 ;  /* 0xfffffffe10157824 */ /* 0x000fe200078e0215 */
[----:B------:R-:W-:Y:S01]  /*9bd0*/  HGMMA.64x64x16.F32 R88, R148, gdesc[UR4].tnspB, R88, gsb0 ;  /* 0x40e0000494587df0 */ /* 0x000fe20008000858 */
[----:B------:R-:W-:Y:S01]  /*9be0*/  UIADD3 UR6, UR10, 0x80, URZ ;  /* 0x000000800a067890 */ /* 0x000fe2000fffe03f */
[----:B------:R-:W-:Y:S01]  /*9bf0*/  @!P1 PRMT R10, RZ, 0x654, R10 ;  /* 0x00000654ff0a9816 */ /* 0x000fe2000000000a */
[----:B------:R-:W-:Y:S01]  /*9c00*/  UMOV UR7, 0x40000040 ;  /* 0x4000004000077882 */ /* 0x000fe20000000000 */
[----:B--2---:R-:W-:Y:S02]  /*9c10*/  SHF.R.U32.HI R2, RZ, 0x7, R12 ;  /* 0x00000007ff027819 */ /* 0x004fe4000001160c */
[----:B------:R-:W-:-:S03]  /*9c20*/  ISETP.GE.U32.AND P2, PT, R12, 0x180, PT ;  /* 0x000001800c00780c */ /* 0x000fc60003f46070 */
[----:B------:R-:W-:-:S05]  /*9c30*/  VIADD R2, R2, 0x9 ;  /* 0x0000000902027836 */ /* 0x000fca0000000000 */
        /* <DEDUP_REMOVED lines=36> */
[C---:B------:R-:W-:Y:S01]  /*9e80*/  VIADD R123, R21.reuse, UR25 ;  /* 0x00000019157b7c36 */ /* 0x040fe20008000000 */
[----:B------:R0:W-:Y:S06]  /*9e90*/  BAR.ARV R12, 0x100 ;  /* 0x0004000c0000751d */ /* 0x0001ec0000002000 */
[----:B------:R-:W-:Y:S01]  /*9ea0*/  VIADD R21, R21, UR6 ;  /* 0x0000000615157c36 */ /* 0x000fe20008000000 */
[----:B------:R1:W-:Y:S01]  /*9eb0*/  @!P1 SYNCS.ARRIVE.TRANS64.RED.A1T0 RZ, [R10+URZ], RZ ;  /* 0x000000ff0aff99a7 */ /* 0x0003e2000810043f */
[----:B------:R-:W-:-:S02]  /*9ec0*/  IMAD.IADD R2, R4, 0x1, R123 ;  /* 0x0000000104027824 */ /* 0x000fc400078e027b */
[----:B-1----:R-:W-:Y:S01]  /*9ed0*/  IMAD.IADD R10, R4, 0x1, R21 ;  /* 0x00000001040a7824 */ /* 0x002fe200078e0215 */
[----:B0-----:R-:W-:Y:S06]  /*9ee0*/  @!P5 BRA `(.L_x_908) ;  /* 0x000000000058d947 */ /* 0x001fec0003800000 */
        /* <DEDUP_REMOVED lines=11> */
.L_x_910:
[----:B------:R-:W-:Y:S02]  /*9fa0*/  IMAD.U32 R14, RZ, RZ, UR24 ;  /* 0x00000018ff0e7e24 */ /* 0x000fe4000f8e00ff */
[----:B------:R-:W-:-:S03]  /*9fb0*/  IMAD.MOV.U32 R125, RZ, RZ, R9 ;  /* 0x000000ffff7d7224 */ /* 0x000fc600078e0009 */
[----:B------:R-:W-:-:S13]  /*9fc0*/  ISETP.NE.AND P2, PT, R14, 0x1, PT ;  /* 0x000000010e00780c */ /* 0x000fda0003f45270 */
[----:B------:R-:W0:Y:S02]  /*9fd0*/  @P2 LDC.64 R120, c[0x0][0x9e8] ;  /* 0x00027a00ff782b82 */ /* 0x000e240000000a00 */
[----:B0-----:R-:W-:-:S05]  /*9fe0*/  @P2 IMAD.HI.U32 R120, R9, R120, RZ ;  /* 0x0000007809782227 */ /* 0x001fca00078e00ff */
[----:B------:R-:W-:-:S07]  /*9ff0*/  @P2 SHF.R.U32.HI R125, RZ, R121, R120 ;  /* 0x00000079ff7d2219 */ /* 0x000fce0000011678 */
.L_x_911:
[----:B------:R-:W-:Y:S05]  /*a000*/  BSYNC B0 ;  /* 0x0000000000007941 */ /* 0x000fea0003800000 */
.L_x_909:
[----:B------:R-:W-:-:S04]  /*a010*/  IMAD R121, R125, R14, -R0 ;  /* 0x0000000e7d797224 */ /* 0x000fc800078e0a00 */
[----:B------:R-:W-:-:S05]  /*a020*/  IMAD R121, R16, -0x2, R121 ;  /* 0xfffffffe10797824 */ /* 0x000fca00078e0279 */
[----:B------:R-:W-:Y:S02]  /*a030*/  VIADDMNMX R2, R121, R14, R2, PT ;  /* 0x0000000e79027246 */ /* 0x000fe40003800102 */
[----:B------:R-:W-:-:S07]  /*a040*/  VIMNMX R10, R10, R121, !PT ;  /* 0x000000790a0a7248 */ /* 0x000fce0007fe0100 */
.L_x_908:
[----:B------:R-:W-:Y:S02]  /*a050*/  ISETP.GT.AND P2, PT, R3, -0x1, PT ;  /* 0xffffffff0300780c */ /* 0x000fe40003f44270 */
[----:B------:R-:W-:Y:S02]  /*a060*/  IADD3 R12, R21, 0x8, R4 ;  /* 0x00000008150c7810 */ /* 0x000fe40007ffe004 */
        /* <DEDUP_REMOVED lines=93> */
[----:B------:R-:W-:-:S02]  /*a640*/  IADD3 R10, R123, 0x8, R4 ;  /* 0x000000087b0a7810 */ /* 0x000fc40007ffe004 */
[----:B------:R-:W-:Y:S02]  /*a650*/  FSEL R81, R81, -INF , !P3 ;  /* 0xff80000051517808 */ /* 0x000fe40005800000 */
[----:B------:R-:W-:Y:S02]  /*a660*/  FSEL R84, R84, -INF , !P4 ;  /* 0xff80000054547808 */ /* 0x000fe40006000000 */
[----:B------:R-:W-:Y:S01]  /*a670*/  FSEL R85, R85, -INF , !P6 ;  /* 0xff80000055557808 */ /* 0x000fe20007000000 */
[----:B------:R-:W-:Y:S06]  /*a680*/  @!P5 BRA `(.L_x_912) ;  /* 0x000000000058d947 */ /* 0x000fec0003800000 */
        /* <DEDUP_REMOVED lines=11> */
.L_x_914:
[----:B------:R-:W-:Y:S02]  /*a740*/  IMAD.U32 R14, RZ, RZ, UR24 ;  /* 0x00000018ff0e7e24 */ /* 0x000fe4000f8e00ff */
[----:B------:R-:W-:-:S03]  /*a750*/  IMAD.MOV.U32 R123, RZ, RZ, R11 ;  /* 0x000000ffff7b7224 */ /* 0x000fc600078e000b */
[----:B------:R-:W-:-:S13]  /*a760*/  ISETP.NE.AND P3, PT, R14, 0x1, PT ;  /* 0x000000010e00780c */ /* 0x000fda0003f65270 */
[----:B------:R-:W0:Y:S02]  /*a770*/  @P3 LDC.64 R20, c[0x0][0x9e8] ;  /* 0x00027a00ff143b82 */ /* 0x000e240000000a00 */
[----:B0-----:R-:W-:-:S05]  /*a780*/  @P3 IMAD.HI.U32 R20, R11, R20, RZ ;  /* 0x000000140b143227 */ /* 0x001fca00078e00ff */
[----:B------:R-:W-:-:S07]  /*a790*/  @P3 SHF.R.U32.HI R123, RZ, R21, R20 ;  /* 0x00000015ff7b3219 */ /* 0x000fce0000011614 */
.L_x_915:
[----:B------:R-:W-:Y:S05]  /*a7a0*/  BSYNC B0 ;  /* 0x0000000000007941 */ /* 0x000fea0003800000 */
.L_x_913:
[----:B------:R-:W-:-:S04]  /*a7b0*/  IMAD R21, R123, R14, -R0 ;  /* 0x0000000e7b157224 */ /* 0x000fc800078e0a00 */
[----:B------:R-:W-:-:S05]  /*a7c0*/  IMAD R21, R16, -0x2, R21 ;  /* 0xfffffffe10157824 */ /* 0x000fca00078e0215 */
[----:B------:R-:W-:Y:S02]  /*a7d0*/  VIADDMNMX R10, R21, R14, R10, PT ;  /* 0x0000000e150a7246 */ /* 0x000fe4000380010a */
[----:B------:R-:W-:-:S07]  /*a7e0*/  VIMNMX R12, R12, R21, !PT ;  /* 0x000000150c0c7248 */ /* 0x000fce0007fe0100 */
.L_x_912:
        /* <DEDUP_REMOVED lines=26> */
[----:B------:R-:W-:Y:S02]  /*a990*/  ISETP.GT.AND P6, PT, R12, 0x8, P2 ;  /* 0x000000080c00780c */ /* 0x000fe400017c4270 */
[----:B------:R-:W-:Y:S02]  /*a9a0*/  FMNMX.FTZ R21, R49, R0, !PT ;  /* 0x0000000031157209 */ /* 0x000fe40007810000 */
[----:B------:R-:W-:Y:S02]  /*a9b0*/  ISETP.LT.OR P3, PT, R10, 0x22, P3 ;  /* 0x000000220a00780c */ /* 0x000fe40001f61670 */
[----:B------:R-:W-:Y:S02]  /*a9c0*/  FMNMX.FTZ R0, R52, R21, !PT ;  /* 0x0000001534007209 */ /* 0x000fe40007810000 */
[----:B------:R-:W-:-:S02]  /*a9d0*/  FSEL R27, R27, -INF , !P4 ;  /* 0xff8000001b1b7808 */ /* 0x000fc40006000000 */
[----:B------:R-:W-:Y:S02]  /*a9e0*/  FMNMX.FTZ R21, R53, R0, !PT ;  /* 0x0000000035157209 */ /* 0x000fe40007810000 */
[----:B------:R-:W-:Y:S02]  /*a9f0*/  ISETP.LT.OR P6, PT, R10, 0x9, P6 ;  /* 0x000000090a00780c */ /* 0x000fe400037c1670 */
[----:B------:R-:W-:Y:S02]  /*aa00*/  FMNMX.FTZ R0, R56, R21, !PT ;  /* 0x0000001538007209 */ /* 0x000fe40007810000 */
[----:B------:R-:W-:Y:S02]  /*aa10*/  ISETP.GT.AND P4, PT, R12, 0x10, P2 ;  /* 0x000000100c00780c */ /* 0x000fe40001784270 */
[----:B------:R-:W-:Y:S02]  /*aa20*/  FMNMX.FTZ R21, R57, R0, !PT ;  /* 0x0000000039157209 */ /* 0x000fe40007810000 */
[----:B------:R-:W-:-:S02]  /*aa30*/  FSEL R43, R43, -INF , !P3 ;  /* 0xff8000002b2b7808 */ /* 0x000fc40005800000 */
[----:B------:R-:W-:Y:S02]  /*aa40*/  FMNMX.FTZ R0, R60, R21, !PT ;  /* 0x000000153c007209 */ /* 0x000fe40007810000 */
[----:B------:R-:W-:Y:S02]  /*aa50*/  ISETP.GT.AND P3, PT, R12, RZ, P2 ;  /* 0x000000ff0c00720c */ /* 0x000fe40001764270 */
[----:B------:R-:W-:Y:S02]  /*aa60*/  FMNMX.FTZ R21, R61, R0, !PT ;  /* 0x000000003d157209 */ /* 0x000fe40007810000 */
[----:B------:R-:W-:Y:S02]  /*aa70*/  FSEL R30, R30, -INF , !P6 ;  /* 0xff8000001e1e7808 */ /* 0x000fe40007000000 */
        /* <DEDUP_REMOVED lines=11> */
[----:B------:R-:W-:Y:S02]  /*ab30*/  ISETP.LT.OR P4, PT, R10, 0x19, P4 ;  /* 0x000000190a00780c */ /* 0x000fe40002781670 */
[----:B------:R-:W-:Y:S02]  /*ab40*/  FMNMX.FTZ R0, R76, R21, !PT ;  /* 0x000000154c007209 */ /* 0x000fe40007810000 */
[----:B------:R-:W-:-:S02]  /*ab50*/  FMNMX.FTZ R14, R26, R7, !PT ;  /* 0x000000071a0e7209 */ /* 0x000fc40007810000 */
[----:B------:R-:W-:Y:S02]  /*ab60*/  FMNMX.FTZ R21, R77, R0, !PT ;  /* 0x000000004d157209 */ /* 0x000fe40007810000 */
[----:B------:R-:W-:Y:S02]  /*ab70*/  FSEL R38, R38, -INF , !P4 ;  /* 0xff80000026267808 */ /* 0x000fe40006000000 */
[----:B------:R-:W-:Y:S02]  /*ab80*/  FMNMX.FTZ R0, R80, R21, !PT ;  /* 0x0000001550007209 */ /* 0x000fe40007810000 */
[----:B------:R-:W-:Y:S02]  /*ab90*/  ISETP.GT.AND P4, PT, R12, 0x20, P2 ;  /* 0x000000200c00780c */ /* 0x000fe40001784270 */
[----:B------:R-:W-:Y:S02]  /*aba0*/  FMNMX.FTZ R21, R81, R0, !PT ;  /* 0x0000000051157209 */ /* 0x000fe40007810000 */
[----:B------:R-:W-:-:S02]  /*abb0*/  ISETP.LT.OR P4, PT, R10, 0x21, P4 ;  /* 0x000000210a00780c */ /* 0x000fc40002781670 */
[----:B------:R-:W-:Y:S02]  /*abc0*/  FMNMX.FTZ R0, R84, R21, !PT ;  /* 0x0000001554007209 */ /* 0x000fe40007810000 */
[----:B------:R-:W-:Y:S02]  /*abd0*/  FSEL R42, R42, -INF , !P4 ;  /* 0xff8000002a2a7808 */ /* 0x000fe40006000000 */
[----:B------:R-:W-:Y:S02]  /*abe0*/  FMNMX.FTZ R0, R85, R0, !PT ;  /* 0x0000000055007209 */ /* 0x000fe40007810000 */
[C---:B------:R-:W-:Y:S02]  /*abf0*/  ISETP.GT.AND P4, PT, R12.reuse, 0x28, P2 ;  /* 0x000000280c00780c */ /* 0x040fe40001784270 */
[----:B------:R-:W-:Y:S01]  /*ac00*/  ISETP.GT.AND P3, PT, R12, 0x30, P2 ;  /* 0x000000300c00780c */ /* 0x000fe20001764270 */
[----:B------:R-:W0:Y:S01]  /*ac10*/  SHFL.BFLY PT, R21, R0, 0x2, 0x1f ;  /* 0x0c401f0000157f89 */ /* 0x000e2200000e0000 */
[----:B------:R-:W-:-:S02]  /*ac20*/  ISETP.LT.OR P4, PT, R10, 0x29, P4 ;  /* 0x000000290a00780c */ /* 0x000fc40002781670 */
[----:B------:R-:W-:Y:S02]  /*ac30*/  ISETP.LT.OR P3, PT, R10, 0x31, P3 ;  /* 0x000000310a00780c */ /* 0x000fe40001f61670 */
[----:B------:R-:W-:Y:S02]  /*ac40*/  FSEL R46, R46, -INF , !P4 ;  /* 0xff8000002e2e7808 */ /* 0x000fe40006000000 */
[----:B------:R-:W-:Y:S02]  /*ac50*/  ISETP.GT.AND P4, PT, R12, 0x29, P2 ;  /* 0x000000290c00780c */ /* 0x000fe40001784270 */
[----:B------:R-:W-:Y:S02]  /*ac60*/  FSEL R50, R50, -INF , !P3 ;  /* 0xff80000032327808 */ /* 0x000fe40005800000 */
[----:B------:R-:W-:Y:S02]  /*ac70*/  ISETP.LT.OR P4, PT, R10, 0x2a, P4 ;  /* 0x0000002a0a00780c */ /* 0x000fe40002781670 */
[----:B------:R-:W-:-:S02]  /*ac80*/  ISETP.GT.AND P3, PT, R12, 0x38, P2 ;  /* 0x000000380c00780c */ /* 0x000fc40001764270 */
[----:B------:R-:W-:Y:S02]  /*ac90*/  FSEL R47, R47, -INF , !P4 ;  /* 0xff8000002f2f7808 */ /* 0x000fe40006000000 */
[----:B------:R-:W-:Y:S02]  /*aca0*/  ISETP.GT.AND P4, PT, R12, 0x31, P2 ;  /* 0x000000310c00780c */ /* 0x000fe40001784270 */
[C---:B------:R-:W-:Y:S02]  /*acb0*/  ISETP.LT.OR P3, PT, R10.reuse, 0x39, P3 ;  /* 0x000000390a00780c */ /* 0x040fe40001f61670 */
[----:B------:R-:W-:Y:S02]  /*acc0*/  ISETP.LT.OR P4, PT, R10, 0x32, P4 ;  /* 0x000000320a00780c */ /* 0x000fe40002781670 */
[----:B------:R-:W-:Y:S02]  /*acd0*/  FSEL R54, R54, -INF , !P3 ;  /* 0xff80000036367808 */ /* 0x000fe40005800000 */
[----:B0-----:R-:W-:-:S02]  /*ace0*/  FMNMX.FTZ R21, R0, R21, !PT ;  /* 0x0000001500157209 */ /* 0x001fc40007810000 */
[----:B------:R-:W-:Y:S02]  /*acf0*/  FSEL R51, R51, -INF , !P4 ;  /* 0xff80000033337808 */ /* 0x000fe40006000000 */
[C---:B------:R-:W-:Y:S01]  /*ad00*/  ISETP.GT.AND P4, PT, R12.reuse, 0x39, P2 ;  /* 0x000000390c00780c */ /* 0x040fe20001784270 */
[----:B------:R-:W0:Y:S01]  /*ad10*/  SHFL.BFLY PT, R2, R21, 0x1, 0x1f ;  /* 0x0c201f0015027f89 */ /* 0x000e2200000e0000 */
[----:B------:R-:W-:Y:S02]  /*ad20*/  ISETP.GT.AND P3, PT, R12, 0x40, P2 ;  /* 0x000000400c00780c */ /* 0x000fe40001764270 */
[C---:B------:R-:W-:Y:S02]  /*ad30*/  ISETP.LT.OR P4, PT, R10.reuse, 0x3a, P4 ;  /* 0x0000003a0a00780c */ /* 0x040fe40002781670 */
[----:B------:R-:W-:Y:S02]  /*ad40*/  ISETP.LT.OR P3, PT, R10, 0x41, P3 ;  /* 0x000000410a00780c */ /* 0x000fe40001f61670 */
[----:B------:R-:W-:-:S02]  /*ad50*/  FSEL R55, R55, -INF , !P4 ;  /* 0xff80000037377808 */ /* 0x000fc40006000000 */
[----:B------:R-:W-:Y:S02]  /*ad60*/  ISETP.GT.AND P4, PT, R12, 0x41, P2 ;  /* 0x000000410c00780c */ /* 0x000fe40001784270 */
[----:B------:R-:W-:Y:S02]  /*ad70*/  FSEL R58, R58, -INF , !P3 ;  /* 0xff8000003a3a7808 */ /* 0x000fe40005800000 */
[----:B------:R-:W-:Y:S02]  /*ad80*/  ISETP.GT.AND P3, PT, R12, 0x48, P2 ;  /* 0x000000480c00780c */ /* 0x000fe40001764270 */
[C---:B------:R-:W-:Y:S02]  /*ad90*/  ISETP.LT.OR P4, PT, R10.reuse, 0x42, P4 ;  /* 0x000000420a00780c */ /* 0x040fe40002781670 */
[----:B------:R-:W-:Y:S02]  /*ada0*/  ISETP.LT.OR P3, PT, R10, 0x49, P3 ;  /* 0x000000490a00780c */ /* 0x000fe40001f61670 */
[----:B------:R-:W-:-:S02]  /*adb0*/  FSEL R59, R59, -INF , !P4 ;  /* 0xff8000003b3b7808 */ /* 0x000fc40006000000 */
[----:B------:R-:W-:Y:S02]  /*adc0*/  ISETP.GT.AND P4, PT, R12, 0x49, P2 ;  /* 0x000000490c00780c */ /* 0x000fe40001784270 */
[----:B------:R-:W-:Y:S02]  /*add0*/  FSEL R62, R62, -INF , !P3 ;  /* 0xff8000003e3e7808 */ /* 0x000fe40005800000 */
[----:B0-----:R-:W-:Y:S02]  /*ade0*/  FMNMX.FTZ R2, R21, R2, !PT ;  /* 0x0000000215027209 */ /* 0x001fe40007810000 */
[----:B------:R-:W-:Y:S02]  /*adf0*/  ISETP.GT.AND P3, PT, R12, 0x50, P2 ;  /* 0x000000500c00780c */ /* 0x000fe40001764270 */
[C---:B------:R-:W-:Y:S01]  /*ae00*/  FSETP.NEU.FTZ.AND P6, PT, R2.reuse, -INF , PT ;  /* 0xff8000000200780b */ /* 0x040fe20003fdd000 */
[----:B------:R-:W-:Y:S01]  /*ae10*/  FMUL.FTZ R0, R2, UR22 ;  /* 0x0000001602007c20 */ /* 0x000fe20008410000 */
[----:B------:R-:W-:-:S02]  /*ae20*/  ISETP.LT.OR P4, PT, R10, 0x4a, P4 ;  /* 0x0000004a0a00780c */ /* 0x000fc40002781670 */
[----:B------:R-:W-:Y:S02]  /*ae30*/  ISETP.LT.OR P3, PT, R10, 0x51, P3 ;  /* 0x000000510a00780c */ /* 0x000fe40001f61670 */
[----:B------:R-:W-:Y:S02]  /*ae40*/  FSEL R0, R0, RZ, P6 ;  /* 0x000000ff00007208 */ /* 0x000fe40003000000 */
[----:B------:R-:W-:Y:S02]  /*ae50*/  FSEL R63, R63, -INF , !P4 ;  /* 0xff8000003f3f7808 */ /* 0x000fe40006000000 */
[----:B------:R-:W-:Y:S01]  /*ae60*/  ISETP.GT.AND P4, PT, R12, 0x51, P2 ;  /* 0x000000510c00780c */ /* 0x000fe20001784270 */
[--C-:B------:R-:W-:Y:S01]  /*ae70*/  FFMA.FTZ R148, R25, UR22, -R0.reuse ;  /* 0x0000001619947c23 */ /* 0x100fe20008010800 */
[--C-:B------:R-:W-:Y:S01]  /*ae80*/  FFMA.FTZ R25, R29, UR22, -R0.reuse ;  /* 0x000000161d197c23 */ /* 0x100fe20008010800 */
        /* <DEDUP_REMOVED lines=8> */
[----:B------:R-:W-:Y:S01]  /*af10*/  MUFU.EX2 R21, R21 ;  /* 0x0000001500157308 */ /* 0x000fe20000000800 */
[----:B------:R-:W-:Y:S01]  /*af20*/  FMNMX.FTZ R33, R31, R14, !PT ;  /* 0x0000000e1f217209 */ /* 0x000fe20007810000 */
[--C-:B------:R-:W-:Y:S01]  /*af30*/  FFMA.FTZ R146, R36, UR22, -R0.reuse ;  /* 0x0000001624927c23 */ /* 0x100fe20008010800 */
[----:B------:R-:W-:Y:S01]  /*af40*/  ISETP.LT.OR P4, PT, R10, 0x52, P4 ;  /* 0x000000520a00780c */ /* 0x000fe20002781670 */
        /* <DEDUP_REMOVED lines=27> */
[----:B------:R-:W-:Y:S01]  /*b100*/  ISETP.LT.OR P3, PT, R10, 0x61, P3 ;  /* 0x000000610a00780c */ /* 0x000fe20001f61670 */
[----:B------:R-:W-:Y:S01]  /*b110*/  FFMA.FTZ R85, R85, UR22, -R0 ;  /* 0x0000001655557c23 */ /* 0x000fe20008010800 */
[----:B------:R-:W-:Y:S01]  /*b120*/  FMNMX.FTZ R41, R47, R14, !PT ;  /* 0x0000000e2f297209 */ /* 0x000fe20007810000 */
[----:B------:R-:W-:Y:S01]  /*b130*/  MUFU.EX2 R148, R148 ;  /* 0x0000009400947308 */ /* 0x000fe20000000800 */
[----:B------:R-:W-:-:S02]  /*b140*/  FSEL R71, R71, -INF , !P4 ;  /* 0xff80000047477808 */ /* 0x000fc40006000000 */
[----:B------:R-:W-:Y:S01]  /*b150*/  FMNMX.FTZ R14, R50, R41, !PT ;  /* 0x00000029320e7209 */ /* 0x000fe20007810000 */
[----:B------:R-:W-:Y:S01]  /*b160*/  FFMA.FTZ R41, R45, UR22, -R0 ;  /* 0x000000162d297c23 */ /* 0x000fe20008010800 */
[----:B------:R-:W-:Y:S02]  /*b170*/  ISETP.GT.AND P4, PT, R12, 0x61, P2 ;  /* 0x000000610c00780c */ /* 0x000fe40001784270 */
[----:B------:R-:W-:Y:S01]  /*b180*/  FMNMX.FTZ R45, R51, R14, !PT ;  /* 0x0000000e332d7209 */ /* 0x000fe20007810000 */
[----:B------:R-:W-:Y:S01]  /*b190*/  MUFU.EX2 R150, R150 ;  /* 0x0000009600967308 */ /* 0x000fe20000000800 */
[----:B------:R-:W-:Y:S02]  /*b1a0*/  FSEL R74, R74, -INF , !P3 ;  /* 0xff8000004a4a7808 */ /* 0x000fe40005800000 */
[----:B------:R-:W-:Y:S02]  /*b1b0*/  FMNMX.FTZ R14, R54, R45, !PT ;  /* 0x0000002d360e7209 */ /* 0x000fe40007810000 */
[----:B------:R-:W-:-:S02]  /*b1c0*/  ISETP.GT.AND P3, PT, R12, 0x68, P2 ;  /* 0x000000680c00780c */ /* 0x000fc40001764270 */
[----:B------:R-:W-:Y:S01]  /*b1d0*/  FMNMX.FTZ R45, R55, R14, !PT ;  /* 0x0000000e372d7209 */ /* 0x000fe20007810000 */
[----:B------:R-:W-:Y:S01]  /*b1e0*/  MUFU.EX2 R25, R25 ;  /* 0x0000001900197308 */ /* 0x000fe20000000800 */
[----:B------:R-:W-:Y:S02]  /*b1f0*/  ISETP.LT.OR P4, PT, R10, 0x62, P4 ;  /* 0x000000620a00780c */ /* 0x000fe40002781670 */
[----:B------:R-:W-:Y:S01]  /*b200*/  FMNMX.FTZ R14, R58, R45, !PT ;  /* 0x0000002d3a0e7209 */ /* 0x000fe20007810000 */
[----:B------:R-:W-:Y:S01]  /*b210*/  FFMA.FTZ R45, R49, UR22, -R0 ;  /* 0x00000016312d7c23 */ /* 0x000fe20008010800 */
[----:B------:R-:W-:Y:S02]  /*b220*/  ISETP.LT.OR P3, PT, R10, 0x69, P3 ;  /* 0x000000690a00780c */ /* 0x000fe40001f61670 */
[----:B------:R-:W-:Y:S01]  /*b230*/  FMNMX.FTZ R49, R59, R14, !PT ;  /* 0x0000000e3b317209 */ /* 0x000fe20007810000 */
[----:B------:R-:W-:Y:S01]  /*b240*/  MUFU.EX2 R144, R144 ;  /* 0x0000009000907308 */ /* 0x000fe20000000800 */
[----:B------:R-:W-:-:S02]  /*b250*/  FSEL R75, R75, -INF , !P4 ;  /* 0xff8000004b4b7808 */ /* 0x000fc40006000000 */
[----:B------:R-:W-:Y:S02]  /*b260*/  FMNMX.FTZ R14, R62, R49, !PT ;  /* 0x000000313e0e7209 */ /* 0x000fe40007810000 */
[----:B------:R-:W-:Y:S02]  /*b270*/  ISETP.GT.AND P4, PT, R12, 0x69, P2 ;  /* 0x000000690c00780c */ /* 0x000fe40001784270 */
        /* <DEDUP_REMOVED lines=8> */
[----:B------:R-:W-:Y:S02]  /*b300*/  ISETP.LT.OR P4, PT, R10, 0x6a, P4 ;  /* 0x0000006a0a00780c */ /* 0x000fe40002781670 */
[----:B------:R-:W-:Y:S02]  /*b310*/  FMNMX.FTZ R14, R70, R53, !PT ;  /* 0x00000035460e7209 */ /* 0x000fe40007810000 */
[----:B------:R-:W-:Y:S02]  /*b320*/  ISETP.LT.OR P3, PT, R10, 0x71, P3 ;  /* 0x000000710a00780c */ /* 0x000fe40001f61670 */
        /* <DEDUP_REMOVED lines=11> */
[----:B------:R-:W-:Y:S01]  /*b3e0*/  ISETP.LT.OR P4, PT, R10, 0x72, P4 ;  /* 0x000000720a00780c */ /* 0x000fe20002781670 */
[----:B------:R-:W-:Y:S01]  /*b3f0*/  MUFU.EX2 R37, R37 ;  /* 0x0000002500257308 */ /* 0x000fe20000000800 */
[----:B------:R-:W-:Y:S02]  /*b400*/  FMNMX.FTZ R57, R79, R14, !PT ;  /* 0x0000000e4f397209 */ /* 0x000fe40007810000 */
[----:B------:R-:W-:Y:S02]  /*b410*/  ISETP.GT.AND P2, PT, R12, 0x79, P2 ;  /* 0x000000790c00780c */ /* 0x000fe40001744270 */
[----:B------:R-:W-:Y:S02]  /*b420*/  ISETP.LT.OR P3, PT, R10, 0x79, P3 ;  /* 0x000000790a00780c */ /* 0x000fe40001f61670 */
[----:B------:R-:W-:Y:S01]  /*b430*/  FSEL R83, R83, -INF , !P4 ;  /* 0xff80000053537808 */ /* 0x000fe20006000000 */
[----:B------:R-:W-:Y:S01]  /*b440*/  MUFU.EX2 R142, R142 ;  /* 0x0000008e008e7308 */ /* 0x000fe20000000800 */
[----:B------:R-:W-:Y:S01]  /*b450*/  FMNMX.FTZ R12, R82, R57, !PT ;  /* 0x00000039520c7209 */ /* 0x000fe20007810000 */
[----:B------:R-:W-:Y:S01]  /*b460*/  FFMA.FTZ R57, R61, UR22, -R0 ;  /* 0x000000163d397c23 */ /* 0x000fe20008010800 */
[----:B------:R-:W-:-:S02]  /*b470*/  ISETP.LT.OR P2, PT, R10, 0x7a, P2 ;  /* 0x0000007a0a00780c */ /* 0x000fc40001741670 */
[----:B------:R-:W-:Y:S02]  /*b480*/  FSEL R86, R86, -INF , !P3 ;  /* 0xff80000056567808 */ /* 0x000fe40005800000 */
[----:B------:R-:W-:Y:S01]  /*b490*/  FMNMX.FTZ R61, R83, R12, !PT ;  /* 0x0000000c533d7209 */ /* 0x000fe20007810000 */
[----:B------:R-:W-:Y:S01]  /*b4a0*/  MUFU.EX2 R41, R41 ;  /* 0x0000002900297308 */ /* 0x000fe20000000800 */
        /* <DEDUP_REMOVED lines=59> */
[--C-:B------:R-:W-:Y:S01]  /*b860*/  FFMA.FTZ R26, R43, UR22, -R40.reuse ;  /* 0x000000162b1a7c23 */ /* 0x100fe20008010828 */
        /* <DEDUP_REMOVED lines=18> */
[--C-:B------:R-:W-:Y:S01]  /*b990*/  FFMA.FTZ R131, R70, UR22, -R40.reuse ;  /* 0x0000001646837c23 */ /* 0x100fe20008010828 */
        /* <DEDUP_REMOVED lines=15> */
[----:B------:R-:W-:Y:S01]  /*ba90*/  FFMA.FTZ R86, R86, UR22, -R40 ;  /* 0x0000001656567c23 */ /* 0x000fe20008010828 */
[----:B------:R-:W-:-:S02]  /*baa0*/  IMAD.U32 R27, RZ, RZ, UR21 ;  /* 0x00000015ff1b7e24 */ /* 0x000fc4000f8e00ff */
[----:B------:R-:W-:Y:S01]  /*bab0*/  FADD.FTZ R6, R12, R5 ;  /* 0x000000050c067221 */ /* 0x000fe20000010000 */
[----:B------:R-:W-:Y:S01]  /*bac0*/  FADD.FTZ R7, R45, R38 ;  /* 0x000000262d077221 */ /* 0x000fe20000010000 */
[----:B------:R-:W-:Y:S01]  /*bad0*/  FFMA.FTZ R38, R67, UR22, -R40 ;  /* 0x0000001643267c23 */ /* 0x000fe20008010828 */
[----:B------:R-:W0:Y:S01]  /*bae0*/  MUFU.EX2 R20, R20 ;  /* 0x0000001400147308 */ /* 0x000e220000000800 */
[----:B------:R-:W-:Y:S01]  /*baf0*/  FADD.FTZ R5, R151, R6 ;  /* 0x0000000697057221 */ /* 0x000fe20000010000 */
[----:B------:R-:W-:Y:S01]  /*bb00*/  FADD.FTZ R42, R138, R7 ;  /* 0x000000078a2a7221 */ /* 0x000fe20000010000 */
[----:B------:R-:W-:Y:S01]  /*bb10*/  @!P1 LEA R27, R27, UR45, 0x3 ;  /* 0x0000002d1b1b9c11 */ /* 0x000fe2000f8e18ff */
[----:B------:R-:W-:Y:S01]  /*bb20*/  UMOV UR21, UR39 ;  /* 0x0000002700157c82 */ /* 0x000fe20008000000 */
[----:B-1----:R-:W-:Y:S01]  /*bb30*/  FADD.FTZ R6, R14, R5 ;  /* 0x000000050e067221 */ /* 0x002fe20000010000 */
[----:B------:R-:W-:Y:S01]  /*bb40*/  FADD.FTZ R7, R49, R42 ;  /* 0x0000002a31077221 */ /* 0x000fe20000010000 */
[----:B------:R-:W-:Y:S01]  /*bb50*/  FFMA.FTZ R42, R71, UR22, -R40 ;  /* 0x00000016472a7c23 */ /* 0x000fe20008010828 */
[----:B------:R-:W1:Y:S01]  /*bb60*/  MUFU.EX2 R147, R147 ;  /* 0x0000009300937308 */ /* 0x000e620000000800 */
[----:B--2---:R-:W-:Y:S01]  /*bb70*/  FADD.FTZ R5, R145, R6 ;  /* 0x0000000691057221 */ /* 0x004fe20000010000 */
[----:B------:R-:W-:Y:S01]  /*bb80*/  FADD.FTZ R44, R132, R7 ;  /* 0x00000007842c7221 */ /* 0x000fe20000010000 */
[----:B------:R-:W-:Y:S01]  /*bb90*/  FFMA.FTZ R40, R87, UR22, -R40 ;  /* 0x0000001657287c23 */ /* 0x000fe20008010828 */
[----:B------:R-:W-:Y:S01]  /*bba0*/  ISETP.GT.AND P2, PT, R3, UR43, PT ;  /* 0x0000002b03007c0c */ /* 0x000fe2000bf44270 */
[----:B------:R-:W-:-:S02]  /*bbb0*/  @!P1 VIADD R27, R27, 0x16860 ;  /* 0x000168601b1b9836 */ /* 0x000fc40000000000 */
[----:B------:R-:W-:Y:S01]  /*bbc0*/  FADD.FTZ R7, R53, R44 ;  /* 0x0000002c35077221 */ /* 0x000fe20000010000 */
[----:B------:R-:W-:Y:S01]  /*bbd0*/  F2FP.F16.F32.PACK_AB R148, R148, R21 ;  /* 0x000000159494723e */ /* 0x000fe200000000ff */
[----:B------:R-:W2:Y:S01]  /*bbe0*/  MUFU.EX2 R24, R24 ;  /* 0x0000001800187308 */ /* 0x000ea20000000800 */
[----:B0-----:R-:W-:Y:S01]  /*bbf0*/  FADD.FTZ R6, R20, R5 ;  /* 0x0000000514067221 */ /* 0x001fe20000010000 */
[----:B------:R-:W-:Y:S01]  /*bc00*/  FADD.FTZ R44, R134, R7 ;  /* 0x00000007862c7221 */ /* 0x000fe20000010000 */
[----:B------:R-:W-:Y:S01]  /*bc10*/  @!P1 PRMT R27, RZ, 0x654, R27 ;  /* 0x00000654ff1b9816 */ /* 0x000fe2000000001b */
[----:B------:R-:W-:Y:S01]  /*bc20*/  VIADD R3, R3, 0xffffffff ;  /* 0xffffffff03037836 */ /* 0x000fe20000000000 */
[----:B------:R-:W-:Y:S01]  /*bc30*/  F2FP.F16.F32.PACK_AB R150, R25, R150 ;  /* 0x000000961996723e */ /* 0x000fe200000000ff */
[----:B------:R-:W-:Y:S01]  /*bc40*/  FADD.FTZ R7, R57, R44 ;  /* 0x0000002c39077221 */ /* 0x000fe20000010000 */
[----:B------:R0:W-:Y:S01]  /*bc50*/  @!P1 SYNCS.ARRIVE.TRANS64.RED.A1T0 RZ, [R27+URZ], RZ ;  /* 0x000000ff1bff99a7 */ /* 0x0001e2000810043f */
[----:B------:R-:W3:Y:S01]  /*bc60*/  MUFU.EX2 R141, R141 ;  /* 0x0000008d008d7308 */ /* 0x000ee20000000800 */
        /* <DEDUP_REMOVED lines=8> */
[----:B--2---:R-:W-:Y:S01]  /*bcf0*/  FADD.FTZ R6, R24, R5 ;  /* 0x0000000518067221 */ /* 0x004fe20000010000 */
[----:B------:R-:W-:Y:S01]  /*bd00*/  F2FP.F16.F32.PACK_AB R142, R41, R142 ;  /* 0x0000008e298e723e */ /* 0x000fe200000000ff */
[----:B------:R-:W-:Y:S01]  /*bd10*/  FMUL.FTZ R95, R95, R10 ;  /* 0x0000000a5f5f7220 */ /* 0x000fe20000410000 */
[----:B------:R-:W-:Y:S01]  /*bd20*/  F2FP.F16.F32.PACK_AB R136, R45, R136 ;  /* 0x000000882d88723e */ /* 0x000fe200000000ff */
[----:B------:R-:W-:Y:S01]  /*bd30*/  FMUL.FTZ R98, R98, R10 ;  /* 0x0000000a62627220 */ /* 0x000fe20000410000 */
[----:B------:R-:W-:Y:S01]  /*bd40*/  F2FP.F16.F32.PACK_AB R138, R49, R138 ;  /* 0x0000008a318a723e */ /* 0x000fe200000000ff */
[----:B------:R-:W-:Y:S01]  /*bd50*/  FMUL.FTZ R99, R99, R10 ;  /* 0x0000000a63637220 */ /* 0x000fe20000410000 */
[----:B------:R-:W2:Y:S01]  /*bd60*/  MUFU.EX2 R128, R128 ;  /* 0x0000008000807308 */ /* 0x000ea20000000800 */
[----:B---3--:R-:W-:Y:S01]  /*bd70*/  FADD.FTZ R5, R141, R6 ;  /* 0x000000068d057221 */ /* 0x008fe20000010000 */
[----:B------:R-:W-:Y:S01]  /*bd80*/  F2FP.F16.F32.PACK_AB R132, R53, R132 ;  /* 0x000000843584723e */ /* 0x000fe200000000ff */
[----:B------:R-:W-:Y:S01]  /*bd90*/  FMUL.FTZ R102, R102, R10 ;  /* 0x0000000a66667220 */ /* 0x000fe20000410000 */
[----:B------:R-:W-:Y:S01]  /*bda0*/  F2FP.F16.F32.PACK_AB R134, R57, R134 ;  /* 0x000000863986723e */ /* 0x000fe200000000ff */
[-C--:B------:R-:W-:Y:S01]  /*bdb0*/  FMUL.FTZ R103, R103, R10.reuse ;  /* 0x0000000a67677220 */ /* 0x080fe20000410000 */
[----:B------:R-:W-:Y:S01]  /*bdc0*/  F2FP.F16.F32.PACK_AB R149, R12, R149 ;  /* 0x000000950c95723e */ /* 0x000fe200000000ff */
[-C--:B------:R-:W-:Y:S01]  /*bdd0*/  FMUL.FTZ R106, R106, R10.reuse ;  /* 0x0000000a6a6a7220 */ /* 0x080fe20000410000 */
[----:B------:R-:W3:Y:S01]  /*bde0*/  MUFU.EX2 R143, R143 ;  /* 0x0000008f008f7308 */ /* 0x000ee20000000800 */
[----:B-1----:R-:W-:Y:S01]  /*bdf0*/  FADD.FTZ R6, R26, R5 ;  /* 0x000000051a067221 */ /* 0x002fe20000010000 */
[----:B------:R-:W-:Y:S01]  /*be00*/  F2FP.F16.F32.PACK_AB R151, R14, R151 ;  /* 0x000000970e97723e */ /* 0x000fe200000000ff */
[-C--:B------:R-:W-:Y:S01]  /*be10*/  FMUL.FTZ R107, R107, R10.reuse ;  /* 0x0000000a6b6b7220 */ /* 0x080fe20000410000 */
[----:B------:R-:W-:Y:S01]  /*be20*/  F2FP.F16.F32.PACK_AB R145, R20, R145 ;  /* 0x000000911491723e */ /* 0x000fe200000000ff */
[-C--:B------:R-:W-:Y:S01]  /*be30*/  FMUL.FTZ R110, R110, R10.reuse ;  /* 0x0000000a6e6e7220 */ /* 0x080fe20000410000 */
[----:B------:R-:W-:Y:S01]  /*be40*/  F2FP.F16.F32.PACK_AB R147, R24, R147 ;  /* 0x000000931893723e */ /* 0x000fe200000000ff */
[-C--:B------:R-:W-:Y:S01]  /*be50*/  FMUL.FTZ R111, R111, R10.reuse ;  /* 0x0000000a6f6f7220 */ /* 0x080fe20000410000 */
[----:B------:R-:W1:Y:S01]  /*be60*/  MUFU.EX2 R61, R61 ;  /* 0x0000003d003d7308 */ /* 0x000e620000000800 */
[----:B--2---:R-:W-:Y:S01]  /*be70*/  FADD.FTZ R44, R128, R7 ;  /* 0x00000007802c7221 */ /* 0x004fe20000010000 */
[----:B------:R-:W-:Y:S01]  /*be80*/  F2FP.F16.F32.PACK_AB R141, R26, R141 ;  /* 0x0000008d1a8d723e */ /* 0x000fe200000000ff */
[-C--:B------:R-:W-:Y:S01]  /*be90*/  FMUL.FTZ R114, R114, R10.reuse ;  /* 0x0000000a72727220 */ /* 0x080fe20000410000 */
[-C--:B------:R-:W-:Y:S01]  /*bea0*/  FMUL.FTZ R115, R115, R10.reuse ;  /* 0x0000000a73737220 */ /* 0x080fe20000410000 */
[-C--:B------:R-:W-:Y:S01]  /*beb0*/  FMUL.FTZ R118, R118, R10.reuse ;  /* 0x0000000a76767220 */ /* 0x080fe20000410000 */
[----:B------:R-:W-:Y:S01]  /*bec0*/  FMUL.FTZ R119, R119, R10 ;  /* 0x0000000a77777220 */ /* 0x000fe20000410000 */
[----:B------:R-:W-:Y:S01]  /*bed0*/  IMAD.MOV.U32 R8, RZ, RZ, R2 ;  /* 0x000000ffff087224 */ /* 0x000fe200078e0002 */
        /* <DEDUP_REMOVED lines=75> */
[----:B------:R-:W-:-:S06]  /*c390*/  IMAD.MOV.U32 R7, RZ, RZ, R0 ;  /* 0x000000ffff077224 */ /* 0x000fcc00078e0000 */
[----:B------:R-:W2:Y:S01]  /*c3a0*/  MUFU.EX2 R40, R40 ;  /* 0x0000002800287308 */ /* 0x000ea20000000800 */
[----:B---3--:R-:W-:Y:S01]  /*c3b0*/  FADD.FTZ R44, R123, R44 ;  /* 0x0000002c7b2c7221 */ /* 0x008fe20000010000 */
[C---:B-1----:R-:W-:Y:S01]  /*c3c0*/  FADD.FTZ R6, R81.reuse, R6 ;  /* 0x0000000651067221 */ /* 0x042fe20000010000 */
[----:B------:R-:W-:Y:S02]  /*c3d0*/  F2FP.F16.F32.PACK_AB R122, R81, R122 ;  /* 0x0000007a517a723e */ /* 0x000fe400000000ff */
[C---:B--2---:R-:W-:Y:S01]  /*c3e0*/  FADD.FTZ R5, R40.reuse, R44 ;  /* 0x0000002c28057221 */ /* 0x044fe20000010000 */
[----:B------:R-:W-:Y:S01]  /*c3f0*/  F2FP.F16.F32.PACK_AB R123, R40, R123 ;  /* 0x0000007b287b723e */ /* 0x000fe200000000ff */
[----:B0-----:R-:W-:Y:S06]  /*c400*/  @P2 BRA `(.L_x_916) ;  /* 0xffffffd000dc2947 */ /* 0x001fec000383ffff */
.L_x_899:
[----:B------:R-:W-:Y:S06]  /*c410*/  BAR.ARV 0x8, 0x1a0 ;  /* 0x0206800000007b1d */ /* 0x000fec0000002000 */
[----:B------:R-:W-:Y:S05]  /*c420*/  @!P0 BRA `(.L_x_917) ;  /* 0x0000000000048947 */ /* 0x000fea0003800000 */
[----:B------:R-:W-:Y:S01]  /*c430*/  BPT.TRAP 0x1 ;  /* 0x000000040000795c */ /* 0x000fe20000300000 */
.L_x_917:
[----:B------:R-:W-:Y:S01]  /*c440*/  ULEA UR5, UR39, UR45, 0x3 ;  /* 0x0000002d27057291 */ /* 0x000fe2000f8e183f */
[----:B------:R-:W-:-:S05]  /*c450*/  IMAD.U32 R3, RZ, RZ, UR38 ;  /* 0x00000026ff037e24 */ /* 0x000fca000f8e00ff */
[----:B------:R-:W-:-:S04]  /*c460*/  SHF.L.U32 R3, R3, 0x1f, RZ ;  /* 0x0000001f03037819 */ /* 0x000fc800000006ff */
[----:B------:R0:W1:Y:S01]  /*c470*/  SYNCS.PHASECHK.TRANS64.TRYWAIT P2, [UR5+0x16850], R3 ;  /* 0x01685003ff0075a7 */ /* 0x0000620008040145 */
[----:B------:R-:W-:Y:S05]  /*c480*/  @!P0 BRA `(.L_x_918) ;  /* 0x0000000000048947 */ /* 0x000fea0003800000 */
[----:B------:R-:W-:Y:S01]  /*c490*/  BPT.TRAP 0x1 ;  /* 0x000000040000795c */ /* 0x000fe20000300000 */
.L_x_918:
[----:B-1----:R-:W-:Y:S05]  /*c4a0*/  @P2 BRA `(.L_x_919) ;  /* 0x0000000000082947 */ /* 0x002fea0003800000 */
[----:B------:R-:W1:Y:S02]  /*c4b0*/  SYNCS.PHASECHK.TRANS64.TRYWAIT P0, [UR5+0x16850], R3 ;  /* 0x01685003ff0075a7 */ /* 0x000e640008000145 */
[----:B-1----:R-:W-:Y:S05]  /*c4c0*/  @!P0 BRA `(.L_x_920) ;  /* 0x0000006800488947 */ /* 0x002fea0003800000 */
.L_x_919:
[----:B------:R-:W-:Y:S01]  /*c4d0*/  UIADD3 UR45, UR45, 0x400, URZ ;  /* 0x000004002d2d7890 */ /* 0x000fe2000fffe03f */
[----:B------:R-:W-:Y:S01]  /*c4e0*/  WARPGROUP.ARRIVE ;  /* 0x00000000000079c5 */ /* 0x000fe20000000000 */
[----:B------:R-:W-:Y:S01]  /*c4f0*/  UMOV UR7, 0x40000040 ;  /* 0x4000004000077882 */ /* 0x000fe20000000000 */
[----:B-1----:R-:W1:Y:S01]  /*c500*/  SHFL.BFLY PT, R4, R5, 0x2, 0x1f ;  /* 0x0c401f0005047f89 */ /* 0x002e6200000e0000 */
[----:B------:R-:W-:Y:S01]  /*c510*/  USHF.R.U32.HI UR45, URZ, 0x4, UR45 ;  /* 0x000000043f2d7899 */ /* 0x000fe2000801162d */
[----:B------:R-:W-:Y:S01]  /*c520*/  IMAD.U32 R11, RZ, RZ, UR5 ;  /* 0x00000005ff0b7e24 */ /* 0x000fe2000f8e00ff */
[----:B------:R-:W-:Y:S01]  /*c530*/  UIADD3 UR37, UR37, 0x1, URZ ;  /* 0x0000000125257890 */ /* 0x000fe2000fffe03f */
[----:B0-----:R-:W0:Y:S01]  /*c540*/  SHFL.BFLY PT, R3, R6, 0x2, 0x1f ;  /* 0x0c401f0006037f89 */ /* 0x001e2200000e0000 */
        /* <DEDUP_REMOVED lines=13> */
[----:B0-----:R-:W-:-:S02]  /*c620*/  FADD.FTZ R3, R3, R6 ;  /* 0x0000000603037221 */ /* 0x001fc40000010000 */
[----:B------:R-:W0:Y:S04]  /*c630*/  SHFL.BFLY PT, R8, R7, 0x1, 0x1f ;  /* 0x0c201f0007087f89 */ /* 0x000e2800000e0000 */
[----:B------:R-:W1:Y:S01]  /*c640*/  SHFL.BFLY PT, R4, R3, 0x1, 0x1f ;  /* 0x0c201f0003047f89 */ /* 0x000e6200000e0000 */
[----:B0-----:R-:W-:Y:S01]  /*c650*/  FADD.FTZ R10, R7, R8 ;  /* 0x00000008070a7221 */ /* 0x001fe20000010000 */
[----:B------:R-:W-:Y:S02]  /*c660*/  IMAD.MOV.U32 R7, RZ, RZ, RZ ;  /* 0x000000ffff077224 */ /* 0x000fe400078e00ff */
[----:B-1----:R-:W-:Y:S02]  /*c670*/  FADD.FTZ R9, R3, R4 ;  /* 0x0000000403097221 */ /* 0x002fe40000010000 */
[----:B------:R-:W-:Y:S01]  /*c680*/  FSETP.NE.FTZ.AND P2, PT, R10, RZ, PT ;  /* 0x000000ff0a00720b */ /* 0x000fe20003f55000 */
[----:B------:R-:W-:-:S02]  /*c690*/  IMAD.MOV.U32 R4, RZ, RZ, RZ ;  /* 0x000000ffff047224 */ /* 0x000fc400078e00ff */
[----:B------:R-:W-:Y:S01]  /*c6a0*/  IMAD.MOV.U32 R3, RZ, RZ, -0x800000 ;  /* 0xff800000ff037424 */ /* 0x000fe200078e00ff */
[----:B------:R-:W-:-:S09]  /*c6b0*/  FSETP.NE.FTZ.AND P0, PT, R9, RZ, PT ;  /* 0x000000ff0900720b */ /* 0x000fd20003f15000 */
[----:B------:R-:W0:Y:S01]  /*c6c0*/  @P2 MUFU.LG2 R8, R10 ;  /* 0x0000000a00082308 */ /* 0x000e220000000c00 */
[----:B------:R-:W-:-:S03]  /*c6d0*/  @P2 FMUL.FTZ R12, R12, 0.69314718246459960938 ;  /* 0x3f3172180c0c2820 */ /* 0x000fc60000410000 */
[----:B------:R-:W-:-:S04]  /*c6e0*/  @P0 FMUL.FTZ R5, R5, 0.69314718246459960938 ;  /* 0x3f31721805050820 */ /* 0x000fc80000410000 */
[----:B------:R-:W-:Y:S08]  /*c6f0*/  @P0 MUFU.RCP R4, R9 ;  /* 0x0000000900040308 */ /* 0x000ff00000001000 */
[----:B------:R0:W1:Y:S08]  /*c700*/  @P0 MUFU.LG2 R6, R9 ;  /* 0x0000000900060308 */ /* 0x0000700000000c00 */
[----:B------:R-:W2:Y:S01]  /*c710*/  @P2 MUFU.RCP R7, R10 ;  /* 0x0000000a00072308 */ /* 0x000ea20000001000 */
[----:B0-----:R-:W-:Y:S01]  /*c720*/  @P2 FMUL.FTZ R9, R8, 0.69314718246459960938 ;  /* 0x3f31721808092820 */ /* 0x001fe20000410000 */
[----:B------:R-:W-:-:S02]  /*c730*/  WARPGROUP.DEPBAR.LE gsb0, 0x0 ;  /* 0x00008000000079c5 */ /* 0x000fc40000010000 */
[----:B------:R-:W-:Y:S01]  /*c740*/  WARPGROUP.ARRIVE ;  /* 0x00000000000079c5 */ /* 0x000fe20000000000 */
[----:B------:R-:W-:Y:S02]  /*c750*/  @!P1 VIADD R8, R11, 0x16860 ;  /* 0x000168600b089836 */ /* 0x000fe40000000000 */
[----:B------:R-:W-:Y:S01]  /*c760*/  @P2 FFMA.FTZ R3, R12, R0, R9 ;  /* 0x000000000c032223 */ /* 0x000fe20000010009 */
[----:B-1----:R-:W-:Y:S02]  /*c770*/  @P0 FMUL.FTZ R6, R6, 0.69314718246459960938 ;  /* 0x3f31721806060820 */ /* 0x002fe40000410000 */
[----:B------:R-:W-:Y:S01]  /*c780*/  HGMMA.64x64x16.F32 R88, R144, gdesc[UR4].tnspB, R88, gsb0 ;  /* 0x40e0000490587df0 */ /* 0x000fe20008000858 */
[----:B------:R-:W-:Y:S01]  /*c790*/  UIADD3 UR6, UR4, 0x100, URZ ;  /* 0x0000010004067890 */ /* 0x000fe2000fffe03f */
[----:B------:R-:W-:Y:S01]  /*c7a0*/  @!P1 PRMT R8, RZ, 0x654, R8 ;  /* 0x00000654ff089816 */ /* 0x000fe20000000008 */
[----:B------:R-:W-:Y:S01]  /*c7b0*/  UMOV UR7, 0x40000040 ;  /* 0x4000004000077882 */ /* 0x000fe20000000000 */
[----:B------:R-:W-:Y:S01]  /*c7c0*/  @P0 FFMA.FTZ R20, R5, R2, R6 ;  /* 0x0000000205140223 */ /* 0x000fe20000010006 */
[----:B------:R-:W-:Y:S01]  /*c7d0*/  PLOP3.LUT P0, PT, PT, PT, PT, 0x8, 0x0 ;  /* 0x000000000000781c */ /* 0x000fe20003f0e170 */
[----:B------:R-:W-:-:S02]  /*c7e0*/  WARPGROUP.DEPBAR.LE gsb0, 0x0 ;  /* 0x00008000000079c5 */ /* 0x000fc40000010000 */
        /* <DEDUP_REMOVED lines=63> */
[----:B0-----:R-:W-:-:S07]  /*cbe0*/  FMUL.FTZ R119, R119, R7 ;  /* 0x0000000777777220 */ /* 0x001fce0000410000 */
.L_x_850:
[----:B------:R-:W0:Y:S01]  /*cbf0*/  S2R R5, SR_CgaCtaId ;  /* 0x0000000000057919 */ /* 0x000e220000008800 */
[----:B------:R-:W-:Y:S01]  /*cc00*/  MOV R0, 0x400 ;  /* 0x0000040000007802 */ /* 0x000fe20000000f00 */
[----:B------:R-:W-:Y:S01]  /*cc10*/  BSSY B0, `(.L_x_921) ;  /* 0x000018e000007945 */ /* 0x000fe20003800000 */
[----:B------:R-:W-:Y:S02]  /*cc20*/  BAR.SYNC.DEFER_BLOCKING 0x5, 0x1a0 ;  /* 0x0146800000007b1d */ /* 0x000fe40000010000 */
[----:B0-----:R-:W-:-:S05]  /*cc30*/  LEA R0, R5, R0, 0x18 ;  /* 0x0000000005007211 */ /* 0x001fca00078ec0ff */
[----:B------:R-:W0:Y:S02]  /*cc40*/  LDS.128 R152, [R0+0x168d0] ;  /* 0x0168d00000987984 */ /* 0x000e240000000c00 */
[----:B0-----:R-:W-:Y:S02]  /*cc50*/  R2UR UR6, R154 ;  /* 0x000000009a0672ca */ /* 0x001fe400000e0000 */
[----:B------:R-:W-:Y:S01]  /*cc60*/  R2UR UR5, R155 ;  /* 0x000000009b0572ca */ /* 0x000fe200000e0000 */
[----:B------:R-:W-:Y:S06]  /*cc70*/  BAR.ARV 0x4, 0x1a0 ;  /* 0x0106800000007b1d */ /* 0x000fec0000002000 */
[----:B------:R-:W-:Y:S08]  /*cc80*/  @P0 BRA `(.L_x_922) ;  /* 0x0000000c00b40947 */ /* 0x000ff00003800000 */
[----:B------:R-:W2:Y:S01]  /*cc90*/  LDL R4, [R1+0x8] ;  /* 0x0000080001047983 */ /* 0x000ea20000100800 */
[----:B------:R-:W-:Y:S01]  /*cca0*/  ULDC.64 UR8, c[0x0][0xbd8] ;  /* 0x0002f60000087ab9 */ /* 0x000fe20000000a00 */
[----:B------:R-:W-:Y:S01]  /*ccb0*/  F2FP.F16.F32.PACK_AB R112, R113, R112 ;  /* 0x000000707170723e */ /* 0x000fe200000000ff */
[----:B------:R-:W-:Y:S01]  /*ccc0*/  UISETP.NE.U32.AND UP0, UPT, UR8, URZ, UPT ;  /* 0x0000003f0800728c */ /* 0x000fe2000bf05070 */
[----:B------:R-:W0:Y:S01]  /*ccd0*/  S2R R5, SR_SWINHI ;  /* 0x0000000000057919 */ /* 0x000e220000002f00 */
[----:B------:R-:W-:Y:S02]  /*cce0*/  F2FP.F16.F32.PACK_AB R12, R12, R27 ;  /* 0x0000001b0c0c723e */ /* 0x000fe400000000ff */
[----:B------:R-:W-:Y:S01]  /*ccf0*/  UISETP.NE.AND.EX UP0, UPT, UR9, URZ, UPT, UP0 ;  /* 0x0000003f0900728c */ /* 0x000fe2000bf05300 */
[----:B------:R-:W-:Y:S02]  /*cd00*/  F2FP.F16.F32.PACK_AB R13, R13, R106 ;  /* 0x0000006a0d0d723e */ /* 0x000fe400000000ff */
[----:B------:R-:W-:Y:S01]  /*cd10*/  ULDC.64 UR8, c[0x0][0xbd8] ;  /* 0x0002f60000087ab9 */ /* 0x000fe20000000a00 */
[----:B------:R-:W-:Y:S01]  /*cd20*/  F2FP.F16.F32.PACK_AB R14, R14, R21 ;  /* 0x000000150e0e723e */ /* 0x000fe200000000ff */
[----:B------:R-:W-:Y:S01]  /*cd30*/  UIMAD.WIDE UR8, UR42, 0x4, UR8 ;  /* 0x000000042a0878a5 */ /* 0x000fe2000f8e0208 */
[----:B------:R-:W-:-:S02]  /*cd40*/  F2FP.F16.F32.PACK_AB R15, R15, R110 ;  /* 0x0000006e0f0f723e */ /* 0x000fc400000000ff */
[----:B------:R-:W-:Y:S02]  /*cd50*/  F2FP.F16.F32.PACK_AB R113, R115, R114 ;  /* 0x000000727371723e */ /* 0x000fe400000000ff */
[----:B------:R-:W-:Y:S01]  /*cd60*/  F2FP.F16.F32.PACK_AB R114, R117, R116 ;  /* 0x000000747572723e */ /* 0x000fe200000000ff */
[----:B------:R-:W-:Y:S01]  /*cd70*/  IMAD.U32 R26, RZ, RZ, UR8 ;  /* 0x00000008ff1a7e24 */ /* 0x000fe2000f8e00ff */
[----:B------:R-:W-:Y:S01]  /*cd80*/  F2FP.F16.F32.PACK_AB R115, R119, R118 ;  /* 0x000000767773723e */ /* 0x000fe200000000ff */
[----:B------:R-:W-:Y:S01]  /*cd90*/  IMAD.U32 R27, RZ, RZ, UR9 ;  /* 0x00000009ff1b7e24 */ /* 0x000fe2000f8e00ff */
[----:B------:R-:W-:Y:S01]  /*cda0*/  ULDC.64 UR8, c[0x0][0xbe0] ;  /* 0x0002f80000087ab9 */ /* 0x000fe20000000a00 */
[----:B------:R-:W-:Y:S02]  /*cdb0*/  MOV R24, R0 ;  /* 0x0000000000187202 */ /* 0x000fe40000000f00 */
[----:B0-----:R-:W-:Y:S01]  /*cdc0*/  MOV R25, R5 ;  /* 0x0000000500197202 */ /* 0x001fe20000000f00 */
[----:B------:R-:W-:-:S04]  /*cdd0*/  UISETP.NE.U32.AND UP1, UPT, UR8, URZ, UPT ;  /* 0x0000003f0800728c */ /* 0x000fc8000bf25070 */
[----:B------:R-:W-:-:S11]  /*cde0*/  UISETP.NE.AND.EX UP1, UPT, UR9, URZ, UPT, UP1 ;  /* 0x0000003f0900728c */ /* 0x000fd6000bf25310 */
[----:B------:R-:W-:Y:S02]  /*cdf0*/  @UP1 ULDC.64 UR8, c[0x0][0xbe0] ;  /* 0x0002f80000081ab9 */ /* 0x000fe40000000a00 */
[----:B------:R-:W-:Y:S01]  /*ce00*/  @UP1 UIMAD.WIDE UR8, UR42, 0x4, UR8 ;  /* 0x000000042a0818a5 */ /* 0x000fe2000f8e0208 */
        /* <DEDUP_REMOVED lines=30> */
[----:B------:R-:W-:Y:S01]  /*cff0*/  STSM.16.M88.4 [R30], R8 ;  /* 0x000000081e007844 */ /* 0x000fe20000000200 */
[----:B------:R-:W-:Y:S02]  /*d000*/  F2FP.F16.F32.PACK_AB R6, R101, R100 ;  /* 0x000000646506723e */ /* 0x000fe400000000ff */
[----:B------:R-:W-:-:S02]  /*d010*/  F2FP.F16.F32.PACK_AB R7, R103, R102 ;  /* 0x000000666707723e */ /* 0x000fc400000000ff */
[----:B------:R-:W-:-:S03]  /*d020*/  PLOP3.LUT P0, PT, PT, PT, UP0, 0x80, 0x0 ;  /* 0x000000000000781c */ /* 0x000fc60003f0f008 */
[----:B------:R0:W-:Y:S04]  /*d030*/  STSM.16.M88.4 [R29], R4 ;  /* 0x000000041d007844 */ /* 0x0001e80000000200 */
[----:B------:R1:W-:Y:S04]  /*d040*/  STSM.16.M88.4 [R28], R12 ;  /* 0x0000000c1c007844 */ /* 0x0003e80000000200 */
[----:B------:R1:W-:Y:S01]  /*d050*/  STSM.16.M88.4 [R18], R112 ;  /* 0x0000007012007844 */ /* 0x0003e20000000200 */
[----:B------:R-:W-:Y:S08]  /*d060*/  BAR.SYNC.DEFER_BLOCKING 0x1, 0x180 ;  /* 0x0046000000007b1d */ /* 0x000ff00000010000 */
[----:B------:R-:W2:Y:S01]  /*d070*/  LDC R2, c[0x0][0xa88] ;  /* 0x0002a200ff027b82 */ /* 0x000ea20000000800 */
[----:B------:R-:W-:Y:S01]  /*d080*/  PLOP3.LUT P1, PT, PT, PT, UP1, 0x80, 0x0 ;  /* 0x000000000000781c */ /* 0x000fe20003f2f018 */
[----:B0-----:R-:W-:-:S02]  /*d090*/  IMAD.U32 R4, RZ, RZ, UR8 ;  /* 0x00000008ff047e24 */ /* 0x001fc4000f8e00ff */
[----:B------:R-:W-:Y:S01]  /*d0a0*/  IMAD.U32 R5, RZ, RZ, UR9 ;  /* 0x00000009ff057e24 */ /* 0x000fe2000f8e00ff */
[----:B------:R-:W3:Y:S01]  /*d0b0*/  @P0 LDG.E R17, desc[UR46][R26.64] ;  /* 0x0000002e1a110981 */ /* 0x000ee2000c1e1900 */
[----:B------:R-:W-:-:S08]  /*d0c0*/  UMOV UR4, URZ ;  /* 0x0000003f00047c82 */ /* 0x000fd00008000000 */
[----:B--2---:R1:W5:Y:S01]  /*d0d0*/  @P1 LDG.E R2, desc[UR46][R4.64] ;  /* 0x0000002e04021981 */ /* 0x004362000c1e1900 */
[----:B---3--:R-:W-:Y:S01]  /*d0e0*/  @P0 R2UR UR4, R17 ;  /* 0x00000000110402ca */ /* 0x008fe200000e0000 */
[----:B-1----:R-:W-:-:S14]  /*d0f0*/  @P1 BRA `(.L_x_923) ;  /* 0x0000000000101947 */ /* 0x002fdc0003800000 */
[----:B------:R-:W-:Y:S05]  /*d100*/  @!P0 BRA `(.L_x_923) ;  /* 0x00000000000c8947 */ /* 0x000fea0003800000 */
[----:B------:R-:W2:Y:S04]  /*d110*/  LDG.E R5, desc[UR46][R26.64] ;  /* 0x0000002e1a057981 */ /* 0x000ea8000c1e1900 */
[----:B-----5:R-:W2:Y:S02]  /*d120*/  LDG.E R2, desc[UR46][R26.64+0x4] ;  /* 0x0000042e1a027981 */ /* 0x020ea4000c1e1900 */
[----:B--2---:R-:W-:-:S07]  /*d130*/  IMAD.IADD R2, R2, 0x1, -R5 ;  /* 0x0000000102027824 */ /* 0x004fce00078e0a05 */
.L_x_923:
[----:B------:R-:W2:Y:S01]  /*d140*/  LDL R5, [R1+0x4] ;  /* 0x0000040001057983 */ /* 0x000ea20000100800 */
[----:B------:R-:W-:Y:S01]  /*d150*/  USHF.R.S32.HI UR13, URZ, 0x1f, UR41 ;  /* 0x0000001f3f0d7899 */ /* 0x000fe20008011429 */
[----:B------:R-:W-:Y:S01]  /*d160*/  ULDC.64 UR14, c[0x0][0xb70] ;  /* 0x0002dc00000e7ab9 */ /* 0x000fe20000000a00 */
[----:B------:R-:W0:Y:S01]  /*d170*/  S2R R4, SR_TID.X ;  /* 0x0000000000047919 */ /* 0x000e220000002100 */
[----:B------:R-:W-:Y:S02]  /*d180*/  USHF.R.S32.HI UR7, URZ, 0x1f, UR42 ;  /* 0x0000001f3f077899 */ /* 0x000fe4000801142a */
[----:B------:R-:W-:Y:S02]  /*d190*/  USHF.R.S32.HI UR11, URZ, 0x1f, UR4 ;  /* 0x0000001f3f0b7899 */ /* 0x000fe40008011404 */
[----:B------:R-:W-:Y:S01]  /*d1a0*/  UIMAD UR12, UR13, UR14, URZ ;  /* 0x0000000e0d0c72a4 */ /* 0x000fe2000f8e023f */
        /* <DEDUP_REMOVED lines=9> */
[----:B------:R-:W-:-:S06]  /*d240*/  UIMAD UR7, UR10, UR15, UR7 ;  /* 0x0000000f0a0772a4 */ /* 0x000fcc000f8e0207 */
[----:B------:R-:W-:Y:S02]  /*d250*/  IMAD.U32 R7, RZ, RZ, UR7 ;  /* 0x00000007ff077e24 */ /* 0x000fe4000f8e00ff */
[----:B0-----:R-:W-:-:S05]  /*d260*/  VIADD R6, R4, 0xffffff80 ;  /* 0xffffff8004067836 */ /* 0x001fca0000000000 */
[----:B------:R-:W-:-:S04]  /*d270*/  SHF.R.S32.HI R8, RZ, 0x1f, R6 ;  /* 0x0000001fff087819 */ /* 0x000fc80000011406 */
[----:B------:R-:W-:-:S04]  /*d280*/  LEA.HI R8, R8, R6, RZ, 0x7 ;  /* 0x0000000608087211 */ /* 0x000fc800078f38ff */
[----:B------:R-:W-:-:S05]  /*d290*/  LOP3.LUT R8, R8, 0xffffff80, RZ, 0xc0, !PT ;  /* 0xffffff8008087812 */ /* 0x000fca00078ec0ff */
[----:B------:R-:W-:-:S05]  /*d2a0*/  IMAD.IADD R8, R6, 0x1, -R8 ;  /* 0x0000000106087824 */ /* 0x000fca00078e0a08 */
[----:B------:R-:W-:Y:S01]  /*d2b0*/  LOP3.LUT P0, RZ, R8, 0x3, RZ, 0xc0, !PT ;  /* 0x0000000308ff7812 */ /* 0x000fe2000780c0ff */
[--C-:B------:R-:W-:Y:S01]  /*d2c0*/  IMAD.MOV.U32 R28, RZ, RZ, R19.reuse ;  /* 0x000000ffff1c7224 */ /* 0x100fe200078e0013 */
[----:B------:R-:W-:Y:S01]  /*d2d0*/  SHF.R.S32.HI R29, RZ, 0x1f, R19 ;  /* 0x0000001fff1d7819 */ /* 0x000fe20000011413 */
[C---:B------:R-:W-:Y:S02]  /*d2e0*/  VIADD R17, R156.reuse, 0x60 ;  /* 0x000000609c117836 */ /* 0x040fe40000000000 */
[----:B------:R-:W-:Y:S02]  /*d2f0*/  VIADD R18, R156, 0x90 ;  /* 0x000000909c127836 */ /* 0x000fe40000000000 */
[----:B------:R-:W-:Y:S01]  /*d300*/  VIADD R0, R0, 0x16820 ;  /* 0x0001682000007836 */ /* 0x000fe20000000000 */
[----:B------:R-:W-:-:S04]  /*d310*/  SHF.R.S32.HI R157, RZ, 0x1f, R156 ;  /* 0x0000001fff9d7819 */ /* 0x000fc8000001149c */
[----:B------:R-:W-:Y:S01]  /*d320*/  PRMT R0, RZ, 0x654, R0 ;  /* 0x00000654ff007816 */ /* 0x000fe20000000000 */
        /* <DEDUP_REMOVED lines=9> */
[----:B------:R-:W-:Y:S02]  /*d3c0*/  IADD3 R11, P3, R24, 0x3000, RZ ;  /* 0x00003000180b7810 */ /* 0x000fe40007f7e0ff */
[C---:B------:R-:W-:Y:S02]  /*d3d0*/  LEA R30, P2, R6.reuse, UR8, 0x2 ;  /* 0x00000008061e7c11 */ /* 0x040fe4000f8410ff */
[----:B-----5:R-:W-:Y:S01]  /*d3e0*/  ISETP.GE.OR P1, PT, R9, R2, P0 ;  /* 0x000000020900720c */ /* 0x020fe20000726670 */
[----:B------:R-:W-:Y:S01]  /*d3f0*/  IMAD.X R9, RZ, RZ, R25, P3 ;  /* 0x000000ffff097224 */ /* 0x000fe200018e0619 */
[----:B------:R-:W-:Y:S01]  /*d400*/  LEA.HI.X R31, R6, UR9, R7, 0x2, P2 ;  /* 0x00000009061f7c11 */ /* 0x000fe200090f1407 */
[----:B------:R-:W-:Y:S01]  /*d410*/  ULDC.64 UR8, c[0x0][0xaa0] ;  /* 0x0002a80000087ab9 */ /* 0x000fe20000000a00 */
[----:B------:R-:W-:-:S02]  /*d420*/  IADD3 R15, P2, R24, 0x1800, RZ ;  /* 0x00001800180f7810 */ /* 0x000fc40007f5e0ff */
[C---:B------:R-:W-:Y:S02]  /*d430*/  IADD3 R7, P4, R24.reuse, 0x4800, RZ ;  /* 0x0000480018077810 */ /* 0x040fe40007f9e0ff */
[----:B------:R-:W-:Y:S01]  /*d440*/  ISETP.GE.OR P0, PT, R5, R2, P0 ;  /* 0x000000020500720c */ /* 0x000fe20000706670 */
[----:B------:R-:W-:Y:S01]  /*d450*/  IMAD.X R13, RZ, RZ, R25, P2 ;  /* 0x000000ffff0d7224 */ /* 0x000fe200010e0619 */
[----:B------:R-:W-:Y:S02]  /*d460*/  LOP3.LUT R5, R24, 0x380, RZ, 0xc0, !PT ;  /* 0x0000038018057812 */ /* 0x000fe400078ec0ff */
[----:B------:R-:W-:Y:S01]  /*d470*/  LOP3.LUT R8, R15, 0x380, RZ, 0xc0, !PT ;  /* 0x000003800f087812 */ /* 0x000fe200078ec0ff */
[----:B------:R0:W-:Y:S01]  /*d480*/  @!P1 STG.E desc[UR46][R30.64], R20 ;  /* 0x000000141e009986 */ /* 0x0001e2000c10192e */
[----:B------:R-:W-:Y:S02]  /*d490*/  LOP3.LUT R6, R11, 0x380, RZ, 0xc0, !PT ;  /* 0x000003800b067812 */ /* 0x000fe400078ec0ff */
[----:B------:R-:W-:-:S02]  /*d4a0*/  LOP3.LUT R4, R7, 0x380, RZ, 0xc0, !PT ;  /* 0x0000038007047812 */ /* 0x000fc400078ec0ff */
[----:B------:R-:W-:Y:S02]  /*d4b0*/  SHF.R.U64 R5, R5, 0x3, RZ ;  /* 0x0000000305057819 */ /* 0x000fe400000012ff */
[----:B------:R-:W-:Y:S01]  /*d4c0*/  SHF.R.U64 R8, R8, 0x3, RZ ;  /* 0x0000000308087819 */ /* 0x000fe200000012ff */
[----:B------:R-:W-:Y:S01]  /*d4d0*/  IMAD.U32 R21, RZ, RZ, UR8 ;  /* 0x00000008ff157e24 */ /* 0x000fe2000f8e00ff */
[----:B------:R-:W-:Y:S01]  /*d4e0*/  SHF.R.U64 R6, R6, 0x3, RZ ;  /* 0x0000000306067819 */ /* 0x000fe200000012ff */
[----:B------:R-:W-:Y:S01]  /*d4f0*/  UIMAD UR7, UR11, UR8, URZ ;  /* 0x000000080b0772a4 */ /* 0x000fe2000f8e023f */
[----:B------:R-:W-:Y:S01]  /*d500*/  SHF.R.U64 R4, R4, 0x3, RZ ;  /* 0x0000000304047819 */ /* 0x000fe200000012ff */
[----:B------:R1:W-:Y:S01]  /*d510*/  @!P0 STG.E desc[UR46][R30.64+0x20], R3 ;  /* 0x000020031e008986 */ /* 0x0003e2000c10192e */
[----:B------:R-:W-:Y:S01]  /*d520*/  LOP3.LUT R24, R5, R24, RZ, 0x3c, !PT ;  /* 0x0000001805187212 */ /* 0x000fe200078e3cff */
[----:B------:R-:W-:Y:S01]  /*d530*/  IMAD.X R5, RZ, RZ, R25, P4 ;  /* 0x000000ffff057224 */ /* 0x000fe200020e0619 */
[----:B------:R-:W-:-:S02]  /*d540*/  LOP3.LUT R12, R8, R15, RZ, 0x3c, !PT ;  /* 0x0000000f080c7212 */ /* 0x000fc400078e3cff */
[----:B------:R-:W-:Y:S02]  /*d550*/  LOP3.LUT R8, R6, R11, RZ, 0x3c, !PT ;  /* 0x0000000b06087212 */ /* 0x000fe400078e3cff */
[----:B------:R-:W-:Y:S01]  /*d560*/  LOP3.LUT R4, R4, R7, RZ, 0x3c, !PT ;  /* 0x0000000704047212 */ /* 0x000fe200078e3cff */
[----:B0-----:R-:W-:Y:S01]  /*d570*/  IMAD.WIDE.U32 R20, R21, UR4, R28 ;  /* 0x0000000415147c25 */ /* 0x001fe2000f8e001c */
[----:B------:R-:W-:Y:S01]  /*d580*/  UIMAD UR7, UR4, UR9, UR7 ;  /* 0x00000009040772a4 */ /* 0x000fe2000f8e0207 */
[----:B------:R-:W5:Y:S02]  /*d590*/  LD.E.128 R24, desc[UR46][R24.64] ;  /* 0x0000002e18187980 */ /* 0x000f64000c101d00 */
[----:B------:R-:W-:Y:S01]  /*d5a0*/  ULDC UR4, c[0x0][0xa8c] ;  /* 0x0002a30000047ab9 */ /* 0x000fe20000000800 */
[----:B-1----:R-:W-:Y:S01]  /*d5b0*/  VIADD R3, R156, 0x30 ;  /* 0x000000309c037836 */ /* 0x002fe20000000000 */
[----:B------:R-:W5:Y:S01]  /*d5c0*/  LD.E.128 R12, desc[UR46][R12.64] ;  /* 0x0000002e0c0c7980 */ /* 0x000f62000c101d00 */
[----:B------:R-:W-:Y:S01]  /*d5d0*/  IMAD R28, R23, -0xc0, R2 ;  /* 0xffffff40171c7824 */ /* 0x000fe200078e0202 */
[----:B------:R-:W-:Y:S01]  /*d5e0*/  ISETP.GE.AND P0, PT, R19, UR4, PT ;  /* 0x0000000413007c0c */ /* 0x000fe2000bf06270 */
[----:B------:R-:W-:Y:S01]  /*d5f0*/  ULDC.64 UR8, c[0x0][0xae0] ;  /* 0x0002b80000087ab9 */ /* 0x000fe20000000a00 */
[----:B------:R-:W5:Y:S04]  /*d600*/  LD.E.128 R8, desc[UR46][R8.64] ;  /* 0x0000002e08087980 */ /* 0x000f68000c101d00 */
[----:B------:R-:W5:Y:S01]  /*d610*/  LD.E.128 R4, desc[UR46][R4.64] ;  /* 0x0000002e04047980 */ /* 0x000f62000c101d00 */
[----:B------:R-:W-:Y:S01]  /*d620*/  UIMAD UR4, UR13, UR8, URZ ;  /* 0x000000080d0472a4 */ /* 0x000fe2000f8e023f */
[-C--:B------:R-:W-:Y:S01]  /*d630*/  ISETP.GE.OR P3, PT, R3, R28.reuse, P0 ;  /* 0x0000001c0300720c */ /* 0x080fe20000766670 */
[----:B------:R-:W-:Y:S01]  /*d640*/  VIADD R21, R21, UR7 ;  /* 0x0000000715157c36 */ /* 0x000fe20008000000 */
[----:B------:R-:W-:Y:S01]  /*d650*/  @!PT LDS RZ, [RZ] ;  /* 0x00000000fffff984 */ /* 0x000fe20000000800 */
[----:B------:R-:W-:Y:S01]  /*d660*/  @!PT LDS RZ, [RZ] ;  /* 0x00000000fffff984 */ /* 0x000fe20000000800 */
[----:B------:R-:W-:Y:S01]  /*d670*/  @!PT LDS RZ, [RZ] ;  /* 0x00000000fffff984 */ /* 0x000fe20000000800 */
[----:B------:R-:W-:Y:S01]  /*d680*/  @!PT LDS RZ, [RZ] ;  /* 0x00000000fffff984 */ /* 0x000fe20000000800 */
[----:B------:R0:W-:Y:S06]  /*d690*/  MEMBAR.ALL.CTA ;  /* 0x0000000000007992 */ /* 0x0001ec0000008000 */
[----:B0-----:R-:W0:Y:S01]  /*d6a0*/  FENCE.VIEW.ASYNC.S ;  /* 0x00000000000073c6 */ /* 0x001e220000000000 */
[----:B------:R-:W-:Y:S01]  /*d6b0*/  IMAD.U32 R3, RZ, RZ, UR8 ;  /* 0x00000008ff037e24 */ /* 0x000fe2000f8e00ff */
[----:B------:R-:W-:Y:S01]  /*d6c0*/  UIMAD UR4, UR41, UR9, UR4 ;  /* 0x00000009290472a4 */ /* 0x000fe2000f8e0204 */
[----:B------:R-:W-:-:S02]  /*d6d0*/  ISETP.GE.OR P1, PT, R17, R28, P0 ;  /* 0x0000001c1100720c */ /* 0x000fc40000726670 */
[----:B------:R-:W-:Y:S01]  /*d6e0*/  IMAD.WIDE.U32 R2, R3, UR41, R20 ;  /* 0x0000002903027c25 */ /* 0x000fe2000f8e0014 */
[-C--:B------:R-:W-:Y:S01]  /*d6f0*/  ISETP.GE.OR P2, PT, R18, R28.reuse, P0 ;  /* 0x0000001c1200720c */ /* 0x080fe20000746670 */
[----:B------:R-:W-:Y:S01]  /*d700*/  ULDC.64 UR8, c[0x0][0xae8] ;  /* 0x0002ba0000087ab9 */ /* 0x000fe20000000a00 */
[----:B------:R-:W-:Y:S01]  /*d710*/  ISETP.GE.OR P0, PT, R156, R28, P0 ;  /* 0x0000001c9c00720c */ /* 0x000fe20000706670 */
[----:B------:R-:W-:Y:S01]  /*d720*/  VIADD R3, R3, UR4 ;  /* 0x0000000403037c36 */ /* 0x000fe20008000000 */
[----:B------:R-:W-:Y:S02]  /*d730*/  UIMAD UR4, UR16, UR8, URZ ;  /* 0x00000008100472a4 */ /* 0x000fe4000f8e023f */
[----:B------:R-:W-:Y:S02]  /*d740*/  IMAD.U32 R31, RZ, RZ, UR8 ;  /* 0x00000008ff1f7e24 */ /* 0x000fe4000f8e00ff */
[----:B------:R-:W-:Y:S01]  /*d750*/  IMAD.WIDE R28, R23, 0xc0, R156 ;  /* 0x000000c0171c7825 */ /* 0x000fe200078e029c */
[----:B------:R-:W-:-:S03]  /*d760*/  UIMAD UR4, UR10, UR9, UR4 ;  /* 0x000000090a0472a4 */ /* 0x000fc6000f8e0204 */
[----:B------:R-:W-:-:S04]  /*d770*/  IMAD.WIDE.U32 R30, R31, UR10, R2 ;  /* 0x0000000a1f1e7c25 */ /* 0x000fc8000f8e0002 */
[----:B------:R-:W-:Y:S01]  /*d780*/  VIADD R23, R31, UR4 ;  /* 0x000000041f177c36 */ /* 0x000fe20008000000 */
[----:B0-----:R0:W-:Y:S01]  /*d790*/  SYNCS.ARRIVE.TRANS64.RED.A1T0 RZ, [R0+URZ], RZ ;  /* 0x000000ff00ff79a7 */ /* 0x0011e2000810043f */
        /* <DEDUP_REMOVED lines=12> */
.L_x_925:
[----:B------:R-:W-:Y:S05]  /*d860*/  BSYNC B1 ;  /* 0x0000000000017941 */ /* 0x000fea0003800000 */
.L_x_924:
[----:B------:R-:W-:Y:S04]  /*d870*/  BSSY B1, `(.L_x_926) ;  /* 0x000000f000017945 */ /* 0x000fe80003800000 */
[----:B------:R-:W-:Y:S05]  /*d880*/  @P3 BRA `(.L_x_927) ;  /* 0x0000000000343947 */ /* 0x000fea0003800000 */
[----:B------:R-:W-:Y:S01]  /*d890*/  IADD3 R17, P0, R28, 0x30, RZ ;  /* 0x000000301c117810 */ /* 0x000fe20007f1e0ff */
[----:B------:R-:W-:Y:S01]  /*d8a0*/  ULDC.64 UR8, c[0x0][0xad8] ;  /* 0x0002b60000087ab9 */ /* 0x000fe20000000a00 */
[----:B------:R-:W-:Y:S02]  /*d8b0*/  IMAD.MOV.U32 R2, RZ, RZ, R30 ;  /* 0x000000ffff027224 */ /* 0x000fe400078e001e */
[----:B------:R-:W-:Y:S02]  /*d8c0*/  IMAD.MOV.U32 R3, RZ, RZ, R23 ;  /* 0x000000ffff037224 */ /* 0x000fe400078e0017 */
[----:B0-----:R-:W-:Y:S02]  /*d8d0*/  IMAD.X R0, RZ, RZ, R29, P0 ;  /* 0x000000ffff007224 */ /* 0x001fe400000e061d */
[----:B------:R-:W-:-:S04]  /*d8e0*/  IMAD.WIDE.U32 R2, R17, UR8, R2 ;  /* 0x0000000811027c25 */ /* 0x000fc8000f8e0002 */
[----:B------:R-:W-:-:S04]  /*d8f0*/  IMAD R0, R0, UR8, RZ ;  /* 0x0000000800007c24 */ /* 0x000fc8000f8e02ff */
[----:B------:R-:W-:Y:S01]  /*d900*/  IMAD R17, R17, UR9, R0 ;  /* 0x0000000911117c24 */ /* 0x000fe2000f8e0200 */
[----:B------:R-:W-:Y:S02]  /*d910*/  ULDC.64 UR8, c[0x0][0xa80] ;  /* 0x0002a00000087ab9 */ /* 0x000fe40000000a00 */
[----:B-1----:R-:W-:Y:S01]  /*d920*/  LEA R20, P0, R2, UR8, 0x1 ;  /* 0x0000000802147c11 */ /* 0x002fe2000f8008ff */
[----:B------:R-:W-:-:S05]  /*d930*/  IMAD.IADD R3, R3, 0x1, R17 ;  /* 0x0000000103037824 */ /* 0x000fca00078e0211 */
[----:B------:R-:W-:-:S05]  /*d940*/  LEA.HI.X R21, R2, UR9, R3, 0x1, P0 ;  /* 0x0000000902157c11 */ /* 0x000fca00080f0c03 */
[----:B-----5:R2:W-:Y:S02]  /*d950*/  STG.E.128 desc[UR46][R20.64], R12 ;  /* 0x0000000c14007986 */ /* 0x0205e4000c101d2e */
.L_x_927:
[----:B------:R-:W-:Y:S05]  /*d960*/  BSYNC B1 ;  /* 0x0000000000017941 */ /* 0x000fea0003800000 */
.L_x_926:
[----:B------:R-:W-:Y:S04]  /*d970*/  BSSY B1, `(.L_x_928) ;  /* 0x000000f000017945 */ /* 0x000fe80003800000 */
[----:B------:R-:W-:Y:S05]  /*d980*/  @P1 BRA `(.L_x_929) ;  /* 0x0000000000341947 */ /* 0x000fea0003800000 */
[----:B--2--5:R-:W-:Y:S01]  /*d990*/  IADD3 R13, P0, R28, 0x60, RZ ;  /* 0x000000601c0d7810 */ /* 0x024fe20007f1e0ff */
        /* <DEDUP_REMOVED lines=12> */
.L_x_929:
[----:B------:R-:W-:Y:S05]  /*da60*/  BSYNC B1 ;  /* 0x0000000000017941 */ /* 0x000fea0003800000 */
.L_x_928:
[----:B------:R-:W-:Y:S05]  /*da70*/  @P2 BRA `(.L_x_930) ;  /* 0x00000008009c2947 */ /* 0x000fea0003800000 */
[----:B---3-5:R-:W-:Y:S01]  /*da80*/  IADD3 R9, P0, R28, 0x90, RZ ;  /* 0x000000901c097810 */ /* 0x028fe20007f1e0ff */
        /* <DEDUP_REMOVED lines=13> */
.L_x_922:
[----:B------:R-:W-:Y:S01]  /*db60*/  ULDC.64 UR8, c[0x0][0xbd8] ;  /* 0x0002f60000087ab9 */ /* 0x000fe20000000a00 */
[----:B------:R-:W-:Y:S01]  /*db70*/  IMAD.MOV.U32 R7, RZ, RZ, RZ ;  /* 0x000000ffff077224 */ /* 0x000fe200078e00ff */
[----:B------:R-:W-:Y:S01]  /*db80*/  UISETP.NE.U32.AND UP0, UPT, UR8, URZ, UPT ;  /* 0x0000003f0800728c */ /* 0x000fe2000bf05070 */
[----:B------:R-:W0:Y:S03]  /*db90*/  S2R R4, SR_TID.X ;  /* 0x0000000000047919 */ /* 0x000e260000002100 */
[----:B------:R-:W-:-:S03]  /*dba0*/  UISETP.NE.AND.EX UP0, UPT, UR9, URZ, UPT, UP0 ;  /* 0x0000003f0900728c */ /* 0x000fc6000bf05300 */
[----:B------:R-:W-:Y:S02]  /*dbb0*/  ULDC.64 UR8, c[0x0][0xbd8] ;  /* 0x0002f60000087ab9 */ /* 0x000fe40000000a00 */
[----:B------:R-:W-:Y:S01]  /*dbc0*/  UIMAD.WIDE UR8, UR42, 0x4, UR8 ;  /* 0x000000042a0878a5 */ /* 0x000fe2000f8e0208 */
[----:B------:R-:W1:Y:S01]  /*dbd0*/  LDC R0, c[0x0][0xa88] ;  /* 0x0002a200ff007b82 */ /* 0x000e620000000800 */
[----:B------:R-:W-:-:S04]  /*dbe0*/  PLOP3.LUT P1, PT, PT, PT, UP0, 0x80, 0x0 ;  /* 0x000000000000781c */ /* 0x000fc80003f2f008 */
[----:B------:R-:W-:Y:S02]  /*dbf0*/  IMAD.U32 R2, RZ, RZ, UR8 ;  /* 0x00000008ff027e24 */ /* 0x000fe4000f8e00ff */
[----:B------:R-:W-:Y:S01]  /*dc00*/  IMAD.U32 R3, RZ, RZ, UR9 ;  /* 0x00000009ff037e24 */ /* 0x000fe2000f8e00ff */
[----:B------:R-:W-:Y:S02]  /*dc10*/  ULDC.64 UR8, c[0x0][0xbe0] ;  /* 0x0002f80000087ab9 */ /* 0x000fe40000000a00 */
[----:B------:R-:W-:-:S04]  /*dc20*/  UISETP.NE.U32.AND UP1, UPT, UR8, URZ, UPT ;  /* 0x0000003f0800728c */ /* 0x000fc8000bf25070 */
[----:B------:R-:W-:Y:S01]  /*dc30*/  UISETP.NE.AND.EX UP1, UPT, UR9, URZ, UPT, UP1 ;  /* 0x0000003f0900728c */ /* 0x000fe2000bf25310 */
[----:B------:R2:W5:Y:S05]  /*dc40*/  @P1 LDG.E R7, desc[UR46][R2.64] ;  /* 0x0000002e02071981 */ /* 0x00056a000c1e1900 */
[----:B------:R-:W-:Y:S01]  /*dc50*/  PLOP3.LUT P2, PT, PT, PT, UP1, 0x80, 0x0 ;  /* 0x000000000000781c */ /* 0x000fe20003f4f018 */
[----:B0-----:R-:W-:-:S04]  /*dc60*/  VIADD R6, R4, 0xffffff80 ;  /* 0xffffff8004067836 */ /* 0x001fc80000000000 */
[----:B------:R-:W-:Y:S02]  /*dc70*/  @UP1 ULDC.64 UR8, c[0x0][0xbe0] ;  /* 0x0002f80000081ab9 */ /* 0x000fe40000000a00 */
[----:B------:R-:W-:-:S06]  /*dc80*/  @UP1 UIMAD.WIDE UR8, UR42, 0x4, UR8 ;  /* 0x000000042a0818a5 */ /* 0x000fcc000f8e0208 */
[----:B------:R-:W-:Y:S02]  /*dc90*/  IMAD.U32 R4, RZ, RZ, UR8 ;  /* 0x00000008ff047e24 */ /* 0x000fe4000f8e00ff */
[----:B------:R-:W-:-:S05]  /*dca0*/  IMAD.U32 R5, RZ, RZ, UR9 ;  /* 0x00000009ff057e24 */ /* 0x000fca000f8e00ff */
[----:B-1----:R2:W5:Y:S01]  /*dcb0*/  @P2 LDG.E R0, desc[UR46][R4.64] ;  /* 0x0000002e04002981 */ /* 0x002562000c1e1900 */
[----:B------:R-:W-:Y:S01]  /*dcc0*/  USHF.R.S32.HI UR8, URZ, 0x1f, UR41 ;  /* 0x0000001f3f087899 */ /* 0x000fe20008011429 */
[----:B------:R-:W-:Y:S01]  /*dcd0*/  ISETP.GT.AND P0, PT, R6, 0xbf, PT ;  /* 0x000000bf0600780c */ /* 0x000fe20003f04270 */
[----:B------:R-:W-:-:S12]  /*dce0*/  @P2 BRA `(.L_x_931) ;  /* 0x0000000000102947 */ /* 0x000fd80003800000 */
[----:B------:R-:W-:Y:S05]  /*dcf0*/  @!P1 BRA `(.L_x_931) ;  /* 0x00000000000c9947 */ /* 0x000fea0003800000 */
[----:B--2---:R-:W2:Y:S04]  /*dd00*/  LDG.E R5, desc[UR46][R2.64] ;  /* 0x0000002e02057981 */ /* 0x004ea8000c1e1900 */
[----:B-----5:R-:W2:Y:S02]  /*dd10*/  LDG.E R0, desc[UR46][R2.64+0x4] ;  /* 0x0000042e02007981 */ /* 0x020ea4000c1e1900 */
[----:B--2---:R-:W-:-:S07]  /*dd20*/  IMAD.IADD R0, R0, 0x1, -R5 ;  /* 0x0000000100007824 */ /* 0x004fce00078e0a05 */
.L_x_931:
[----:B------:R-:W-:Y:S01]  /*dd30*/  USHF.R.S32.HI UR4, URZ, 0x1f, UR42 ;  /* 0x0000001f3f047899 */ /* 0x000fe2000801142a */
[----:B------:R-:W-:Y:S01]  /*dd40*/  BSSY B1, `(.L_x_932) ;  /* 0x000001e000017945 */ /* 0x000fe20003800000 */
[----:B------:R-:W-:Y:S01]  /*dd50*/  USEL UR10, UR42, URZ, !UP0 ;  /* 0x0000003f2a0a7287 */ /* 0x000fe2000c000000 */
[----:B------:R-:W-:Y:S01]  /*dd60*/  SHF.R.S32.HI R8, RZ, 0x1f, R19 ;  /* 0x0000001fff087819 */ /* 0x000fe20000011413 */
[----:B------:R-:W-:Y:S01]  /*dd70*/  USEL UR9, UR4, URZ, !UP0 ;  /* 0x0000003f04097287 */ /* 0x000fe2000c000000 */
[----:B-----5:R-:W-:Y:S01]  /*dd80*/  SHF.R.S32.HI R6, RZ, 0x1f, R7 ;  /* 0x0000001fff067819 */ /* 0x020fe20000011407 */
[----:B------:R-:W-:Y:S10]  /*dd90*/  @P0 BRA `(.L_x_933) ;  /* 0x0000000000600947 */ /* 0x000ff40003800000 */
[----:B--2---:R-:W0:Y:S02]  /*dda0*/  S2R R2, SR_TID.X ;  /* 0x0000000000027919 */ /* 0x004e240000002100 */
[----:B0-----:R-:W-:-:S04]  /*ddb0*/  IMAD R2, R23, 0xc0, R2 ;  /* 0x000000c017027824 */ /* 0x001fc800078e0202 */
        /* <DEDUP_REMOVED lines=22> */
.L_x_933:
[----:B------:R-:W-:Y:S05]  /*df20*/  BSYNC B1 ;  /* 0x0000000000017941 */ /* 0x000fea0003800000 */
.L_x_932:
[----:B------:R-:W-:Y:S01]  /*df30*/  ULDC.64 UR12, c[0x0][0xaa0] ;  /* 0x0002a800000c7ab9 */ /* 0x000fe20000000a00 */
[----:B--2---:R-:W-:Y:S01]  /*df40*/  IMAD.MOV.U32 R2, RZ, RZ, R19 ;  /* 0x000000ffff027224 */ /* 0x004fe200078e0013 */
[----:B------:R-:W-:Y:S01]  /*df50*/  ULDC UR7, c[0x0][0xa8c] ;  /* 0x0002a30000077ab9 */ /* 0x000fe20000000800 */
[----:B0-----:R-:W-:Y:S01]  /*df60*/  IMAD.MOV.U32 R3, RZ, RZ, R8 ;  /* 0x000000ffff037224 */ /* 0x001fe200078e0008 */
[----:B------:R-:W-:Y:S01]  /*df70*/  ISETP.GE.AND P0, PT, R19, UR7, PT ;  /* 0x0000000713007c0c */ /* 0x000fe2000bf06270 */
[----:B------:R-:W-:Y:S01]  /*df80*/  IMAD R4, R6, UR12, RZ ;  /* 0x0000000c06047c24 */ /* 0x000fe2000f8e02ff */
[----:B------:R-:W-:Y:S01]  /*df90*/  BSSY B1, `(.L_x_934) ;  /* 0x0000027000017945 */ /* 0x000fe20003800000 */
[----:B------:R-:W-:-:S04]  /*dfa0*/  IMAD.WIDE.U32 R2, R7, UR12, R2 ;  /* 0x0000000c07027c25 */ /* 0x000fc8000f8e0002 */
[----:B------:R-:W-:Y:S01]  /*dfb0*/  IMAD R7, R7, UR13, R4 ;  /* 0x0000000d07077c24 */ /* 0x000fe2000f8e0204 */
[----:B------:R-:W-:Y:S01]  /*dfc0*/  ULDC.64 UR12, c[0x0][0xae0] ;  /* 0x0002b800000c7ab9 */ /* 0x000fe20000000a00 */
[----:B------:R-:W-:Y:S01]  /*dfd0*/  VIADD R4, R156, 0x30 ;  /* 0x000000309c047836 */ /* 0x000fe20000000000 */
[----:B------:R-:W-:Y:S01]  /*dfe0*/  UIMAD UR4, UR8, UR12, URZ ;  /* 0x0000000c080472a4 */ /* 0x000fe2000f8e023f */
[----:B------:R-:W-:Y:S02]  /*dff0*/  IMAD R5, R23, -0xc0, R0 ;  /* 0xffffff4017057824 */ /* 0x000fe400078e0200 */
[----:B------:R-:W-:Y:S01]  /*e000*/  IMAD.IADD R3, R3, 0x1, R7 ;  /* 0x0000000103037824 */ /* 0x000fe200078e0207 */
[----:B------:R-:W-:Y:S01]  /*e010*/  UIMAD UR4, UR41, UR13, UR4 ;  /* 0x0000000d290472a4 */ /* 0x000fe2000f8e0204 */
[----:B------:R-:W-:Y:S01]  /*e020*/  IMAD.U32 R7, RZ, RZ, UR12 ;  /* 0x0000000cff077e24 */ /* 0x000fe2000f8e00ff */
[----:B------:R-:W-:Y:S01]  /*e030*/  ISETP.GE.OR P3, PT, R4, R5, P0 ;  /* 0x000000050400720c */ /* 0x000fe20000766670 */
[C---:B------:R-:W-:Y:S01]  /*e040*/  VIADD R0, R156.reuse, 0x60 ;  /* 0x000000609c007836 */ /* 0x040fe20000000000 */
[----:B------:R-:W-:Y:S01]  /*e050*/  ULDC.64 UR12, c[0x0][0xae8] ;  /* 0x0002ba00000c7ab9 */ /* 0x000fe20000000a00 */
[----:B------:R-:W-:-:S02]  /*e060*/  VIADD R4, R156, 0x90 ;  /* 0x000000909c047836 */ /* 0x000fc40000000000 */
[----:B------:R-:W-:Y:S01]  /*e070*/  IMAD.WIDE.U32 R2, R7, UR41, R2 ;  /* 0x0000002907027c25 */ /* 0x000fe2000f8e0002 */
[-C--:B------:R-:W-:Y:S02]  /*e080*/  ISETP.GE.OR P1, PT, R0, R5.reuse, P0 ;  /* 0x000000050000720c */ /* 0x080fe40000726670 */
[-C--:B------:R-:W-:Y:S01]  /*e090*/  ISETP.GE.OR P2, PT, R4, R5.reuse, P0 ;  /* 0x000000050400720c */ /* 0x080fe20000746670 */
[----:B------:R-:W-:Y:S01]  /*e0a0*/  VIADD R3, R3, UR4 ;  /* 0x0000000403037c36 */ /* 0x000fe20008000000 */
[----:B------:R-:W-:Y:S01]  /*e0b0*/  ISETP.GE.OR P0, PT, R156, R5, P0 ;  /* 0x000000059c00720c */ /* 0x000fe20000706670 */
[----:B------:R-:W-:Y:S02]  /*e0c0*/  UIMAD UR4, UR9, UR12, URZ ;  /* 0x0000000c090472a4 */ /* 0x000fe4000f8e023f */
[----:B------:R-:W-:Y:S01]  /*e0d0*/  IMAD.U32 R9, RZ, RZ, UR12 ;  /* 0x0000000cff097e24 */ /* 0x000fe2000f8e00ff */
[--C-:B------:R-:W-:Y:S01]  /*e0e0*/  SHF.R.S32.HI R7, RZ, 0x1f, R156.reuse ;  /* 0x0000001fff077819 */ /* 0x100fe2000001149c */
[----:B------:R-:W-:Y:S01]  /*e0f0*/  IMAD.MOV.U32 R6, RZ, RZ, R156 ;  /* 0x000000ffff067224 */ /* 0x000fe200078e009c */
[----:B------:R-:W-:-:S02]  /*e100*/  UIMAD UR4, UR10, UR13, UR4 ;  /* 0x0000000d0a0472a4 */ /* 0x000fc4000f8e0204 */
        /* <DEDUP_REMOVED lines=15> */
.L_x_935:
[----:B------:R-:W-:Y:S05]  /*e200*/  BSYNC B1 ;  /* 0x0000000000017941 */ /* 0x000fea0003800000 */
.L_x_934:
[----:B------:R-:W-:Y:S04]  /*e210*/  BSSY B1, `(.L_x_936) ;  /* 0x000000f000017945 */ /* 0x000fe80003800000 */
[----:B------:R-:W-:Y:S05]  /*e220*/  @P3 BRA `(.L_x_937) ;  /* 0x0000000000343947 */ /* 0x000fea0003800000 */
[----:B0-----:R-:W-:Y:S01]  /*e230*/  IADD3 R9, P0, R6, 0x30, RZ ;  /* 0x0000003006097810 */ /* 0x001fe20007f1e0ff */
        /* <DEDUP_REMOVED lines=12> */
.L_x_937:
[----:B------:R-:W-:Y:S05]  /*e300*/  BSYNC B1 ;  /* 0x0000000000017941 */ /* 0x000fea0003800000 */
.L_x_936:
[----:B------:R-:W-:Y:S04]  /*e310*/  BSSY B1, `(.L_x_938) ;  /* 0x000000f000017945 */ /* 0x000fe80003800000 */
[----:B------:R-:W-:Y:S05]  /*e320*/  @P1 BRA `(.L_x_939) ;  /* 0x0000000000341947 */ /* 0x000fea0003800000 */
[----:B01----:R-:W-:Y:S01]  /*e330*/  IADD3 R9, P0, R6, 0x60, RZ ;  /* 0x0000006006097810 */ /* 0x003fe20007f1e0ff */
        /* <DEDUP_REMOVED lines=12> */
.L_x_939:
[----:B------:R-:W-:Y:S05]  /*e400*/  BSYNC B1 ;  /* 0x0000000000017941 */ /* 0x000fea0003800000 */
.L_x_938:
        /* <DEDUP_REMOVED lines=14> */
.L_x_930:
[----:B------:R-:W-:Y:S05]  /*e4f0*/  BSYNC B0 ;  /* 0x0000000000007941 */ /* 0x000fea0003800000 */
.L_x_921:
[----:B------:R-:W-:Y:S02]  /*e500*/  ULDC UR4, c[0x0][0xc14] ;  /* 0x0003050000047ab9 */ /* 0x000fe40000000800 */
[----:B------:R-:W-:-:S06]  /*e510*/  UISETP.GE.AND UP0, UPT, UR5, UR4, UPT ;  /* 0x000000040500728c */ /* 0x000fcc000bf06270 */
[----:B------:R-:W-:-:S13]  /*e520*/  PLOP3.LUT P0, PT, PT, PT, UP0, 0x80, 0x0 ;  /* 0x000000000000781c */ /* 0x000fda0003f0f008 */
[----:B------:R-:W-:Y:S05]  /*e530*/  @!P0 BRA `(.L_x_940) ;  /* 0xffffff28001c8947 */ /* 0x000fea000383ffff */
[----:B------:R-:W-:Y:S05]  /*e540*/  EXIT ;  /* 0x000000000000794d */ /* 0x000fea0003800000 */
.L_x_839:
        /* <DEDUP_REMOVED lines=37> */
[----:B0-----:R-:W-:Y:S01]  /*e7a0*/  SEL R3, R6, RZ, P0 ;  /* 0x000000ff06037207 */ /* 0x001fe20000000000 */
[----:B------:R-:W-:Y:S01]  /*e7b0*/  IMAD.MOV.U32 R6, RZ, RZ, RZ ;  /* 0x000000ffff067224 */ /* 0x000fe200078e00ff */
[----:B------:R-:W-:-:S03]  /*e7c0*/  ISETP.GE.U32.AND P0, PT, R27, 0x8, PT ;  /* 0x000000081b00780c */ /* 0x000fc60003f06070 */
[----:B------:R-:W-:-:S05]  /*e7d0*/  IMAD.IADD R3, R4, 0x1, R3 ;  /* 0x0000000104037824 */ /* 0x000fca00078e0203 */
        /* <DEDUP_REMOVED lines=20> */
.L_x_945:
        /* <DEDUP_REMOVED lines=13> */
.L_x_944:
[----:B------:R-:W-:Y:S05]  /*e9f0*/  BSYNC B0 ;  /* 0x0000000000007941 */ /* 0x000fea0003800000 */
.L_x_943:
        /* <DEDUP_REMOVED lines=25> */
[----:B------:R-:W-:-:S07]  /*eb90*/  IMAD.MOV.U32 R5, RZ, RZ, R7 ;  /* 0x000000ffff057224 */ /* 0x000fce00078e0007 */
.L_x_941:
[----:B------:R-:W-:-:S04]  /*eba0*/  IMAD.IADD R11, R4, 0x1, -R3 ;  /* 0x00000001040b7824 */ /* 0x000fc800078e0a03 */
[----:B------:R-:W-:-:S05]  /*ebb0*/  IMAD R2, R5, UR4, R11 ;  /* 0x0000000405027c24 */ /* 0x000fca000f8e020b */
[----:B------:R-:W-:Y:S02]  /*ebc0*/  ISETP.GT.AND P0, PT, R2, UR6, PT ;  /* 0x0000000602007c0c */ /* 0x000fe4000bf04270 */
[----:B------:R-:W0:Y:S11]  /*ebd0*/  LDC.64 R2, c[0x0][0xc68] ;  /* 0x00031a00ff027b82 */ /* 0x000e360000000a00 */
[----:B------:R-:W-:-:S04]  /*ebe0*/  VOTE.ANY R8, PT, !P0 ;  /* 0x0000000000087806 */ /* 0x000fc800040e0100 */
[----:B------:R-:W1:Y:S02]  /*ebf0*/  POPC R13, R8 ;  /* 0x00000008000d7309 */ /* 0x000e640000000000 */
[----:B-1----:R-:W-:-:S04]  /*ec00*/  IMAD.IADD R19, R13, 0x1, R6 ;  /* 0x000000010d137824 */ /* 0x002fc800078e0206 */
[----:B0-----:R-:W-:-:S05]  /*ec10*/  IMAD.WIDE R2, R19, 0x4, R2 ;  /* 0x0000000413027825 */ /* 0x001fca00078e0202 */
[----:B------:R-:W2:Y:S01]  /*ec20*/  LDG.E R7, desc[UR46][R2.64] ;  /* 0x0000002e02077981 */ /* 0x000ea2000c1e1900 */
[----:B------:R-:W-:-:S03]  /*ec30*/  ISETP.NE.AND P0, PT, R8, RZ, PT ;  /* 0x000000ff0800720c */ /* 0x000fc60003f05270 */
[----:B------:R-:W2:Y:S02]  /*ec40*/  SHFL.IDX PT, R0, R0, R13, 0x1f ;  /* 0x00001f0d00007589 */ /* 0x000ea400000e0000 */
[----:B--2---:R-:W-:-:S05]  /*ec50*/  IMAD R4, R0, R7, RZ ;  /* 0x0000000700047224 */ /* 0x004fca00078e02ff */
[----:B------:R-:W-:-:S04]  /*ec60*/  IABS R6, R4 ;  /* 0x0000000400067213 */ /* 0x000fc80000000000 */
[----:B------:R-:W0:Y:S08]  /*ec70*/  I2F.RP R9, R6 ;  /* 0x0000000600097306 */ /* 0x000e300000209400 */
[----:B0-----:R-:W0:Y:S02]  /*ec80*/  MUFU.RCP R9, R9 ;  /* 0x0000000900097308 */ /* 0x001e240000001000 */
[----:B0-----:R-:W-:-:S06]  /*ec90*/  VIADD R10, R9, 0xffffffe ;  /* 0x0ffffffe090a7836 */ /* 0x001fcc0000000000 */
[----:B------:R0:W1:Y:S01]  /*eca0*/  F2I.FTZ.U32.TRUNC.NTZ R3, R10 ;  /* 0x0000000a00037305 */ /* 0x000062000021f000 */
[----:B------:R-:W-:Y:S05]  /*ecb0*/  @!P0 BRA `(.L_x_946) ;  /* 0x0000000000088947 */ /* 0x000fea0003800000 */
[----:B------:R-:W-:-:S06]  /*ecc0*/  VIADD R16, R13, 0xffffffff ;  /* 0xffffffff0d107836 */ /* 0x000fcc0000000000 */
[----:B------:R2:W3:Y:S02]  /*ecd0*/  SHFL.IDX PT, R16, R5, R16, 0x1f ;  /* 0x00001f1005107589 */ /* 0x0004e400000e0000 */
.L_x_946:
[----:B---3--:R-:W-:Y:S01]  /*ece0*/  IMAD R16, R16, UR4, R11 ;  /* 0x0000000410107c24 */ /* 0x008fe2000f8e020b */
[----:B------:R-:W-:Y:S01]  /*ecf0*/  IABS R2, R4 ;  /* 0x0000000400027213 */ /* 0x000fe20000000000 */
[----:B-1----:R-:W-:-:S03]  /*ed00*/  IMAD.MOV R9, RZ, RZ, -R3 ;  /* 0x000000ffff097224 */ /* 0x002fc600078e0a03 */
[----:B--2---:R-:W-:Y:S01]  /*ed10*/  IADD3 R5, -R16, UR6, RZ ;  /* 0x0000000610057c10 */ /* 0x004fe2000fffe1ff */
[----:B0-----:R-:W-:Y:S02]  /*ed20*/  IMAD.MOV R10, RZ, RZ, -R2 ;  /* 0x000000ffff0a7224 */ /* 0x001fe400078e0a02 */
[----:B------:R-:W-:Y:S01]  /*ed30*/  IMAD R9, R9, R6, RZ ;  /* 0x0000000609097224 */ /* 0x000fe200078e02ff */
[----:B------:R-:W-:Y:S01]  /*ed40*/  IABS R8, R5 ;  /* 0x0000000500087213 */ /* 0x000fe20000000000 */
[----:B------:R-:W-:-:S04]  /*ed50*/  IMAD.MOV.U32 R2, RZ, RZ, RZ ;  /* 0x000000ffff027224 */ /* 0x000fc800078e00ff */
[----:B------:R-:W-:-:S04]  /*ed60*/  IMAD.HI.U32 R2, R3, R9, R2 ;  /* 0x0000000903027227 */ /* 0x000fc800078e0002 */
[----:B------:R-:W-:Y:S02]  /*ed70*/  IMAD.MOV.U32 R3, RZ, RZ, R8 ;  /* 0x000000ffff037224 */ /* 0x000fe400078e0008 */
[----:B------:R-:W-:Y:S02]  /*ed80*/  IMAD.MOV.U32 R8, RZ, RZ, R10 ;  /* 0x000000ffff087224 */ /* 0x000fe400078e000a */
[----:B------:R-:W-:-:S04]  /*ed90*/  IMAD.HI.U32 R2, R2, R3, RZ ;  /* 0x0000000302027227 */ /* 0x000fc800078e00ff */
[----:B------:R-:W-:-:S05]  /*eda0*/  IMAD R3, R2, R8, R3 ;  /* 0x0000000802037224 */ /* 0x000fca00078e0203 */
[----:B------:R-:W-:-:S13]  /*edb0*/  ISETP.GT.U32.AND P0, PT, R6, R3, PT ;  /* 0x000000030600720c */ /* 0x000fda0003f04070 */
[----:B------:R-:W-:Y:S02]  /*edc0*/  @!P0 IMAD.IADD R3, R3, 0x1, -R6 ;  /* 0x0000000103038824 */ /* 0x000fe400078e0a06 */
[----:B------:R-:W-:-:S03]  /*edd0*/  @!P0 VIADD R2, R2, 0x1 ;  /* 0x0000000102028836 */ /* 0x000fc60000000000 */
[----:B------:R-:W-:Y:S02]  /*ede0*/  ISETP.GE.U32.AND P0, PT, R3, R6, PT ;  /* 0x000000060300720c */ /* 0x000fe40003f06070 */
[----:B------:R-:W-:-:S11]  /*edf0*/  LOP3.LUT R3, R5, R4, RZ, 0x3c, !PT ;  /* 0x0000000405037212 */ /* 0x000fd600078e3cff */
[----:B------:R-:W-:Y:S01]  /*ee00*/  @P0 VIADD R2, R2, 0x1 ;  /* 0x0000000102020836 */ /* 0x000fe20000000000 */
[----:B------:R-:W-:-:S13]  /*ee10*/  ISETP.GE.AND P0, PT, R3, RZ, PT ;  /* 0x000000ff0300720c */ /* 0x000fda0003f06270 */
[----:B------:R-:W-:Y:S01]  /*ee20*/  @!P0 IMAD.MOV R2, RZ, RZ, -R2 ;  /* 0x000000ffff028224 */ /* 0x000fe200078e0a02 */
[----:B------:R-:W-:-:S13]  /*ee30*/  ISETP.NE.AND P0, PT, R4, RZ, PT ;  /* 0x000000ff0400720c */ /* 0x000fda0003f05270 */
[----:B------:R-:W-:-:S05]  /*ee40*/  @!P0 LOP3.LUT R2, RZ, R4, RZ, 0x33, !PT ;  /* 0x00000004ff028212 */ /* 0x000fca00078e33ff */
[----:B------:R-:W-:Y:S02]  /*ee50*/  IMAD R6, R7, R2, RZ ;  /* 0x0000000207067224 */ /* 0x000fe400078e02ff */
[----:B------:R-:W-:Y:S02]  /*ee60*/  IMAD.MOV R2, RZ, RZ, -R2 ;  /* 0x000000ffff027224 */ /* 0x000fe400078e0a02 */
[----:B------:R-:W-:Y:S02]  /*ee70*/  IMAD.MOV R8, RZ, RZ, -R6 ;  /* 0x000000ffff087224 */ /* 0x000fe400078e0a06 */
[----:B------:R-:W-:Y:S02]  /*ee80*/  IMAD R4, R4, R2, R5 ;  /* 0x0000000204047224 */ /* 0x000fe400078e0205 */
[----:B------:R-:W-:Y:S01]  /*ee90*/  IMAD.MOV.U32 R2, RZ, RZ, RZ ;  /* 0x000000ffff027224 */ /* 0x000fe200078e00ff */
[----:B------:R-:W-:Y:S02]  /*eea0*/  VIADDMNMX R7, R8, UR4, R7, PT ;  /* 0x0000000408077c46 */ /* 0x000fe4000b800107 */
[----:B------:R-:W-:-:S02]  /*eeb0*/  IABS R11, R4 ;  /* 0x00000004000b7213 */ /* 0x000fc40000000000 */
[----:B------:R-:W-:-:S04]  /*eec0*/  IABS R8, R7 ;  /* 0x0000000700087213 */ /* 0x000fc80000000000 */
[----:B------:R-:W0:Y:S08]  /*eed0*/  I2F.RP R9, R8 ;  /* 0x0000000800097306 */ /* 0x000e300000209400 */
[----:B0-----:R-:W0:Y:S02]  /*eee0*/  MUFU.RCP R9, R9 ;  /* 0x0000000900097308 */ /* 0x001e240000001000 */
[----:B0-----:R-:W-:-:S06]  /*eef0*/  VIADD R3, R9, 0xffffffe ;  /* 0x0ffffffe09037836 */ /* 0x001fcc0000000000 */
[----:B------:R-:W0:Y:S02]  /*ef00*/  F2I.FTZ.U32.TRUNC.NTZ R3, R3 ;  /* 0x0000000300037305 */ /* 0x000e24000021f000 */
[----:B0-----:R-:W-:-:S04]  /*ef10*/  IMAD.MOV R10, RZ, RZ, -R3 ;  /* 0x000000ffff0a7224 */ /* 0x001fc800078e0a03 */
[----:B------:R-:W-:Y:S01]  /*ef20*/  IMAD.MOV.U32 R5, RZ, RZ, R10 ;  /* 0x000000ffff057224 */ /* 0x000fe200078e000a */
[----:B------:R-:W-:-:S03]  /*ef30*/  IABS R10, R7 ;  /* 0x00000007000a7213 */ /* 0x000fc60000000000 */
[----:B------:R-:W-:-:S04]  /*ef40*/  IMAD R5, R5, R8, RZ ;  /* 0x0000000805057224 */ /* 0x000fc800078e02ff */
[----:B------:R-:W-:-:S04]  /*ef50*/  IMAD.HI.U32 R2, R3, R5, R2 ;  /* 0x0000000503027227 */ /* 0x000fc800078e0002 */
[----:B------:R-:W-:Y:S02]  /*ef60*/  IMAD.MOV R3, RZ, RZ, -R10 ;  /* 0x000000ffff037224 */ /* 0x000fe400078e0a0a */
        /* <DEDUP_REMOVED lines=8> */
[----:B------:R-:W-:Y:S01]  /*eff0*/  ISETP.GE.AND P0, PT, R3, RZ, PT ;  /* 0x000000ff0300720c */ /* 0x000fe20003f06270 */
[----:B------:R-:W-:-:S12]  /*f000*/  IMAD.IADD R3, R4, 0x1, R6 ;  /* 0x0000000104037824 */ /* 0x000fd800078e0206 */
[----:B------:R-:W-:Y:S01]  /*f010*/  @!P0 IMAD.MOV R2, RZ, RZ, -R2 ;  /* 0x000000ffff028224 */ /* 0x000fe200078e0a02 */
[----:B------:R-:W-:-:S13]  /*f020*/  ISETP.NE.AND P0, PT, R7, RZ, PT ;  /* 0x000000ff0700720c */ /* 0x000fda0003f05270 */
[----:B------:R-:W-:Y:S01]  /*f030*/  @!P0 LOP3.LUT R2, RZ, R7, RZ, 0x33, !PT ;  /* 0x00000007ff028212 */ /* 0x000fe200078e33ff */
[----:B------:R-:W-:-:S03]  /*f040*/  IMAD.MOV R7, RZ, RZ, -R7 ;  /* 0x000000ffff077224 */ /* 0x000fc600078e0a07 */
[----:B------:R-:W-:Y:S01]  /*f050*/  LOP3.LUT R17, RZ, R2, RZ, 0x33, !PT ;  /* 0x00000002ff117212 */ /* 0x000fe200078e33ff */
[----:B------:R-:W-:-:S04]  /*f060*/  IMAD R18, R2, R7, R3 ;  /* 0x0000000702127224 */ /* 0x000fc800078e0203 */
[----:B------:R-:W-:Y:S01]  /*f070*/  IMAD.IADD R17, R0, 0x1, R17 ;  /* 0x0000000100117824 */ /* 0x000fe200078e0211 */
[----:B------:R-:W-:Y:S06]  /*f080*/  BRA `(.L_x_947) ;  /* 0x00000000000c7947 */ /* 0x000fec0003800000 */
.L_x_942:
[----:B------:R-:W-:Y:S02]  /*f090*/  IMAD.MOV.U32 R17, RZ, RZ, RZ ;  /* 0x000000ffff117224 */ /* 0x000fe400078e00ff */
[----:B------:R-:W-:Y:S02]  /*f0a0*/  IMAD.U32 R16, RZ, RZ, UR6 ;  /* 0x00000006ff107e24 */ /* 0x000fe4000f8e00ff */
[----:B------:R-:W-:-:S07]  /*f0b0*/  IMAD.MOV.U32 R18, RZ, RZ, RZ ;  /* 0x000000ffff127224 */ /* 0x000fce00078e00ff */
.L_x_947:
[----:B------:R-:W-:Y:S01]  /*f0c0*/  ISETP.NE.AND P0, PT, R27, RZ, PT ;  /* 0x000000ff1b00720c */ /* 0x000fe20003f05270 */
[----:B------:R-:W-:Y:S02]  /*f0d0*/  IMAD.MOV.U32 R24, RZ, RZ, 0x1 ;  /* 0x00000001ff187424 */ /* 0x000fe400078e00ff */
[----:B------:R-:W-:Y:S02]  /*f0e0*/  IMAD.MOV.U32 R22, RZ, RZ, RZ ;  /* 0x000000ffff167224 */ /* 0x000fe400078e00ff */
[----:B------:R-:W-:-:S08]  /*f0f0*/  IMAD.MOV.U32 R29, RZ, RZ, RZ ;  /* 0x000000ffff1d7224 */ /* 0x000fd000078e00ff */
[----:B------:R-:W0:Y:S01]  /*f100*/  @!P0 S2R R3, SR_CgaCtaId ;  /* 0x0000000000038919 */ /* 0x000e220000008800 */
[----:B------:R-:W-:-:S04]  /*f110*/  @!P0 MOV R0, 0x400 ;  /* 0x0000040000008802 */ /* 0x000fc80000000f00 */
[----:B0-----:R-:W-:-:S05]  /*f120*/  @!P0 LEA R0, R3, R0, 0x18 ;  /* 0x0000000003008211 */ /* 0x001fca00078ec0ff */
[----:B------:R0:W-:Y:S01]  /*f130*/  @!P0 STS.128 [R0+0x168d0], R16 ;  /* 0x0168d01000008388 */ /* 0x0001e20000000c00 */
[----:B------:R-:W-:Y:S06]  /*f140*/  BAR.ARV 0x5, 0x1a0 ;  /* 0x0146800000007b1d */ /* 0x000fec0000002000 */
[----:B------:R-:W-:-:S13]  /*f150*/  ISETP.GE.AND P0, PT, R19, UR5, PT ;  /* 0x0000000513007c0c */ /* 0x000fda000bf06270 */
[----:B------:R-:W-:Y:S05]  /*f160*/  @P0 BRA `(.L_x_948) ;  /* 0x0000003400800947 */ /* 0x000fea0003800000 */
[----:B------:R-:W-:Y:S01]  /*f170*/  IMAD.MOV.U32 R24, RZ, RZ, 0x1 ;  /* 0x00000001ff187424 */ /* 0x000fe200078e00ff */
[----:B------:R-:W-:Y:S01]  /*f180*/  ULDC UR37, c[0x0][0xc] ;  /* 0x0000030000257ab9 */ /* 0x000fe20000000800 */
[----:B------:R-:W-:Y:S01]  /*f190*/  IMAD.MOV.U32 R29, RZ, RZ, RZ ;  /* 0x000000ffff1d7224 */ /* 0x000fe200078e00ff */
[----:B------:R-:W-:Y:S01]  /*f1a0*/  ULDC.64 UR38, c[0x0][0x198] ;  /* 0x0000660000267ab9 */ /* 0x000fe20000000a00 */
[----:B------:R-:W-:-:S07]  /*f1b0*/  IMAD.MOV.U32 R22, RZ, RZ, RZ ;  /* 0x000000ffff167224 */ /* 0x000fce00078e00ff */
.L_x_1021:
[----:B------:R-:W-:Y:S05]  /*f1c0*/  YIELD ;  /* 0x0000000000007946 */ /* 0x000fea0003800000 */
[----:B------:R-:W-:Y:S01]  /*f1d0*/  ULDC.64 UR4, c[0x0][0xa28] ;  /* 0x00028a0000047ab9 */ /* 0x000fe20000000a00 */
[----:B0-----:R-:W-:Y:S01]  /*f1e0*/  IMAD.MOV.U32 R0, RZ, RZ, RZ ;  /* 0x000000ffff007224 */ /* 0x001fe200078e00ff */
[----:B------:R-:W-:-:S04]  /*f1f0*/  ISETP.NE.U32.AND P0, PT, RZ, UR4, PT ;  /* 0x00000004ff007c0c */ /* 0x000fc8000bf05070 */
[----:B------:R-:W-:Y:S01]  /*f200*/  ISETP.NE.AND.EX P0, PT, RZ, UR5, PT, P0 ;  /* 0x00000005ff007c0c */ /* 0x000fe2000bf05300 */
[----:B------:R-:W-:-:S12]  /*f210*/  ULDC.64 UR4, c[0x0][0xa00] ;  /* 0x0002800000047ab9 */ /* 0x000fd80000000a00 */
[----:B-1----:R-:W0:Y:S01]  /*f220*/  @P0 LDC.64 R2, c[0x0][0xa28] ;  /* 0x00028a00ff020b82 */ /* 0x002e220000000a00 */
[----:B------:R-:W-:Y:S01]  /*f230*/  ISETP.NE.U32.AND P2, PT, RZ, UR4, PT ;  /* 0x00000004ff007c0c */ /* 0x000fe2000bf45070 */
[----:B0-----:R-:W-:-:S05]  /*f240*/  @P0 IMAD.WIDE R2, R19, 0x4, R2 ;  /* 0x0000000413020825 */ /* 0x001fca00078e0202 */
[----:B------:R0:W5:Y:S01]  /*f250*/  @P0 LDG.E R0, desc[UR46][R2.64] ;  /* 0x0000002e02000981 */ /* 0x000162000c1e1900 */
[----:B------:R-:W-:Y:S01]  /*f260*/  ISETP.NE.AND.EX P2, PT, RZ, UR5, PT, P2 ;  /* 0x00000005ff007c0c */ /* 0x000fe2000bf45320 */
[----:B------:R-:W-:Y:S01]  /*f270*/  IMAD.MOV.U32 R4, RZ, RZ, RZ ;  /* 0x000000ffff047224 */ /* 0x000fe200078e00ff */
[----:B------:R-:W-:Y:S01]  /*f280*/  ULDC.64 UR4, c[0x0][0xa18] ;  /* 0x0002860000047ab9 */ /* 0x000fe20000000a00 */
[----:B0-----:R-:W0:Y:S02]  /*f290*/  LDC.64 R2, c[0x0][0xa00] ;  /* 0x00028000ff027b82 */ /* 0x001e240000000a00 */
[----:B0-----:R-:W-:-:S08]  /*f2a0*/  IMAD.WIDE R2, R19, 0x4, R2 ;  /* 0x0000000413027825 */ /* 0x001fd000078e0202 */
[----:B------:R-:W2:Y:S01]  /*f2b0*/  @P2 LDG.E R4, desc[UR46][R2.64] ;  /* 0x0000002e02042981 */ /* 0x000ea2000c1e1900 */
[----:B------:R-:W-:Y:S01]  /*f2c0*/  ISETP.NE.U32.AND P1, PT, RZ, UR4, PT ;  /* 0x00000004ff007c0c */ /* 0x000fe2000bf25070 */
[----:B------:R-:W-:Y:S02]  /*f2d0*/  ULDC UR6, c[0x0][0x288] ;  /* 0x0000a20000067ab9 */ /* 0x000fe40000000800 */
[----:B------:R-:W-:Y:S01]  /*f2e0*/  IMAD.U32 R6, RZ, RZ, UR6 ;  /* 0x00000006ff067e24 */ /* 0x000fe2000f8e00ff */
[----:B------:R-:W-:Y:S01]  /*f2f0*/  ISETP.NE.AND.EX P1, PT, RZ, UR5, PT, P1 ;  /* 0x00000005ff007c0c */ /* 0x000fe2000bf25310 */
[----:B------:R-:W-:Y:S01]  /*f300*/  ULDC.64 UR4, c[0x0][0x3f8] ;  /* 0x0000fe0000047ab9 */ /* 0x000fe20000000a00 */
[----:B------:R-:W-:Y:S01]  /*f310*/  ULDC.64 UR6, c[0x0][0xa08] ;  /* 0x0002820000067ab9 */ /* 0x000fe20000000a00 */
[----:B------:R-:W-:-:S03]  /*f320*/  UISETP.NE.U32.AND UP0, UPT, UR4, URZ, UPT ;  /* 0x0000003f0400728c */ /* 0x000fc6000bf05070 */
[----:B------:R-:W-:Y:S01]  /*f330*/  ULDC UR4, c[0x0][0x404] ;  /* 0x0001010000047ab9 */ /* 0x000fe20000000800 */
[----:B--2---:R0:W-:Y:S06]  /*f340*/  STL [R1], R4 ;  /* 0x0000000401007387 */ /* 0x0041ec0000100800 */
[----:B0-----:R-:W0:Y:S02]  /*f350*/  @P1 LDC.64 R4, c[0x0][0xa18] ;  /* 0x00028600ff041b82 */ /* 0x001e240000000a00 */
[----:B0-----:R-:W-:-:S05]  /*f360*/  @P1 IMAD.WIDE R4, R19, 0x4, R4 ;  /* 0x0000000413041825 */ /* 0x001fca00078e0204 */
[----:B------:R0:W5:Y:S01]  /*f370*/  @P1 LDG.E R6, desc[UR46][R4.64] ;  /* 0x0000002e04061981 */ /* 0x000162000c1e1900 */
[----:B------:R-:W-:Y:S01]  /*f380*/  UISETP.NE.AND.EX UP0, UPT, UR5, URZ, UPT, UP0 ;  /* 0x0000003f0500728c */ /* 0x000fe2000bf05300 */
[----:B------:R-:W-:Y:S02]  /*f390*/  ISETP.NE.U32.AND P0, PT, RZ, UR6, PT ;  /* 0x00000006ff007c0c */ /* 0x000fe4000bf05070 */
[----:B------:R-:W-:Y:S01]  /*f3a0*/  ULDC UR5, c[0x0][0x2e0] ;  /* 0x0000b80000057ab9 */ /* 0x000fe20000000800 */
[----:B------:R-:W-:Y:S01]  /*f3b0*/  USEL UR4, UR4, 0x1, UP0 ;  /* 0x0000000104047887 */ /* 0x000fe20008000000 */
[----:B------:R-:W-:-:S03]  /*f3c0*/  ISETP.NE.AND.EX P0, PT, RZ, UR7, PT, P0 ;  /* 0x00000007ff007c0c */ /* 0x000fc6000bf05300 */
[----:B------:R-:W-:-:S06]  /*f3d0*/  UIMAD UR4, UR4, UR5, URZ ;  /* 0x00000005040472a4 */ /* 0x000fcc000f8e023f */
[----:B------:R-:W-:Y:S01]  /*f3e0*/  IMAD.U32 R7, RZ, RZ, UR4 ;  /* 0x00000004ff077e24 */ /* 0x000fe2000f8e00ff */
[----:B0--3--:R-:W-:Y:S06]  /*f3f0*/  @P1 BRA `(.L_x_949) ;  /* 0x0000000000101947 */ /* 0x009fec0003800000 */
[----:B------:R-:W-:Y:S05]  /*f400*/  @!P2 BRA `(.L_x_949) ;  /* 0x00000000000ca947 */ /* 0x000fea0003800000 */
[----:B------:R-:W2:Y:S04]  /*f410*/  LDG.E R5, desc[UR46][R2.64] ;  /* 0x0000002e02057981 */ /* 0x000ea8000c1e1900 */
[----:B-----5:R-:W2:Y:S02]  /*f420*/  LDG.E R6, desc[UR46][R2.64+0x4] ;  /* 0x0000042e02067981 */ /* 0x020ea4000c1e1900 */
[----:B--2---:R-:W-:-:S07]  /*f430*/  IMAD.IADD R6, R6, 0x1, -R5 ;  /* 0x0000000106067824 */ /* 0x004fce00078e0a05 */
.L_x_949:
[----:B------:R-:W0:Y:S01]  /*f440*/  LDC.64 R2, c[0x0][0xa08] ;  /* 0x00028200ff027b82 */ /* 0x000e220000000a00 */
[----:B------:R-:W-:Y:S01]  /*f450*/  IMAD.MOV.U32 R23, RZ, RZ, RZ ;  /* 0x000000ffff177224 */ /* 0x000fe200078e00ff */
[----:B------:R-:W-:Y:S01]  /*f460*/  ULDC.64 UR4, c[0x0][0xa20] ;  /* 0x0002880000047ab9 */ /* 0x000fe20000000a00 */
[----:B0-----:R-:W-:-:S05]  /*f470*/  IMAD.WIDE R2, R19, 0x4, R2 ;  /* 0x0000000413027825 */ /* 0x001fca00078e0202 */
[----:B------:R-:W2:Y:S01]  /*f480*/  @P0 LDG.E R23, desc[UR46][R2.64] ;  /* 0x0000002e02170981 */ /* 0x000ea2000c1e1900 */
[----:B------:R-:W-:-:S04]  /*f490*/  ISETP.NE.U32.AND P1, PT, RZ, UR4, PT ;  /* 0x00000004ff007c0c */ /* 0x000fc8000bf25070 */
[----:B------:R-:W-:Y:S01]  /*f4a0*/  ISETP.NE.AND.EX P1, PT, RZ, UR5, PT, P1 ;  /* 0x00000005ff007c0c */ /* 0x000fe2000bf25310 */
[----:B--2--5:R-:W-:-:S12]  /*f4b0*/  IMAD.IADD R23, R23, 0x1, R0 ;  /* 0x0000000117177824 */ /* 0x024fd800078e0200 */
[----:B------:R-:W-:Y:S05]  /*f4c0*/  @!P1 BRA `(.L_x_950) ;  /* 0x0000000000109947 */ /* 0x000fea0003800000 */
[----:B------:R-:W0:Y:S02]  /*f4d0*/  LDC.64 R2, c[0x0][0xa20] ;  /* 0x00028800ff027b82 */ /* 0x000e240000000a00 */
[----:B0-----:R-:W-:-:S05]  /*f4e0*/  IMAD.WIDE R2, R19, 0x4, R2 ;  /* 0x0000000413027825 */ /* 0x001fca00078e0202 */
[----:B------:R0:W5:Y:S01]  /*f4f0*/  LDG.E R7, desc[UR46][R2.64] ;  /* 0x0000002e02077981 */ /* 0x000162000c1e1900 */
[----:B------:R-:W-:Y:S05]  /*f500*/  BRA `(.L_x_951) ;  /* 0x0000000000107947 */ /* 0x000fea0003800000 */
.L_x_950:
[----:B------:R-:W-:Y:S05]  /*f510*/  @!P0 BRA `(.L_x_951) ;  /* 0x00000000000c8947 */ /* 0x000fea0003800000 */
[----:B------:R-:W2:Y:S04]  /*f520*/  LDG.E R4, desc[UR46][R2.64] ;  /* 0x0000002e02047981 */ /* 0x000ea8000c1e1900 */
[----:B------:R-:W2:Y:S02]  /*f530*/  LDG.E R7, desc[UR46][R2.64+0x4] ;  /* 0x0000042e02077981 */ /* 0x000ea4000c1e1900 */
[----:B--2---:R-:W-:-:S07]  /*f540*/  IMAD.IADD R7, R7, 0x1, -R4 ;  /* 0x0000000107077824 */ /* 0x004fce00078e0a04 */
.L_x_951:
[----:B0-----:R-:W0:Y:S01]  /*f550*/  LDC.64 R2, c[0x0][0x9e0] ;  /* 0x00027800ff027b82 */ /* 0x001e220000000a00 */
[----:B------:R-:W-:Y:S02]  /*f560*/  IMAD R5, R17, 0xc0, RZ ;  /* 0x000000c011057824 */ /* 0x000fe400078e02ff */
[----:B-----5:R-:W-:-:S03]  /*f570*/  IMAD.IADD R0, R7, 0x1, -R0 ;  /* 0x0000000107007824 */ /* 0x020fc600078e0a00 */
[----:B------:R-:W-:-:S05]  /*f580*/  IADD3 R5, -R6, 0xc0, R5 ;  /* 0x000000c006057810 */ /* 0x000fca0007ffe105 */
[----:B------:R-:W-:Y:S01]  /*f590*/  IMAD.IADD R9, R0, 0x1, R5 ;  /* 0x0000000100097824 */ /* 0x000fe200078e0205 */
[----:B0-----:R-:W-:-:S03]  /*f5a0*/  ISETP.GE.AND P0, PT, R3, 0x1, PT ;  /* 0x000000010300780c */ /* 0x001fc60003f06270 */
[----:B------:R-:W-:-:S10]  /*f5b0*/  IMAD.IADD R2, R9, 0x1, R2 ;  /* 0x0000000109027824 */ /* 0x000fd400078e0202 */
[----:B------:R-:W-:Y:S05]  /*f5c0*/  @!P0 BRA `(.L_x_952) ;  /* 0x0000000000488947 */ /* 0x000fea0003800000 */
[C---:B------:R-:W-:Y:S01]  /*f5d0*/  ISETP.GT.AND P1, PT, R9.reuse, RZ, PT ;  /* 0x000000ff0900720c */ /* 0x040fe20003f24270 */
[----:B------:R-:W-:Y:S01]  /*f5e0*/  BSSY B0, `(.L_x_953) ;  /* 0x000000e000007945 */ /* 0x000fe20003800000 */
[----:B------:R-:W-:-:S11]  /*f5f0*/  VIADD R7, R9, 0xffffffff ;  /* 0xffffffff09077836 */ /* 0x000fd60000000000 */
        /* <DEDUP_REMOVED lines=8> */
.L_x_954:
[----:B------:R-:W-:-:S13]  /*f680*/  ISETP.NE.AND P1, PT, R3, 0x1, PT ;  /* 0x000000010300780c */ /* 0x000fda0003f25270 */
[----:B------:R-:W0:Y:S02]  /*f690*/  @P1 LDC.64 R4, c[0x0][0x9e8] ;  /* 0x00027a00ff041b82 */ /* 0x000e240000000a00 */
[----:B0-----:R-:W-:-:S05]  /*f6a0*/  @P1 IMAD.HI.U32 R4, R7, R4, RZ ;  /* 0x0000000407041227 */ /* 0x001fca00078e00ff */
[----:B------:R-:W-:-:S07]  /*f6b0*/  @P1 SHF.R.U32.HI R7, RZ, R5, R4 ;  /* 0x00000005ff071219 */ /* 0x000fce0000011604 */
.L_x_955:
[----:B------:R-:W-:Y:S05]  /*f6c0*/  BSYNC B0 ;  /* 0x0000000000007941 */ /* 0x000fea0003800000 */
.L_x_953:
[----:B------:R-:W-:-:S05]  /*f6d0*/  IMAD R7, R7, R3, R3 ;  /* 0x0000000307077224 */ /* 0x000fca00078e0203 */
[----:B------:R-:W-:-:S07]  /*f6e0*/  VIMNMX R2, R2, R7, PT ;  /* 0x0000000702027248 */ /* 0x000fce0003fe0100 */
.L_x_952:
[----:B------:R-:W-:Y:S01]  /*f6f0*/  VIADD R2, R2, 0x7f ;  /* 0x0000007f02027836 */ /* 0x000fe20000000000 */
[----:B------:R-:W-:Y:S01]  /*f700*/  ULDC UR4, c[0x0][0x9dc] ;  /* 0x0002770000047ab9 */ /* 0x000fe20000000800 */
[----:B------:R-:W-:-:S03]  /*f710*/  IMAD R7, R17, 0xc0, -R6 ;  /* 0x000000c011077824 */ /* 0x000fc600078e0a06 */
[----:B------:R-:W-:Y:S01]  /*f720*/  SHF.R.S32.HI R5, RZ, 0x1f, R2 ;  /* 0x0000001fff057819 */ /* 0x000fe20000011402 */
[----:B------:R-:W-:-:S03]  /*f730*/  IMAD.IADD R7, R0, 0x1, R7 ;  /* 0x0000000100077824 */ /* 0x000fc600078e0207 */
[----:B------:R-:W-:Y:S01]  /*f740*/  LEA.HI R4, R5, R2, RZ, 0x7 ;  /* 0x0000000205047211 */ /* 0x000fe200078f38ff */
[----:B------:R-:W-:Y:S02]  /*f750*/  VIADD R2, R0, 0x7f ;  /* 0x0000007f00027836 */ /* 0x000fe40000000000 */
[----:B------:R-:W-:Y:S01]  /*f760*/  VIADD R0, R7, -UR4 ;  /* 0x8000000407007c36 */ /* 0x000fe20008000000 */
[----:B------:R-:W-:Y:S02]  /*f770*/  SHF.R.S32.HI R4, RZ, 0x7, R4 ;  /* 0x00000007ff047819 */ /* 0x000fe40000011404 */
[----:B------:R-:W-:-:S04]  /*f780*/  SHF.R.S32.HI R5, RZ, 0x1f, R2 ;  /* 0x0000001fff057819 */ /* 0x000fc80000011402 */
[----:B------:R-:W-:-:S04]  /*f790*/  LEA.HI R5, R5, R2, RZ, 0x7 ;  /* 0x0000000205057211 */ /* 0x000fc800078f38ff */
[----:B------:R-:W-:-:S04]  /*f7a0*/  SHF.R.S32.HI R5, RZ, 0x7, R5 ;  /* 0x00000007ff057819 */ /* 0x000fc80000011405 */
[----:B------:R-:W-:Y:S01]  /*f7b0*/  VIMNMX R28, R5, R4, PT ;  /* 0x00000004051c7248 */ /* 0x000fe20003fe0100 */
[----:B------:R-:W-:Y:S06]  /*f7c0*/  @!P0 BRA `(.L_x_956) ;  /* 0x0000000000448947 */ /* 0x000fec0003800000 */
[----:B------:R-:W-:Y:S01]  /*f7d0*/  ISETP.GT.AND P0, PT, R7, -0x1, PT ;  /* 0xffffffff0700780c */ /* 0x000fe20003f04270 */
[----:B------:R-:W-:-:S12]  /*f7e0*/  BSSY B0, `(.L_x_957) ;  /* 0x000000d000007945 */ /* 0x000fd80003800000 */
        /* <DEDUP_REMOVED lines=8> */
.L_x_958:
[----:B------:R-:W-:-:S13]  /*f870*/  ISETP.NE.AND P0, PT, R3, 0x1, PT ;  /* 0x000000010300780c */ /* 0x000fda0003f05270 */
[----:B------:R-:W0:Y:S02]  /*f880*/  @P0 LDC.64 R4, c[0x0][0x9e8] ;  /* 0x00027a00ff040b82 */ /* 0x000e240000000a00 */
[----:B0-----:R-:W-:-:S05]  /*f890*/  @P0 IMAD.HI.U32 R4, R7, R4, RZ ;  /* 0x0000000407040227 */ /* 0x001fca00078e00ff */
[----:B------:R-:W-:-:S07]  /*f8a0*/  @P0 SHF.R.U32.HI R7, RZ, R5, R4 ;  /* 0x00000005ff070219 */ /* 0x000fce0000011604 */
.L_x_959:
[----:B------:R-:W-:Y:S05]  /*f8b0*/  BSYNC B0 ;  /* 0x0000000000007941 */ /* 0x000fea0003800000 */
.L_x_957:
[----:B------:R-:W-:-:S05]  /*f8c0*/  IMAD R3, R7, R3, RZ ;  /* 0x0000000307037224 */ /* 0x000fca00078e02ff */
[----:B------:R-:W-:-:S07]  /*f8d0*/  VIMNMX R0, R0, R3, !PT ;  /* 0x0000000300007248 */ /* 0x000fce0007fe0100 */
.L_x_956:
[----:B------:R-:W-:Y:S01]  /*f8e0*/  SHF.R.S32.HI R3, RZ, 0x1f, R0 ;  /* 0x0000001fff037819 */ /* 0x000fe20000011400 */
[----:B------:R-:W-:Y:S03]  /*f8f0*/  BSSY B6, `(.L_x_960) ;  /* 0x000022d000067945 */ /* 0x000fe60003800000 */
[----:B------:R-:W-:-:S04]  /*f900*/  LEA.HI R3, R3, R0, RZ, 0x7 ;  /* 0x0000000003037211 */ /* 0x000fc800078f38ff */
[----:B------:R-:W-:-:S04]  /*f910*/  SHF.R.S32.HI R3, RZ, 0x7, R3 ;  /* 0x00000007ff037819 */ /* 0x000fc80000011403 */
[----:B------:R-:W-:-:S04]  /*f920*/  VIMNMX R26, RZ, R3, !PT ;  /* 0x00000003ff1a7248 */ /* 0x000fc80007fe0100 */
[----:B------:R-:W-:-:S13]  /*f930*/  ISETP.GT.AND P0, PT, R28, R26, PT ;  /* 0x0000001a1c00720c */ /* 0x000fda0003f04270 */
[----:B------:R-:W-:Y:S05]  /*f940*/  @P0 BRA `(.L_x_961) ;  /* 0x00000000003c0947 */ /* 0x000fea0003800000 */
[----:B------:R-:W-:-:S13]  /*f950*/  ISETP.NE.AND P1, PT, R27, RZ, PT ;  /* 0x000000ff1b00720c */ /* 0x000fda0003f25270 */
[----:B------:R-:W-:Y:S05]  /*f960*/  @P1 BRA `(.L_x_962) ;  /* 0x0000002000941947 */ /* 0x000fea0003800000 */
[----:B------:R-:W0:Y:S01]  /*f970*/  S2R R7, SR_LANEID ;  /* 0x0000000000077919 */ /* 0x000e220000000000 */
[----:B------:R-:W-:Y:S01]  /*f980*/  VOTEU.ANY UR4, UPT, PT ;  /* 0x0000000000047886 */ /* 0x000fe200038e0100 */
[----:B------:R-:W1:Y:S01]  /*f990*/  LDC.64 R2, c[0x0][0xc38] ;  /* 0x00030e00ff027b82 */ /* 0x000e620000000a00 */
[----:B------:R-:W0:Y:S08]  /*f9a0*/  FLO.U32 R0, UR4 ;  /* 0x0000000400007d00 */ /* 0x000e3000080e0000 */
[----:B------:R-:W1:Y:S01]  /*f9b0*/  POPC R5, UR4 ;  /* 0x0000000400057d09 */ /* 0x000e620008000000 */
[----:B0-----:R-:W-:-:S13]  /*f9c0*/  ISETP.EQ.U32.AND P0, PT, R0, R7, PT ;  /* 0x000000070000720c */ /* 0x001fda0003f02070 */
[----:B-1----:R-:W2:Y:S01]  /*f9d0*/  @P0 ATOMG.E.ADD.STRONG.GPU PT, R3, desc[UR46][R2.64], R5 ;  /* 0x00000005020309a8 */ /* 0x002ea200081ee1ee */
[----:B------:R-:W0:Y:S02]  /*f9e0*/  S2R R4, SR_LTMASK ;  /* 0x0000000000047919 */ /* 0x000e240000003900 */
[----:B0-----:R-:W-:-:S04]  /*f9f0*/  LOP3.LUT R4, R4, UR4, RZ, 0xc0, !PT ;  /* 0x0000000404047c12 */ /* 0x001fc8000f8ec0ff */
[----:B------:R-:W0:Y:S01]  /*fa00*/  POPC R7, R4 ;  /* 0x0000000400077309 */ /* 0x000e220000000000 */
[----:B--2---:R-:W0:Y:S02]  /*fa10*/  SHFL.IDX PT, R0, R3, R0, 0x1f ;  /* 0x00001f0003007589 */ /* 0x004e2400000e0000 */
[----:B0-----:R-:W-:Y:S01]  /*fa20*/  IADD3 R16, R0, UR37, R7 ;  /* 0x0000002500107c10 */ /* 0x001fe2000fffe007 */
[----:B------:R-:W-:Y:S06]  /*fa30*/  BRA `(.L_x_962) ;  /* 0x0000002000607947 */ /* 0x000fec0003800000 */
.L_x_961:
        /* <DEDUP_REMOVED lines=22> */
.L_x_963:
[----:B------:R-:W-:-:S05]  /*fba0*/  VIADD R0, R25, 0x400 ;  /* 0x0000040019007836 */ /* 0x000fca0000000000 */
[----:B------:R-:W-:-:S13]  /*fbb0*/  LOP3.LUT P0, RZ, R0, 0x3ff, RZ, 0xc0, !PT ;  /* 0x000003ff00ff7812 */ /* 0x000fda000780c0ff */
[----:B------:R-:W-:Y:S05]  /*fbc0*/  @!P0 BRA `(.L_x_964) ;  /* 0x0000000000808947 */ /* 0x000fea0003800000 */
[----:B------:R-:W-:Y:S01]  /*fbd0*/  MOV R0, 0x0 ;  /* 0x0000000000007802 */ /* 0x000fe20000000f00 */
[----:B------:R-:W-:Y:S01]  /*fbe0*/  ULDC.64 UR6, c[0x4][0xa8] ;  /* 0x01002a0000067ab9 */ /* 0x000fe20000000a00 */
[----:B------:R-:W-:Y:S01]  /*fbf0*/  ULDC.64 UR8, c[0x4][0xb0] ;  /* 0x01002c0000087ab9 */ /* 0x000fe20000000a00 */
[----:B------:R-:W-:Y:S01]  /*fc00*/  ULDC.64 UR4, c[0x4][0x10] ;  /* 0x0100040000047ab9 */ /* 0x000fe20000000a00 */
[----:B------:R0:W1:Y:S01]  /*fc10*/  LDC.64 R2, c[0x4][R0] ;  /* 0x0100000000027b82 */ /* 0x0000620000000a00 */
        /* <DEDUP_REMOVED lines=8> */
[----:B0-----:R-:W-:-:S07]  /*fca0*/  IMAD.MOV.U32 R13, RZ, RZ, RZ ;  /* 0x000000ffff0d7224 */ /* 0x001fce00078e00ff */
[----:B------:R-:W-:-:S07]  /*fcb0*/  LEPC R20, `(.L_x_965) ;  /* 0x000000001014794e */ /* 0x000fce0000000000 */
[----:B-1----:R-:W-:Y:S05]  /*fcc0*/  CALL.ABS.NOINC R2 ;  /* 0x0000000002007343 */ /* 0x002fea0003c00000 */
.L_x_965:
        /* <DEDUP_REMOVED lines=16> */
.L_x_964:
[----:B------:R-:W2:Y:S01]  /*fdd0*/  LDL.LU R20, [R1] ;  /* 0x0000000001147983 */ /* 0x000ea20000300800 */
[----:B------:R-:W-:Y:S01]  /*fde0*/  ULDC.64 UR4, c[0x0][0x9f8] ;  /* 0x00027e0000047ab9 */ /* 0x000fe20000000a00 */
[----:B------:R-:W0:Y:S01]  /*fdf0*/  LDC R0, c[0x0][0x428] ;  /* 0x00010a00ff007b82 */ /* 0x000e220000000800 */
[----:B------:R-:W-:Y:S01]  /*fe00*/  ISETP.NE.U32.AND P0, PT, RZ, UR4, PT ;  /* 0x00000004ff007c0c */ /* 0x000fe2000bf05070 */
[----:B------:R-:W-:-:S03]  /*fe10*/  IMAD.MOV.U32 R6, RZ, RZ, R19 ;  /* 0x000000ffff067224 */ /* 0x000fc600078e0013 */
[----:B------:R-:W-:Y:S01]  /*fe20*/  ISETP.NE.AND.EX P0, PT, RZ, UR5, PT, P0 ;  /* 0x00000005ff007c0c */ /* 0x000fe2000bf05300 */
[----:B------:R-:W-:-:S12]  /*fe30*/  ULDC.64 UR4, c[0x0][0xa00] ;  /* 0x0002800000047ab9 */ /* 0x000fd80000000a00 */
[----:B------:R-:W1:Y:S02]  /*fe40*/  @P0 LDC.64 R2, c[0x0][0x9f8] ;  /* 0x00027e00ff020b82 */ /* 0x000e640000000a00 */
[----:B-1----:R-:W-:-:S05]  /*fe50*/  @P0 IMAD.WIDE R2, R19, 0x4, R2 ;  /* 0x0000000413020825 */ /* 0x002fca00078e0202 */
[----:B------:R1:W5:Y:S01]  /*fe60*/  @P0 LDG.E R6, desc[UR46][R2.64] ;  /* 0x0000002e02060981 */ /* 0x000362000c1e1900 */
[----:B0-----:R-:W-:Y:S01]  /*fe70*/  ISETP.NE.AND P0, PT, R0, 0x1, PT ;  /* 0x000000010000780c */ /* 0x001fe20003f05270 */
[----:B------:R-:W-:Y:S01]  /*fe80*/  IMAD.MOV.U32 R0, RZ, RZ, R18 ;  /* 0x000000ffff007224 */ /* 0x000fe200078e0012 */
[----:B------:R-:W-:-:S04]  /*fe90*/  ISETP.NE.AND P6, PT, R27, RZ, PT ;  /* 0x000000ff1b00720c */ /* 0x000fc80003fc5270 */
[----:B------:R-:W-:-:S07]  /*fea0*/  PLOP3.LUT P1, PT, P6, PT, PT, 0x8, 0x0 ;  /* 0x000000000000781c */ /* 0x000fce000372e170 */
[----:B------:R-:W0:Y:S02]  /*feb0*/  @P0 LDC R5, c[0x0][0x42c] ;  /* 0x00010b00ff050b82 */ /* 0x000e240000000800 */
[----:B------:R-:W-:-:S05]  /*fec0*/  VOTEU.ALL UP1, P6 ;  /* 0x00000000003f7886 */ /* 0x000fca0003020000 */
[----:B------:R-:W-:Y:S01]  /*fed0*/  @!UP1 UIADD3 UR8, UP0, UR38, 0x270, URZ ;  /* 0x0000027026089890 */ /* 0x000fe2000ff1e03f */
[----:B------:R-:W3:Y:S03]  /*fee0*/  @P0 LDC R7, c[0x0][0x430] ;  /* 0x00010c00ff070b82 */ /* 0x000ee60000000800 */
[----:B------:R-:W-:-:S03]  /*fef0*/  @!UP1 UIADD3.X UR9, URZ, UR39, URZ, UP0, !UPT ;  /* 0x000000273f099290 */ /* 0x000fc600087fe43f */
[----:B------:R-:W-:Y:S01]  /*ff00*/  VOTEU.ALL UP0, P6 ;  /* 0x00000000003f7886 */ /* 0x000fe20003000000 */
[----:B0-----:R-:W-:-:S05]  /*ff10*/  @P0 IMAD.HI.U32 R4, R18, R5, RZ ;  /* 0x0000000512040227 */ /* 0x001fca00078e00ff */
[----:B---3--:R-:W-:Y:S02]  /*ff20*/  @P0 SHF.R.U32.HI R0, RZ, R7, R4 ;  /* 0x00000007ff000219 */ /* 0x008fe40000011604 */
[----:B------:R-:W-:-:S04]  /*ff30*/  ISETP.NE.U32.AND P0, PT, RZ, UR4, PT ;  /* 0x00000004ff007c0c */ /* 0x000fc8000bf05070 */
[----:B------:R-:W-:-:S04]  /*ff40*/  ISETP.NE.AND.EX P0, PT, RZ, UR5, PT, P0 ;  /* 0x00000005ff007c0c */ /* 0x000fc8000bf05300 */
[----:B------:R-:W-:Y:S01]  /*ff50*/  SEL R10, R19, RZ, !P0 ;  /* 0x000000ff130a7207 */ /* 0x000fe20004000000 */
[----:B-12---:R-:W-:-:S08]  /*ff60*/  IMAD R17, R17, 0xc0, R20 ;  /* 0x000000c011117824 */ /* 0x006fd000078e0214 */
.L_x_966:
        /* <DEDUP_REMOVED lines=11> */
[----:B------:R-:W-:Y:S01]  /*10020*/  ULDC.64 UR4, c[0x0][0xa08] ;  /* 0x0002820000047ab9 */ /* 0x000fe20000000a00 */
[----:B------:R-:W-:Y:S01]  /*10030*/  VIADD R7, R28, 0xffffffff ;  /* 0xffffffff1c077836 */ /* 0x000fe20000000000 */
[----:B0-----:R-:W-:Y:S01]  /*10040*/  LOP3.LUT P0, RZ, R2, UR4, RZ, 0xfc, !PT ;  /* 0x0000000402ff7c12 */ /* 0x001fe2000f80fcff */
[----:B------:R-:W-:-:S03]  /*10050*/  UMOV UR4, 0xffffffff ;  /* 0xffffffff00047882 */ /* 0x000fc60000000000 */
[----:B------:R-:W-:-:S04]  /*10060*/  LOP3.LUT P0, RZ, R3, UR5, RZ, 0xfc, P0 ;  /* 0x0000000503ff7c12 */ /* 0x000fc8000800fcff */
[----:B-----5:R-:W-:Y:S01]  /*10070*/  SEL R8, R6, RZ, !P0 ;  /* 0x000000ff06087207 */ /* 0x020fe20004000000 */
[----:B------:R-:W-:Y:S08]  /*10080*/  BRA.DIV UR4, `(.L_x_967) ;  /* 0x0000002e04707947 */ /* 0x000ff0000b800000 */
.L_x_1037:
[----:B------:R-:W-:Y:S01]  /*10090*/  UMOV UR4, 0xffffffff ;  /* 0xffffffff00047882 */ /* 0x000fe20000000000 */
[----:B------:R-:W-:Y:S02]  /*100a0*/  SHF.R.S32.HI R9, RZ, 0x1f, R6 ;  /* 0x0000001fff097819 */ /* 0x000fe40000011406 */
[----:B------:R-:W-:Y:S05]  /*100b0*/  BRA.DIV UR4, `(.L_x_968) ;  /* 0x0000002e04987947 */ /* 0x000fea000b800000 */
[----:B------:R-:W-:-:S13]  /*100c0*/  ELECT P6, URZ, PT ;  /* 0x00000000003f782f */ /* 0x000fda00038c0000 */
.L_x_1040:
[----:B------:R-:W-:Y:S05]  /*100d0*/  @!P6 BRA `(.L_x_969) ;  /* 0x0000000000cce947 */ /* 0x000fea0003800000 */
[----:B------:R-:W-:-:S04]  /*100e0*/  ISETP.NE.U32.AND P0, PT, R2, RZ, PT ;  /* 0x000000ff0200720c */ /* 0x000fc80003f05070 */
        /* <DEDUP_REMOVED lines=20> */
.L_x_970:
[----:B------:R-:W-:Y:S01]  /*10230*/  IMAD R5, R22, 0x8, R25 ;  /* 0x0000000816057824 */ /* 0x000fe200078e0219 */
[----:B------:R-:W-:-:S04]  /*10240*/  SHF.L.U32 R4, R24, 0x1f, RZ ;  /* 0x0000001f18047819 */ /* 0x000fc800000006ff */
[----:B------:R-:W1:Y:S02]  /*10250*/  SYNCS.PHASECHK.TRANS64.TRYWAIT P0, [R5+URZ+0x16840], R4 ;  /* 0x01684004050075a7 */ /* 0x000e64000800017f */
[----:B-1----:R-:W-:Y:S05]  /*10260*/  @!P0 BRA `(.L_x_971) ;  /* 0x0000002c004c8947 */ /* 0x002fea0003800000 */
.L_x_1041:
[----:B------:R-:W2:Y:S02]  /*10270*/  S2R R11, SR_TID.X ;  /* 0x00000000000b7919 */ /* 0x000ea40000002100 */
[----:B--2---:R-:W-:-:S04]  /*10280*/  LOP3.LUT R11, R11, 0x7f, RZ, 0xc0, !PT ;  /* 0x0000007f0b0b7812 */ /* 0x004fc800078ec0ff */
[----:B------:R-:W-:-:S13]  /*10290*/  ISETP.NE.AND P0, PT, R11, RZ, PT ;  /* 0x000000ff0b00720c */ /* 0x000fda0003f05270 */
[----:B------:R-:W-:Y:S05]  /*102a0*/  @P0 BRA `(.L_x_972) ;  /* 0x0000000000140947 */ /* 0x000fea0003800000 */
[----:B------:R-:W-:Y:S01]  /*102b0*/  ISETP.NE.AND P1, PT, R27, RZ, PT ;  /* 0x000000ff1b00720c */ /* 0x000fe20003f25270 */
[----:B-1----:R-:W-:-:S04]  /*102c0*/  IMAD.MOV.U32 R4, RZ, RZ, 0x4000 ;  /* 0x00004000ff047424 */ /* 0x002fc800078e00ff */
[----:B------:R2:W-:Y:S08]  /*102d0*/  SYNCS.ARRIVE.TRANS64 RZ, [R5+URZ+0x16830], R4 ;  /* 0x0168300405ff79a7 */ /* 0x0005f0000800003f */
[----:B------:R-:W-:Y:S05]  /*102e0*/  @!P1 BRA `(.L_x_972) ;  /* 0x0000000000049947 */ /* 0x000fea0003800000 */
[----:B------:R-:W-:Y:S01]  /*102f0*/  BPT.TRAP 0x1 ;  /* 0x000000040000795c */ /* 0x000fe20000300000 */
.L_x_972:
[----:B-12---:R-:W-:Y:S01]  /*10300*/  IMAD R4, R22, 0x4000, R25 ;  /* 0x0000400016047824 */ /* 0x006fe200078e0219 */
        /* <DEDUP_REMOVED lines=11> */
[----:B------:R-:W-:Y:S02]  /*103c0*/  ULEA UR11, UR11, UR4, 0x7 ;  /* 0x000000040b0b7291 */ /* 0x000fe4000f8e383f */
[----:B------:R-:W-:Y:S01]  /*103d0*/  UIADD3 UR8, UR8, 0xe400, URZ ;  /* 0x0000e40008087890 */ /* 0x000fe2000fffe03f */
[----:B------:R-:W-:-:S08]  /*103e0*/  UMOV UR4, 0x0 ;  /* 0x0000000000047882 */ /* 0x000fd00000000000 */
[----:B------:R1:W-:Y:S02]  /*103f0*/  UTMALDG.4D [UR8], [UR6], desc[UR4] ;  /* 0x00000408060075b4 */ /* 0x0003e40008019000 */
[----:B-1----:R-:W-:Y:S01]  /*10400*/  NOP ;  /* 0x0000000000007918 */ /* 0x002fe20000000000 */
.L_x_969:
[----:B------:R-:W-:Y:S05]  /*10410*/  WARPSYNC.ALL ;  /* 0x0000000000007948 */ /* 0x000fea0003800000 */
[----:B------:R-:W-:Y:S01]  /*10420*/  BAR.SYNC.DEFER_BLOCKING 0x8, 0x1a0 ;  /* 0x0206800000007b1d */ /* 0x000fe20000010000 */
[----:B------:R-:W-:Y:S02]  /*10430*/  ELECT P0, URZ, PT ;  /* 0x00000000003f782f */ /* 0x000fe40003800000 */
[----:B------:R-:W-:Y:S01]  /*10440*/  R2UR UR9, R25 ;  /* 0x00000000190972ca */ /* 0x000fe200000e0000 */
[----:B------:R-:W-:Y:S01]  /*10450*/  VIADD R29, R29, 0x1 ;  /* 0x000000011d1d7836 */ /* 0x000fe20000000000 */
[----:B------:R-:W-:-:S09]  /*10460*/  UIADD3 UR4, UP0, UR38, 0x270, URZ ;  /* 0x0000027026047890 */ /* 0x000fd2000ff1e03f */
[----:B------:R-:W-:Y:S01]  /*10470*/  @P0 R2UR UR13, R10 ;  /* 0x000000000a0d02ca */ /* 0x000fe200000e0000 */
[----:B------:R-:W-:Y:S01]  /*10480*/  UMOV UR6, 0x0 ;  /* 0x0000000000067882 */ /* 0x000fe20000000000 */
[----:B------:R-:W-:Y:S01]  /*10490*/  @P0 R2UR UR12, R18 ;  /* 0x00000000120c02ca */ /* 0x000fe200000e0000 */
[----:B------:R-:W-:Y:S01]  /*104a0*/  UIADD3.X UR5, URZ, UR39, URZ, UP0, !UPT ;  /* 0x000000273f057290 */ /* 0x000fe200087fe43f */
[----:B------:R-:W-:Y:S01]  /*104b0*/  @P0 R2UR UR11, R17 ;  /* 0x00000000110b02ca */ /* 0x000fe200000e0000 */
[----:B------:R-:W-:Y:S01]  /*104c0*/  UMOV UR7, 0x12f00000 ;  /* 0x12f0000000077882 */ /* 0x000fe20000000000 */
[----:B------:R-:W-:Y:S01]  /*104d0*/  UMOV UR10, URZ ;  /* 0x0000003f000a7c82 */ /* 0x000fe20008000000 */
[----:B------:R-:W-:Y:S01]  /*104e0*/  BSSY B0, `(.L_x_973) ;  /* 0x000000c000007945 */ /* 0x000fe20003800000 */
[----:B------:R-:W-:Y:S01]  /*104f0*/  @P0 IMAD.MOV.U32 R4, RZ, RZ, 0x6000 ;  /* 0x00006000ff040424 */ /* 0x000fe200078e00ff */
[----:B------:R-:W-:Y:S02]  /*10500*/  UIADD3 UR8, UR9, 0x8400, URZ ;  /* 0x0000840009087890 */ /* 0x000fe4000fffe03f */
[----:B------:R-:W-:Y:S01]  /*10510*/  UIADD3 UR9, UR9, 0x16800, URZ ;  /* 0x0001680009097890 */ /* 0x000fe2000fffe03f */
[----:B------:R1:W-:Y:S08]  /*10520*/  @P0 SYNCS.ARRIVE.TRANS64 RZ, [R25+URZ+0x16800], R4 ;  /* 0x0168000419ff09a7 */ /* 0x0003f0000800003f */
[----:B------:R2:W-:Y:S01]  /*10530*/  UTMALDG.4D [UR8], [UR4], desc[UR6] ;  /* 0x00000608040075b4 */ /* 0x0005e20008019000 */
[----:B-1----:R-:W-:-:S04]  /*10540*/  LEA.HI R4, R29, R29, RZ, 0x1 ;  /* 0x0000001d1d047211 */ /* 0x002fc800078f08ff */
[----:B------:R-:W-:-:S05]  /*10550*/  LOP3.LUT R4, R4, 0xfffffffe, RZ, 0xc0, !PT ;  /* 0xfffffffe04047812 */ /* 0x000fca00078ec0ff */
[----:B------:R-:W-:-:S05]  /*10560*/  IMAD.IADD R4, R29, 0x1, -R4 ;  /* 0x000000011d047824 */ /* 0x000fca00078e0a04 */
[----:B------:R-:W-:-:S04]  /*10570*/  SHF.L.U32 R4, R4, 0x1f, RZ ;  /* 0x0000001f04047819 */ /* 0x000fc800000006ff */
[----:B------:R-:W1:Y:S02]  /*10580*/  SYNCS.PHASECHK.TRANS64.TRYWAIT P0, [R25+URZ+0x16820], R4 ;  /* 0x01682004190075a7 */ /* 0x000e64000800017f */
[----:B-12---:R-:W-:Y:S05]  /*10590*/  @!P0 BRA `(.L_x_974) ;  /* 0x0000002800948947 */ /* 0x006fea0003800000 */
.L_x_1042:
[----:B------:R-:W-:Y:S05]  /*105a0*/  BSYNC B0 ;  /* 0x0000000000007941 */ /* 0x000fea0003800000 */
.L_x_973:
[----:B------:R-:W-:Y:S01]  /*105b0*/  VIADD R10, R28, 0xfffffffe ;  /* 0xfffffffe1c0a7836 */ /* 0x000fe20000000000 */
[----:B------:R-:W-:Y:S04]  /*105c0*/  BSSY B0, `(.L_x_975) ;  /* 0x0000129000007945 */ /* 0x000fe80003800000 */
[----:B------:R-:W-:-:S13]  /*105d0*/  ISETP.GE.AND P0, PT, R10, R26, PT ;  /* 0x0000001a0a00720c */ /* 0x000fda0003f06270 */
[----:B------:R-:W-:Y:S05]  /*105e0*/  @!P0 BRA `(.L_x_976) ;  /* 0x0000001000988947 */ /* 0x000fea0003800000 */
[----:B-1----:R-:W-:Y:S01]  /*105f0*/  IMAD.MOV R4, RZ, RZ, -R28 ;  /* 0x000000ffff047224 */ /* 0x002fe200078e0a1c */
[----:B------:R-:W-:Y:S01]  /*10600*/  LOP3.LUT R11, RZ, R26, RZ, 0x33, !PT ;  /* 0x0000001aff0b7212 */ /* 0x000fe200078e33ff */
[----:B------:R-:W-:Y:S03]  /*10610*/  BSSY B1, `(.L_x_977) ;  /* 0x0000064000017945 */ /* 0x000fe60003800000 */
[----:B------:R-:W-:-:S05]  /*10620*/  VIADDMNMX R11, R4, 0x1, R11, !PT ;  /* 0x00000001040b7846 */ /* 0x000fca000780010b */
        /* <DEDUP_REMOVED lines=33> */
.L_x_981:
[----:B0-----:R-:W-:Y:S01]  /*10840*/  IMAD R3, R12, 0x8, R25 ;  /* 0x000000080c037824 */ /* 0x001fe200078e0219 */
[----:B------:R-:W-:-:S04]  /*10850*/  SHF.L.U32 R2, R13, 0x1f, RZ ;  /* 0x0000001f0d027819 */ /* 0x000fc800000006ff */
[----:B------:R-:W0:Y:S02]  /*10860*/  SYNCS.PHASECHK.TRANS64.TRYWAIT P0, [R3+URZ+0x16840], R2 ;  /* 0x01684002030075a7 */ /* 0x000e24000800017f */
[----:B0-----:R-:W-:Y:S05]  /*10870*/  @!P0 BRA `(.L_x_982) ;  /* 0x0000002400f08947 */ /* 0x001fea0003800000 */
.L_x_1043:
[----:B------:R-:W1:Y:S02]  /*10880*/  S2R R5, SR_TID.X ;  /* 0x0000000000057919 */ /* 0x000e640000002100 */
[----:B-1----:R-:W-:-:S04]  /*10890*/  LOP3.LUT R5, R5, 0x7f, RZ, 0xc0, !PT ;  /* 0x0000007f05057812 */ /* 0x002fc800078ec0ff */
[----:B------:R-:W-:-:S13]  /*108a0*/  ISETP.NE.AND P1, PT, R5, RZ, PT ;  /* 0x000000ff0500720c */ /* 0x000fda0003f25270 */
[----:B------:R-:W-:Y:S05]  /*108b0*/  @P1 BRA `(.L_x_983) ;  /* 0x0000000000141947 */ /* 0x000fea0003800000 */
[----:B------:R-:W-:Y:S01]  /*108c0*/  ISETP.NE.AND P0, PT, R27, RZ, PT ;  /* 0x000000ff1b00720c */ /* 0x000fe20003f05270 */
[----:B0-----:R-:W-:-:S04]  /*108d0*/  IMAD.MOV.U32 R2, RZ, RZ, 0x4000 ;  /* 0x00004000ff027424 */ /* 0x001fc800078e00ff */
[----:B------:R1:W-:Y:S08]  /*108e0*/  SYNCS.ARRIVE.TRANS64 RZ, [R3+URZ+0x16830], R2 ;  /* 0x0168300203ff79a7 */ /* 0x0003f0000800003f */
[----:B------:R-:W-:Y:S05]  /*108f0*/  @!P0 BRA `(.L_x_983) ;  /* 0x0000000000048947 */ /* 0x000fea0003800000 */
[----:B------:R-:W-:Y:S01]  /*10900*/  BPT.TRAP 0x1 ;  /* 0x000000040000795c */ /* 0x000fe20000300000 */
.L_x_983:
[----:B01----:R-:W-:Y:S01]  /*10910*/  IMAD R2, R12, 0x4000, R25 ;  /* 0x000040000c027824 */ /* 0x003fe200078e0219 */
        /* <DEDUP_REMOVED lines=14> */
[----:B------:R-:W-:Y:S02]  /*10a00*/  ULEA UR11, UR11, UR4, 0x7 ;  /* 0x000000040b0b7291 */ /* 0x000fe4000f8e383f */
[----:B------:R-:W-:Y:S01]  /*10a10*/  UIADD3 UR8, UR8, 0xe400, URZ ;  /* 0x0000e40008087890 */ /* 0x000fe2000fffe03f */
[----:B------:R-:W-:-:S08]  /*10a20*/  UMOV UR4, 0x0 ;  /* 0x0000000000047882 */ /* 0x000fd00000000000 */
[----:B------:R0:W-:Y:S01]  /*10a30*/  UTMALDG.4D [UR8], [UR6], desc[UR4] ;  /* 0x00000408060075b4 */ /* 0x0001e20008019000 */
[----:B------:R-:W1:Y:S02]  /*10a40*/  SYNCS.PHASECHK.TRANS64.TRYWAIT P0, [R2+URZ+0x60], R5 ;  /* 0x00006005020075a7 */ /* 0x000e64000800017f */
[----:B01----:R-:W-:Y:S05]  /*10a50*/  @!P0 BRA `(.L_x_984) ;  /* 0x00000024008c8947 */ /* 0x003fea0003800000 */
.L_x_1044:
[----:B------:R-:W-:Y:S05]  /*10a60*/  @P1 BRA `(.L_x_985) ;  /* 0x0000000000181947 */ /* 0x000fea0003800000 */
[----:B------:R-:W-:Y:S01]  /*10a70*/  ISETP.NE.AND P0, PT, R27, RZ, PT ;  /* 0x000000ff1b00720c */ /* 0x000fe20003f05270 */
[----:B0-----:R-:W-:Y:S02]  /*10a80*/  IMAD R2, R22, 0x8, R25 ;  /* 0x0000000816027824 */ /* 0x001fe400078e0219 */
[----:B------:R-:W-:-:S04]  /*10a90*/  IMAD.MOV.U32 R3, RZ, RZ, 0x4000 ;  /* 0x00004000ff037424 */ /* 0x000fc800078e00ff */
[----:B------:R1:W-:Y:S06]  /*10aa0*/  SYNCS.ARRIVE.TRANS64 RZ, [R2+URZ+0x16850], R3 ;  /* 0x0168500302ff79a7 */ /* 0x0003ec000800003f */
[----:B------:R-:W-:Y:S05]  /*10ab0*/  @!P0 BRA `(.L_x_985) ;  /* 0x0000000000048947 */ /* 0x000fea0003800000 */
[----:B------:R-:W-:Y:S01]  /*10ac0*/  BPT.TRAP 0x1 ;  /* 0x000000040000795c */ /* 0x000fe20000300000 */
.L_x_985:
[C-C-:B01----:R-:W-:Y:S01]  /*10ad0*/  IMAD R2, R22.reuse, 0x8, R25.reuse ;  /* 0x0000000816027824 */ /* 0x143fe200078e0219 */
        /* <DEDUP_REMOVED lines=13> */
[----:B------:R-:W-:Y:S02]  /*10bb0*/  ULEA UR11, UR11, UR4, 0x7 ;  /* 0x000000040b0b7291 */ /* 0x000fe4000f8e383f */
[----:B------:R-:W-:Y:S02]  /*10bc0*/  UIADD3 UR9, UR9, 0x16850, URZ ;  /* 0x0001685009097890 */ /* 0x000fe4000fffe03f */
[----:B------:R-:W-:Y:S01]  /*10bd0*/  UIADD3 UR8, UR8, 0x400, URZ ;  /* 0x0000040008087890 */ /* 0x000fe2000fffe03f */
[----:B------:R-:W-:-:S08]  /*10be0*/  UMOV UR4, 0x0 ;  /* 0x0000000000047882 */ /* 0x000fd00000000000 */
[----:B------:R0:W-:Y:S02]  /*10bf0*/  UTMALDG.4D [UR8], [UR6], desc[UR4] ;  /* 0x00000408060075b4 */ /* 0x0001e40008019000 */
[----:B0-----:R-:W-:Y:S01]  /*10c00*/  NOP ;  /* 0x0000000000007918 */ /* 0x001fe20000000000 */
.L_x_980:
[----:B------:R-:W-:Y:S05]  /*10c10*/  BSYNC B2 ;  /* 0x0000000000027941 */ /* 0x000fea0003800000 */
.L_x_979:
[----:B------:R-:W-:Y:S02]  /*10c20*/  IMAD.MOV.U32 R22, RZ, RZ, R12 ;  /* 0x000000ffff167224 */ /* 0x000fe400078e000c */
[----:B------:R-:W-:Y:S02]  /*10c30*/  IMAD.MOV.U32 R24, RZ, RZ, R13 ;  /* 0x000000ffff187224 */ /* 0x000fe400078e000d */
[----:B------:R-:W-:-:S07]  /*10c40*/  VIADD R10, R28, 0xfffffffd ;  /* 0xfffffffd1c0a7836 */ /* 0x000fce0000000000 */
.L_x_978:
[----:B------:R-:W-:Y:S05]  /*10c50*/  BSYNC B1 ;  /* 0x0000000000017941 */ /* 0x000fea0003800000 */
.L_x_977:
[----:B------:R-:W-:Y:S01]  /*10c60*/  VIADD R11, R11, 0xfffffffe ;  /* 0xfffffffe0b0b7836 */ /* 0x000fe20000000000 */
[----:B------:R-:W-:-:S04]  /*10c70*/  LOP3.LUT R28, RZ, R28, RZ, 0x33, !PT ;  /* 0x0000001cff1c7212 */ /* 0x000fc800078e33ff */
[----:B------:R-:W-:-:S13]  /*10c80*/  ISETP.NE.AND P0, PT, R11, R28, PT ;  /* 0x0000001c0b00720c */ /* 0x000fda0003f05270 */
[----:B------:R-:W-:Y:S05]  /*10c90*/  @!P0 BRA `(.L_x_976) ;  /* 0x0000000800ec8947 */ /* 0x000fea0003800000 */
[----:B------:R-:W-:-:S07]  /*10ca0*/  IMAD.MOV.U32 R4, RZ, RZ, R8 ;  /* 0x000000ffff047224 */ /* 0x000fce00078e0008 */
.L_x_1000:
[----:B------:R-:W-:Y:S01]  /*10cb0*/  VIADD R11, R22, 0x1 ;  /* 0x00000001160b7836 */ /* 0x000fe20000000000 */
[----:B------:R-:W-:Y:S05]  /*10cc0*/  YIELD ;  /* 0x0000000000007946 */ /* 0x000fea0003800000 */
[----:B------:R-:W-:Y:S01]  /*10cd0*/  ISETP.NE.AND P0, PT, R11, 0x2, PT ;  /* 0x000000020b00780c */ /* 0x000fe20003f05270 */
[----:B------:R-:W-:Y:S03]  /*10ce0*/  BSSY B1, `(.L_x_986) ;  /* 0x0000057000017945 */ /* 0x000fe60003800000 */
[----:B01----:R-:W-:-:S02]  /*10cf0*/  SEL R3, RZ, 0x1, P0 ;  /* 0x00000001ff037807 */ /* 0x003fc40000000000 */
[----:B------:R-:W-:Y:S02]  /*10d00*/  SEL R11, R11, RZ, P0 ;  /* 0x000000ff0b0b7207 */ /* 0x000fe40000000000 */
[----:B0-----:R-:W-:Y:S01]  /*10d10*/  LOP3.LUT R12, R24, R3, RZ, 0x3c, !PT ;  /* 0x00000003180c7212 */ /* 0x001fe200078e3cff */
        /* <DEDUP_REMOVED lines=24> */
.L_x_988:
[----:B------:R-:W-:Y:S01]  /*10ea0*/  IMAD R3, R11, 0x8, R25 ;  /* 0x000000080b037824 */ /* 0x000fe200078e0219 */
[----:B------:R-:W-:-:S04]  /*10eb0*/  SHF.L.U32 R2, R12, 0x1f, RZ ;  /* 0x0000001f0c027819 */ /* 0x000fc800000006ff */
[----:B------:R-:W1:Y:S02]  /*10ec0*/  SYNCS.PHASECHK.TRANS64.TRYWAIT P0, [R3+URZ+0x16840], R2 ;  /* 0x01684002030075a7 */ /* 0x000e64000800017f */
[----:B-1----:R-:W-:Y:S05]  /*10ed0*/  @!P0 BRA `(.L_x_989) ;  /* 0x0000002000808947 */ /* 0x002fea0003800000 */
.L_x_1045:
[----:B0-----:R-:W0:Y:S02]  /*10ee0*/  S2R R5, SR_TID.X ;  /* 0x0000000000057919 */ /* 0x001e240000002100 */
[----:B0-----:R-:W-:-:S04]  /*10ef0*/  LOP3.LUT R5, R5, 0x7f, RZ, 0xc0, !PT ;  /* 0x0000007f05057812 */ /* 0x001fc800078ec0ff */
[----:B------:R-:W-:-:S13]  /*10f00*/  ISETP.NE.AND P0, PT, R5, RZ, PT ;  /* 0x000000ff0500720c */ /* 0x000fda0003f05270 */
[----:B------:R-:W-:Y:S05]  /*10f10*/  @P0 BRA `(.L_x_990) ;  /* 0x0000000000140947 */ /* 0x000fea0003800000 */
[----:B------:R-:W-:Y:S01]  /*10f20*/  ISETP.NE.AND P1, PT, R27, RZ, PT ;  /* 0x000000ff1b00720c */ /* 0x000fe20003f25270 */
[----:B-1----:R-:W-:-:S04]  /*10f30*/  IMAD.MOV.U32 R2, RZ, RZ, 0x4000 ;  /* 0x00004000ff027424 */ /* 0x002fc800078e00ff */
[----:B------:R0:W-:Y:S08]  /*10f40*/  SYNCS.ARRIVE.TRANS64 RZ, [R3+URZ+0x16830], R2 ;  /* 0x0168300203ff79a7 */ /* 0x0001f0000800003f */
[----:B------:R-:W-:Y:S05]  /*10f50*/  @!P1 BRA `(.L_x_990) ;  /* 0x0000000000049947 */ /* 0x000fea0003800000 */
[----:B------:R-:W-:Y:S01]  /*10f60*/  BPT.TRAP 0x1 ;  /* 0x000000040000795c */ /* 0x000fe20000300000 */
.L_x_990:
        /* <DEDUP_REMOVED lines=21> */
.L_x_1046:
[----:B------:R-:W-:Y:S05]  /*110c0*/  @P0 BRA `(.L_x_992) ;  /* 0x0000000000140947 */ /* 0x000fea0003800000 */
[----:B------:R-:W-:Y:S01]  /*110d0*/  ISETP.NE.AND P1, PT, R27, RZ, PT ;  /* 0x000000ff1b00720c */ /* 0x000fe20003f25270 */
[----:B------:R-:W-:-:S04]  /*110e0*/  IMAD.MOV.U32 R2, RZ, RZ, 0x4000 ;  /* 0x00004000ff027424 */ /* 0x000fc800078e00ff */
[----:B------:R1:W-:Y:S08]  /*110f0*/  SYNCS.ARRIVE.TRANS64 RZ, [R3+URZ+0x50], R2 ;  /* 0x0000500203ff79a7 */ /* 0x0003f0000800003f */
[----:B------:R-:W-:Y:S05]  /*11100*/  @!P1 BRA `(.L_x_992) ;  /* 0x0000000000049947 */ /* 0x000fea0003800000 */
[----:B------:R-:W-:Y:S01]  /*11110*/  BPT.TRAP 0x1 ;  /* 0x000000040000795c */ /* 0x000fe20000300000 */
.L_x_992:
        /* <DEDUP_REMOVED lines=15> */
[----:B------:R-:W-:-:S03]  /*11210*/  ULEA UR11, UR11, UR4, 0x7 ;  /* 0x000000040b0b7291 */ /* 0x000fc6000f8e383f */
[----:B------:R-:W-:-:S06]  /*11220*/  UMOV UR4, 0x0 ;  /* 0x0000000000047882 */ /* 0x000fcc0000000000 */
[----:B------:R2:W-:Y:S02]  /*11230*/  UTMALDG.4D [UR8], [UR6], desc[UR4] ;  /* 0x00000408060075b4 */ /* 0x0005e40008019000 */
[----:B--2---:R-:W-:Y:S01]  /*11240*/  NOP ;  /* 0x0000000000007918 */ /* 0x004fe20000000000 */
.L_x_987:
[----:B------:R-:W-:Y:S05]  /*11250*/  BSYNC B1 ;  /* 0x0000000000017941 */ /* 0x000fea0003800000 */
.L_x_986:
[----:B------:R-:W-:Y:S01]  /*11260*/  VIADD R22, R11, 0x1 ;  /* 0x000000010b167836 */ /* 0x000fe20000000000 */
[----:B------:R-:W-:Y:S01]  /*11270*/  BSSY B1, `(.L_x_993) ;  /* 0x000005a000017945 */ /* 0x000fe20003800000 */
[----:B------:R-:W-:-:S03]  /*11280*/  VIADD R13, R10, 0xffffffff ;  /* 0xffffffff0a0d7836 */ /* 0x000fc60000000000 */
[----:B------:R-:W-:-:S04]  /*11290*/  ISETP.NE.AND P0, PT, R22, 0x2, PT ;  /* 0x000000021600780c */ /* 0x000fc80003f05270 */
[----:B01----:R-:W-:Y:S02]  /*112a0*/  SEL R3, RZ, 0x1, P0 ;  /* 0x00000001ff037807 */ /* 0x003fe40000000000 */
        /* <DEDUP_REMOVED lines=26> */
.L_x_995:
[----:B------:R-:W-:Y:S01]  /*11450*/  IMAD R2, R22, 0x8, R25 ;  /* 0x0000000816027824 */ /* 0x000fe200078e0219 */
[----:B------:R-:W-:-:S04]  /*11460*/  SHF.L.U32 R3, R24, 0x1f, RZ ;  /* 0x0000001f18037819 */ /* 0x000fc800000006ff */
[----:B------:R-:W1:Y:S02]  /*11470*/  SYNCS.PHASECHK.TRANS64.TRYWAIT P0, [R2+URZ+0x16840], R3 ;  /* 0x01684003020075a7 */ /* 0x000e64000800017f */
[----:B-1----:R-:W-:Y:S05]  /*11480*/  @!P0 BRA `(.L_x_996) ;  /* 0x0000001c003c8947 */ /* 0x002fea0003800000 */
.L_x_1047:
        /* <DEDUP_REMOVED lines=9> */
.L_x_997:
[----:B01----:R-:W-:Y:S01]  /*11520*/  IMAD R2, R22, 0x4000, R25 ;  /* 0x0000400016027824 */ /* 0x003fe200078e0219 */
        /* <DEDUP_REMOVED lines=13> */
[----:B------:R-:W-:Y:S01]  /*11600*/  ULEA UR11, UR11, UR4, 0x7 ;  /* 0x000000040b0b7291 */ /* 0x000fe2000f8e383f */
[----:B------:R-:W-:Y:S01]  /*11610*/  SHF.L.U32 R3, R12, 0x1f, RZ ;  /* 0x0000001f0c037819 */ /* 0x000fe200000006ff */
[----:B------:R-:W-:Y:S01]  /*11620*/  UIADD3 UR8, UR8, 0xe400, URZ ;  /* 0x0000e40008087890 */ /* 0x000fe2000fffe03f */
[----:B------:R-:W-:-:S09]  /*11630*/  UMOV UR4, 0x0 ;  /* 0x0000000000047882 */ /* 0x000fd20000000000 */
[----:B------:R-:W-:-:S09]  /*11640*/  UIADD3 UR9, UR9, 0x30, URZ ;  /* 0x0000003009097890 */ /* 0x000fd2000fffe03f */
[----:B------:R0:W-:Y:S01]  /*11650*/  UTMALDG.4D [UR8], [UR6], desc[UR4] ;  /* 0x00000408060075b4 */ /* 0x0001e20008019000 */
[----:B------:R-:W1:Y:S02]  /*11660*/  SYNCS.PHASECHK.TRANS64.TRYWAIT P1, [R2+URZ+0x60], R3 ;  /* 0x00006003020075a7 */ /* 0x000e64000802017f */
[----:B01----:R-:W-:Y:S05]  /*11670*/  @!P1 BRA `(.L_x_998) ;  /* 0x0000001800d49947 */ /* 0x003fea0003800000 */
.L_x_1048:
[----:B------:R-:W-:Y:S05]  /*11680*/  @P0 BRA `(.L_x_999) ;  /* 0x0000000000140947 */ /* 0x000fea0003800000 */
[----:B------:R-:W-:Y:S01]  /*11690*/  ISETP.NE.AND P1, PT, R27, RZ, PT ;  /* 0x000000ff1b00720c */ /* 0x000fe20003f25270 */
[----:B0-----:R-:W-:-:S04]  /*116a0*/  IMAD.MOV.U32 R3, RZ, RZ, 0x4000 ;  /* 0x00004000ff037424 */ /* 0x001fc800078e00ff */
[----:B------:R1:W-:Y:S08]  /*116b0*/  SYNCS.ARRIVE.TRANS64 RZ, [R2+URZ+0x50], R3 ;  /* 0x0000500302ff79a7 */ /* 0x0003f0000800003f */
[----:B------:R-:W-:Y:S05]  /*116c0*/  @!P1 BRA `(.L_x_999) ;  /* 0x0000000000049947 */ /* 0x000fea0003800000 */
[----:B------:R-:W-:Y:S01]  /*116d0*/  BPT.TRAP 0x1 ;  /* 0x000000040000795c */ /* 0x000fe20000300000 */
.L_x_999:
        /* <DEDUP_REMOVED lines=19> */
.L_x_994:
[----:B------:R-:W-:Y:S05]  /*11810*/  BSYNC B1 ;  /* 0x0000000000017941 */ /* 0x000fea0003800000 */
.L_x_993:
[----:B------:R-:W-:Y:S01]  /*11820*/  ISETP.GT.AND P0, PT, R13, R26, PT ;  /* 0x0000001a0d00720c */ /* 0x000fe20003f04270 */
[----:B------:R-:W-:-:S12]  /*11830*/  VIADD R10, R10, 0xfffffffe ;  /* 0xfffffffe0a0a7836 */ /* 0x000fd80000000000 */
[----:B------:R-:W-:Y:S05]  /*11840*/  @P0 BRA `(.L_x_1000) ;  /* 0xfffffff400180947 */ /* 0x000fea000383ffff */
.L_x_976:
[----:B------:R-:W-:Y:S05]  /*11850*/  BSYNC B0 ;  /* 0x0000000000007941 */ /* 0x000fea0003800000 */
.L_x_975:
[----:B------:R-:W-:Y:S01]  /*11860*/  ISETP.NE.AND P0, PT, R27, RZ, PT ;  /* 0x000000ff1b00720c */ /* 0x000fe20003f05270 */
[----:B------:R-:W-:-:S12]  /*11870*/  BSSY B0, `(.L_x_1001) ;  /* 0x000000e000007945 */ /* 0x000fd80003800000 */
[----:B------:R-:W-:Y:S05]  /*11880*/  @P0 BRA `(.L_x_1002) ;  /* 0x0000000000300947 */ /* 0x000fea0003800000 */
[----:B------:R-:W2:Y:S01]  /*11890*/  S2R R9, SR_LANEID ;  /* 0x0000000000097919 */ /* 0x000ea20000000000 */
[----:B------:R-:W-:Y:S01]  /*118a0*/  VOTEU.ANY UR4, UPT, PT ;  /* 0x0000000000047886 */ /* 0x000fe200038e0100 */
[----:B01----:R-:W0:Y:S01]  /*118b0*/  LDC.64 R2, c[0x0][0xc38] ;  /* 0x00030e00ff027b82 */ /* 0x003e220000000a00 */
[----:B------:R-:W2:Y:S08]  /*118c0*/  FLO.U32 R4, UR4 ;  /* 0x0000000400047d00 */ /* 0x000eb000080e0000 */
[----:B------:R-:W0:Y:S01]  /*118d0*/  POPC R5, UR4 ;  /* 0x0000000400057d09 */ /* 0x000e220008000000 */
[----:B--2---:R-:W-:-:S13]  /*118e0*/  ISETP.EQ.U32.AND P0, PT, R4, R9, PT ;  /* 0x000000090400720c */ /* 0x004fda0003f02070 */
[----:B0-----:R-:W2:Y:S01]  /*118f0*/  @P0 ATOMG.E.ADD.STRONG.GPU PT, R3, desc[UR46][R2.64], R5 ;  /* 0x00000005020309a8 */ /* 0x001ea200081ee1ee */
[----:B------:R-:W0:Y:S02]  /*11900*/  S2R R6, SR_LTMASK ;  /* 0x0000000000067919 */ /* 0x000e240000003900 */
[----:B0-----:R-:W-:-:S04]  /*11910*/  LOP3.LUT R6, R6, UR4, RZ, 0xc0, !PT ;  /* 0x0000000406067c12 */ /* 0x001fc8000f8ec0ff */
[----:B------:R-:W0:Y:S01]  /*11920*/  POPC R9, R6 ;  /* 0x0000000600097309 */ /* 0x000e220000000000 */
[----:B--2---:R-:W0:Y:S02]  /*11930*/  SHFL.IDX PT, R4, R3, R4, 0x1f ;  /* 0x00001f0403047589 */ /* 0x004e2400000e0000 */
[----:B0-----:R-:W-:-:S07]  /*11940*/  IADD3 R16, R4, UR37, R9 ;  /* 0x0000002504107c10 */ /* 0x001fce000fffe009 */
.L_x_1002:
[----:B------:R-:W-:Y:S05]  /*11950*/  BSYNC B0 ;  /* 0x0000000000007941 */ /* 0x000fea0003800000 */
.L_x_1001:
[----:B------:R-:W-:Y:S04]  /*11960*/  BSSY B0, `(.L_x_1003) ;  /* 0x0000020000007945 */ /* 0x000fe80003800000 */
[----:B------:R-:W-:Y:S05]  /*11970*/  @!P6 BRA `(.L_x_1004) ;  /* 0x000000000078e947 */ /* 0x000fea0003800000 */
[----:B01----:R-:W-:Y:S01]  /*11980*/  IMAD R3, R22, 0x8, R25 ;  /* 0x0000000816037824 */ /* 0x003fe200078e0219 */
[----:B------:R-:W-:-:S04]  /*11990*/  SHF.L.U32 R2, R24, 0x1f, RZ ;  /* 0x0000001f18027819 */ /* 0x000fc800000006ff */
[----:B------:R-:W0:Y:S02]  /*119a0*/  SYNCS.PHASECHK.TRANS64.TRYWAIT P0, [R3+URZ+0x16860], R2 ;  /* 0x01686002030075a7 */ /* 0x000e24000800017f */
[----:B0-----:R-:W-:Y:S05]  /*119b0*/  @!P0 BRA `(.L_x_1005) ;  /* 0x0000001800188947 */ /* 0x001fea0003800000 */
.L_x_1049:
        /* <DEDUP_REMOVED lines=9> */
.L_x_1006:
        /* <DEDUP_REMOVED lines=11> */
[----:B------:R-:W-:Y:S02]  /*11b00*/  ULEA UR11, UR11, UR4, 0x7 ;  /* 0x000000040b0b7291 */ /* 0x000fe4000f8e383f */
[----:B------:R-:W-:Y:S02]  /*11b10*/  UIADD3 UR9, UR9, 0x16850, URZ ;  /* 0x0001685009097890 */ /* 0x000fe4000fffe03f */
[----:B------:R-:W-:Y:S01]  /*11b20*/  UIADD3 UR8, UR8, 0x400, URZ ;  /* 0x0000040008087890 */ /* 0x000fe2000fffe03f */
[----:B------:R-:W-:-:S08]  /*11b30*/  UMOV UR4, 0x0 ;  /* 0x0000000000047882 */ /* 0x000fd00000000000 */
[----:B------:R2:W-:Y:S02]  /*11b40*/  UTMALDG.4D [UR8], [UR6], desc[UR4] ;  /* 0x00000408060075b4 */ /* 0x0005e40008019000 */
[----:B--2---:R-:W-:Y:S01]  /*11b50*/  NOP ;  /* 0x0000000000007918 */ /* 0x004fe20000000000 */
.L_x_1004:
[----:B------:R-:W-:Y:S05]  /*11b60*/  BSYNC B0 ;  /* 0x0000000000007941 */ /* 0x000fea0003800000 */
.L_x_1003:
[----:B------:R-:W-:-:S05]  /*11b70*/  VIADD R22, R22, 0x1 ;  /* 0x0000000116167836 */ /* 0x000fca0000000000 */
[----:B------:R-:W-:-:S04]  /*11b80*/  ISETP.NE.AND P0, PT, R22, 0x2, PT ;  /* 0x000000021600780c */ /* 0x000fc80003f05270 */
[----:B01----:R-:W-:Y:S02]  /*11b90*/  SEL R3, RZ, 0x1, P0 ;  /* 0x00000001ff037807 */ /* 0x003fe40000000000 */
[----:B------:R-:W-:Y:S02]  /*11ba0*/  SEL R22, R22, RZ, P0 ;  /* 0x000000ff16167207 */ /* 0x000fe40000000000 */
[----:B------:R-:W-:-:S07]  /*11bb0*/  LOP3.LUT R24, R24, R3, RZ, 0x3c, !PT ;  /* 0x0000000318187212 */ /* 0x000fce00078e3cff */
.L_x_962:
[----:B------:R-:W-:Y:S05]  /*11bc0*/  BSYNC B6 ;  /* 0x0000000000067941 */ /* 0x000fea0003800000 */
.L_x_960:
[----:B------:R-:W-:-:S03]  /*11bd0*/  UMOV UR4, 0xffffffff ;  /* 0xffffffff00047882 */ /* 0x000fc60000000000 */
[----:B------:R-:W-:Y:S05]  /*11be0*/  BRA.DIV UR4, `(.L_x_1007) ;  /* 0x0000001604a07947 */ /* 0x000fea000b800000 */
[----:B------:R0:W1:Y:S04]  /*11bf0*/  SHFL.IDX PT, R5, R16, RZ, 0x1f ;  /* 0x00001fff10057589 */ /* 0x00006800000e0000 */
[----:B------:R0:W2:Y:S02]  /*11c00*/  SHFL.IDX PT, R4, R16, 0x1, 0x1f ;  /* 0x00201f0010047f89 */ /* 0x0000a400000e0000 */
.L_x_1053:
        /* <DEDUP_REMOVED lines=8> */
[----:B------:R-:W3:Y:S02]  /*11c90*/  LDC.64 R2, c[0x0][0xc58] ;  /* 0x00031600ff027b82 */ /* 0x000ee40000000a00 */
[----:B---3--:R-:W-:-:S06]  /*11ca0*/  IMAD.WIDE R2, R7, 0x4, R2 ;  /* 0x0000000407027825 */ /* 0x008fcc00078e0202 */
[----:B------:R3:W5:Y:S02]  /*11cb0*/  LDG.E R2, desc[UR46][R2.64] ;  /* 0x0000002e02027981 */ /* 0x000764000c1e1900 */
.L_x_1009:
[----:B------:R-:W-:Y:S05]  /*11cc0*/  BSYNC B0 ;  /* 0x0000000000007941 */ /* 0x000fea0003800000 */
.L_x_1008:
[----:B------:R-:W-:-:S03]  /*11cd0*/  UMOV UR4, 0xffffffff ;  /* 0xffffffff00047882 */ /* 0x000fc60000000000 */
[----:B------:R-:W-:Y:S05]  /*11ce0*/  BRA.DIV UR4, `(.L_x_1010) ;  /* 0x0000001604ac7947 */ /* 0x000fea000b800000 */
[----:B-----5:R-:W4:Y:S01]  /*11cf0*/  SHFL.UP PT, R14, R2, 0x1, RZ ;  /* 0x04200000020e7989 */ /* 0x020f2200000e00ff */
[C---:B------:R-:W-:Y:S02]  /*11d00*/  ISETP.NE.AND P0, PT, R27.reuse, RZ, PT ;  /* 0x000000ff1b00720c */ /* 0x040fe40003f05270 */
[C---:B------:R-:W-:Y:S02]  /*11d10*/  ISETP.GE.U32.AND P1, PT, R27.reuse, 0x2, PT ;  /* 0x000000021b00780c */ /* 0x040fe40003f26070 */
[----:B----4-:R-:W-:Y:S02]  /*11d20*/  SEL R13, R14, RZ, P0 ;  /* 0x000000ff0e0d7207 */ /* 0x010fe40000000000 */
[----:B------:R-:W-:-:S03]  /*11d30*/  ISETP.GE.U32.AND P0, PT, R27, 0x4, PT ;  /* 0x000000041b00780c */ /* 0x000fc60003f06070 */
[----:B------:R-:W-:-:S05]  /*11d40*/  IMAD.IADD R13, R2, 0x1, R13 ;  /* 0x00000001020d7824 */ /* 0x000fca00078e020d */
[----:B------:R-:W4:Y:S02]  /*11d50*/  SHFL.UP PT, R14, R13, 0x2, RZ ;  /* 0x044000000d0e7989 */ /* 0x000f2400000e00ff */
[----:B----4-:R-:W-:Y:S02]  /*11d60*/  SEL R14, R14, RZ, P1 ;  /* 0x000000ff0e0e7207 */ /* 0x010fe40000800000 */
[----:B------:R-:W-:-:S03]  /*11d70*/  ISETP.GE.U32.AND P1, PT, R27, 0x8, PT ;  /* 0x000000081b00780c */ /* 0x000fc60003f26070 */
[----:B---3--:R-:W-:-:S05]  /*11d80*/  IMAD.IADD R3, R13, 0x1, R14 ;  /* 0x000000010d037824 */ /* 0x008fca00078e020e */
[----:B------:R-:W3:Y:S02]  /*11d90*/  SHFL.UP PT, R14, R3, 0x4, RZ ;  /* 0x04800000030e7989 */ /* 0x000ee400000e00ff */
[----:B---3--:R-:W-:Y:S02]  /*11da0*/  SEL R6, R14, RZ, P0 ;  /* 0x000000ff0e067207 */ /* 0x008fe40000000000 */
[----:B------:R-:W-:-:S03]  /*11db0*/  ISETP.GE.U32.AND P0, PT, R27, 0x10, PT ;  /* 0x000000101b00780c */ /* 0x000fc60003f06070 */
[----:B------:R-:W-:-:S05]  /*11dc0*/  IMAD.IADD R6, R3, 0x1, R6 ;  /* 0x0000000103067824 */ /* 0x000fca00078e0206 */
[----:B------:R-:W3:Y:S02]  /*11dd0*/  SHFL.UP PT, R14, R6, 0x8, RZ ;  /* 0x05000000060e7989 */ /* 0x000ee400000e00ff */
[----:B---3--:R-:W-:-:S05]  /*11de0*/  SEL R7, R14, RZ, P1 ;  /* 0x000000ff0e077207 */ /* 0x008fca0000800000 */
[----:B------:R-:W-:-:S05]  /*11df0*/  IMAD.IADD R7, R6, 0x1, R7 ;  /* 0x0000000106077824 */ /* 0x000fca00078e0207 */
[----:B------:R-:W3:Y:S02]  /*11e00*/  SHFL.UP PT, R14, R7, 0x10, RZ ;  /* 0x06000000070e7989 */ /* 0x000ee400000e00ff */
[----:B---3--:R-:W-:-:S05]  /*11e10*/  SEL R8, R14, RZ, P0 ;  /* 0x000000ff0e087207 */ /* 0x008fca0000000000 */
[----:B------:R-:W-:-:S05]  /*11e20*/  IMAD.IADD R8, R7, 0x1, R8 ;  /* 0x0000000107087824 */ /* 0x000fca00078e0208 */
[----:B------:R3:W4:Y:S02]  /*11e30*/  SHFL.IDX PT, R14, R8, 0x1f, 0x1f ;  /* 0x03e01f00080e7f89 */ /* 0x00072400000e0000 */
.L_x_1061:
[----:B------:R-:W-:Y:S02]  /*11e40*/  ULDC UR4, c[0x0][0xc10] ;  /* 0x0003040000047ab9 */ /* 0x000fe40000000800 */
[----:B------:R-:W-:-:S04]  /*11e50*/  IMAD.U32 R6, RZ, RZ, UR4 ;  /* 0x00000004ff067e24 */ /* 0x000fc8000f8e00ff */
[----:B----4-:R-:W-:-:S04]  /*11e60*/  IMAD R7, R14, R6, RZ ;  /* 0x000000060e077224 */ /* 0x010fc800078e02ff */
[----:B--2---:R-:W-:-:S05]  /*11e70*/  IMAD.IADD R4, R4, 0x1, R7 ;  /* 0x0000000104047824 */ /* 0x004fca00078e0207 */
[----:B-1----:R-:W-:-:S13]  /*11e80*/  ISETP.GT.AND P0, PT, R4, R5, PT ;  /* 0x000000050400720c */ /* 0x002fda0003f04270 */
[----:B------:R-:W-:Y:S05]  /*11e90*/  @P0 BRA `(.L_x_1011) ;  /* 0x0000000000ac0947 */ /* 0x000fea0003800000 */
[----:B------:R-:W1:Y:S02]  /*11ea0*/  LDC R0, c[0x0][0xc14] ;  /* 0x00030500ff007b82 */ /* 0x000e640000000800 */
.L_x_1016:
[----:B------:R-:W-:-:S05]  /*11eb0*/  VIADD R19, R19, 0x1f ;  /* 0x0000001f13137836 */ /* 0x000fca0000000000 */
[----:B-1----:R-:W-:-:S13]  /*11ec0*/  ISETP.GE.AND P0, PT, R19, R0, PT ;  /* 0x000000001300720c */ /* 0x002fda0003f06270 */
[----:B------:R-:W-:Y:S05]  /*11ed0*/  @P0 BRA `(.L_x_1012) ;  /* 0x0000000400e00947 */ /* 0x000fea0003800000 */
[C---:B------:R-:W-:Y:S01]  /*11ee0*/  IMAD.IADD R7, R27.reuse, 0x1, R19 ;  /* 0x000000011b077824 */ /* 0x040fe200078e0213 */
[----:B------:R-:W-:Y:S01]  /*11ef0*/  ISETP.NE.AND P1, PT, R27, 0x1f, PT ;  /* 0x0000001f1b00780c */ /* 0x000fe20003f25270 */
[----:B------:R-:W-:Y:S01]  /*11f00*/  BSSY B0, `(.L_x_1013) ;  /* 0x0000007000007945 */ /* 0x000fe20003800000 */
[----:B------:R-:W-:Y:S02]  /*11f10*/  IMAD.MOV.U32 R2, RZ, RZ, RZ ;  /* 0x000000ffff027224 */ /* 0x000fe400078e00ff */
[----:B------:R-:W-:-:S13]  /*11f20*/  ISETP.GE.OR P0, PT, R7, R0, !P1 ;  /* 0x000000000700720c */ /* 0x000fda0004f06670 */
[----:B------:R-:W-:Y:S05]  /*11f30*/  @P0 BRA `(.L_x_1014) ;  /* 0x00000000000c0947 */ /* 0x000fea0003800000 */
[----:B------:R-:W1:Y:S02]  /*11f40*/  LDC.64 R2, c[0x0][0xc58] ;  /* 0x00031600ff027b82 */ /* 0x000e640000000a00 */
[----:B-1----:R-:W-:-:S06]  /*11f50*/  IMAD.WIDE R2, R7, 0x4, R2 ;  /* 0x0000000407027825 */ /* 0x002fcc00078e0202 */
[----:B------:R1:W5:Y:S02]  /*11f60*/  LDG.E R2, desc[UR46][R2.64] ;  /* 0x0000002e02027981 */ /* 0x000364000c1e1900 */
.L_x_1014:
[----:B------:R-:W-:Y:S05]  /*11f70*/  BSYNC B0 ;  /* 0x0000000000007941 */ /* 0x000fea0003800000 */
.L_x_1013:
[----:B------:R-:W-:-:S03]  /*11f80*/  UMOV UR4, 0xffffffff ;  /* 0xffffffff00047882 */ /* 0x000fc60000000000 */
[----:B------:R-:W-:Y:S05]  /*11f90*/  BRA.DIV UR4, `(.L_x_1015) ;  /* 0x0000001604d07947 */ /* 0x000fea000b800000 */
[----:B-----5:R-:W2:Y:S01]  /*11fa0*/  SHFL.UP PT, R14, R2, 0x1, RZ ;  /* 0x04200000020e7989 */ /* 0x020ea200000e00ff */
[C---:B------:R-:W-:Y:S02]  /*11fb0*/  ISETP.NE.AND P0, PT, R27.reuse, RZ, PT ;  /* 0x000000ff1b00720c */ /* 0x040fe40003f05270 */
[C---:B------:R-:W-:Y:S02]  /*11fc0*/  ISETP.GE.U32.AND P1, PT, R27.reuse, 0x2, PT ;  /* 0x000000021b00780c */ /* 0x040fe40003f26070 */
[----:B--2---:R-:W-:Y:S02]  /*11fd0*/  SEL R13, R14, RZ, P0 ;  /* 0x000000ff0e0d7207 */ /* 0x004fe40000000000 */
[----:B------:R-:W-:-:S03]  /*11fe0*/  ISETP.GE.U32.AND P0, PT, R27, 0x4, PT ;  /* 0x000000041b00780c */ /* 0x000fc60003f06070 */
[----:B------:R-:W-:-:S05]  /*11ff0*/  IMAD.IADD R13, R2, 0x1, R13 ;  /* 0x00000001020d7824 */ /* 0x000fca00078e020d */
[----:B------:R-:W2:Y:S02]  /*12000*/  SHFL.UP PT, R14, R13, 0x2, RZ ;  /* 0x044000000d0e7989 */ /* 0x000ea400000e00ff */
[----:B--2---:R-:W-:Y:S02]  /*12010*/  SEL R14, R14, RZ, P1 ;  /* 0x000000ff0e0e7207 */ /* 0x004fe40000800000 */
[----:B------:R-:W-:-:S03]  /*12020*/  ISETP.GE.U32.AND P1, PT, R27, 0x8, PT ;  /* 0x000000081b00780c */ /* 0x000fc60003f26070 */
[----:B-1----:R-:W-:-:S05]  /*12030*/  IMAD.IADD R3, R13, 0x1, R14 ;  /* 0x000000010d037824 */ /* 0x002fca00078e020e */
[----:B------:R-:W1:Y:S02]  /*12040*/  SHFL.UP PT, R14, R3, 0x4, RZ ;  /* 0x04800000030e7989 */ /* 0x000e6400000e00ff */
[----:B-1----:R-:W-:Y:S02]  /*12050*/  SEL R6, R14, RZ, P0 ;  /* 0x000000ff0e067207 */ /* 0x002fe40000000000 */
[----:B------:R-:W-:-:S03]  /*12060*/  ISETP.GE.U32.AND P0, PT, R27, 0x10, PT ;  /* 0x000000101b00780c */ /* 0x000fc60003f06070 */
[----:B------:R-:W-:-:S05]  /*12070*/  IMAD.IADD R6, R3, 0x1, R6 ;  /* 0x0000000103067824 */ /* 0x000fca00078e0206 */
[----:B------:R-:W1:Y:S02]  /*12080*/  SHFL.UP PT, R14, R6, 0x8, RZ ;  /* 0x05000000060e7989 */ /* 0x000e6400000e00ff */
[----:B-1----:R-:W-:-:S05]  /*12090*/  SEL R7, R14, RZ, P1 ;  /* 0x000000ff0e077207 */ /* 0x002fca0000800000 */
[----:B------:R-:W-:-:S05]  /*120a0*/  IMAD.IADD R7, R6, 0x1, R7 ;  /* 0x0000000106077824 */ /* 0x000fca00078e0207 */
[----:B------:R-:W3:Y:S02]  /*120b0*/  SHFL.UP PT, R14, R7, 0x10, RZ ;  /* 0x06000000070e7989 */ /* 0x000ee400000e00ff */
[----:B---3--:R-:W-:-:S05]  /*120c0*/  SEL R8, R14, RZ, P0 ;  /* 0x000000ff0e087207 */ /* 0x008fca0000000000 */
[----:B------:R-:W-:-:S05]  /*120d0*/  IMAD.IADD R8, R7, 0x1, R8 ;  /* 0x0000000107087824 */ /* 0x000fca00078e0208 */
[----:B------:R1:W2:Y:S02]  /*120e0*/  SHFL.IDX PT, R14, R8, 0x1f, 0x1f ;  /* 0x03e01f00080e7f89 */ /* 0x0002a400000e0000 */
.L_x_1069:
[----:B------:R-:W-:Y:S02]  /*120f0*/  ULDC UR4, c[0x0][0xc10] ;  /* 0x0003040000047ab9 */ /* 0x000fe40000000800 */
[----:B------:R-:W-:-:S04]  /*12100*/  IMAD.U32 R6, RZ, RZ, UR4 ;  /* 0x00000004ff067e24 */ /* 0x000fc8000f8e00ff */
[----:B--2---:R-:W-:-:S04]  /*12110*/  IMAD R7, R14, R6, RZ ;  /* 0x000000060e077224 */ /* 0x004fc800078e02ff */
[----:B------:R-:W-:-:S05]  /*12120*/  IMAD.IADD R4, R7, 0x1, R4 ;  /* 0x0000000107047824 */ /* 0x000fca00078e0204 */
[----:B------:R-:W-:-:S13]  /*12130*/  ISETP.GT.AND P0, PT, R4, R5, PT ;  /* 0x000000050400720c */ /* 0x000fda0003f04270 */
[----:B------:R-:W-:Y:S05]  /*12140*/  @!P0 BRA `(.L_x_1016) ;  /* 0xfffffffc00588947 */ /* 0x000fea000383ffff */
.L_x_1011:
[----:B------:R-:W-:Y:S01]  /*12150*/  IMAD.IADD R7, R4, 0x1, -R7 ;  /* 0x0000000104077824 */ /* 0x000fe200078e0a07 */
[----:B------:R-:W-:-:S03]  /*12160*/  UMOV UR4, 0xffffffff ;  /* 0xffffffff00047882 */ /* 0x000fc60000000000 */
[----:B------:R-:W-:-:S05]  /*12170*/  IMAD R4, R8, R6, R7 ;  /* 0x0000000608047224 */ /* 0x000fca00078e0207 */
[----:B------:R-:W-:Y:S01]  /*12180*/  ISETP.GT.AND P6, PT, R4, R5, PT ;  /* 0x000000050400720c */ /* 0x000fe20003fc4270 */
[----:B------:R-:W-:-:S12]  /*12190*/  BRA.DIV UR4, `(.L_x_1017) ;  /* 0x0000001a04207947 */ /* 0x000fd8000b800000 */
[----:B------:R-:W-:-:S04]  /*121a0*/  VOTE.ANY R3, PT, !P6 ;  /* 0x0000000000037806 */ /* 0x000fc800070e0100 */
[----:B------:R-:W2:Y:S02]  /*121b0*/  POPC R4, R3 ;  /* 0x0000000300047309 */ /* 0x000ea40000000000 */
[----:B--2---:R2:W4:Y:S02]  /*121c0*/  SHFL.IDX PT, R17, R2, R4, 0x1f ;  /* 0x00001f0402117589 */ /* 0x00452400000e0000 */
.L_x_1073:
[----:B------:R-:W-:Y:S01]  /*121d0*/  ISETP.NE.AND P0, PT, R3, RZ, PT ;  /* 0x000000ff0300720c */ /* 0x000fe20003f05270 */
[----:B------:R-:W-:-:S12]  /*121e0*/  IMAD.MOV.U32 R14, RZ, RZ, RZ ;  /* 0x000000ffff0e7224 */ /* 0x000fd800078e00ff */
[----:B------:R-:W-:Y:S05]  /*121f0*/  @!P0 BRA `(.L_x_1018) ;  /* 0x0000000000108947 */ /* 0x000fea0003800000 */
[----:B------:R-:W-:Y:S01]  /*12200*/  UMOV UR4, 0xffffffff ;  /* 0xffffffff00047882 */ /* 0x000fe20000000000 */
[----:B------:R-:W-:Y:S02]  /*12210*/  VIADD R12, R4, 0xffffffff ;  /* 0xffffffff040c7836 */ /* 0x000fe40000000000 */
[----:B------:R-:W-:Y:S05]  /*12220*/  BRA.DIV UR4, `(.L_x_1019) ;  /* 0x0000001a04447947 */ /* 0x000fea000b800000 */
[----:B------:R0:W0:Y:S02]  /*12230*/  SHFL.IDX PT, R14, R8, R12, 0x1f ;  /* 0x00001f0c080e7589 */ /* 0x00002400000e0000 */
.L_x_1018:
[----:B--2---:R-:W2:Y:S01]  /*12240*/  LDC.64 R2, c[0x0][0xc68] ;  /* 0x00031a00ff027b82 */ /* 0x004ea20000000a00 */
[----:B------:R-:W-:-:S04]  /*12250*/  IMAD.IADD R19, R4, 0x1, R19 ;  /* 0x0000000104137824 */ /* 0x000fc800078e0213 */
[----:B--2---:R-:W-:-:S05]  /*12260*/  IMAD.WIDE R2, R19, 0x4, R2 ;  /* 0x0000000413027825 */ /* 0x004fca00078e0202 */
[----:B01-3--:R0:W4:Y:S01]  /*12270*/  LDG.E R8, desc[UR46][R2.64] ;  /* 0x0000002e02087981 */ /* 0x00b122000c1e1900 */
[----:B------:R-:W-:-:S04]  /*12280*/  IMAD R16, R14, R6, R7 ;  /* 0x000000060e107224 */ /* 0x000fc800078e0207 */
[----:B------:R-:W-:Y:S02]  /*12290*/  IMAD.IADD R5, R5, 0x1, -R16 ;  /* 0x0000000105057824 */ /* 0x000fe400078e0a10 */
[----:B0-----:R-:W-:Y:S02]  /*122a0*/  IMAD.MOV.U32 R2, RZ, RZ, RZ ;  /* 0x000000ffff027224 */ /* 0x001fe400078e00ff */
[----:B----4-:R-:W-:-:S05]  /*122b0*/  IMAD R4, R17, R8, RZ ;  /* 0x0000000811047224 */ /* 0x010fca00078e02ff */
[----:B------:R-:W-:-:S04]  /*122c0*/  IABS R9, R4 ;  /* 0x0000000400097213 */ /* 0x000fc80000000000 */
[----:B------:R-:W0:Y:S08]  /*122d0*/  I2F.RP R10, R9 ;  /* 0x00000009000a7306 */ /* 0x000e300000209400 */
[----:B0-----:R-:W0:Y:S02]  /*122e0*/  MUFU.RCP R10, R10 ;  /* 0x0000000a000a7308 */ /* 0x001e240000001000 */
[----:B0-----:R-:W-:-:S06]  /*122f0*/  VIADD R11, R10, 0xffffffe ;  /* 0x0ffffffe0a0b7836 */ /* 0x001fcc0000000000 */
[----:B------:R-:W0:Y:S02]  /*12300*/  F2I.FTZ.U32.TRUNC.NTZ R3, R11 ;  /* 0x0000000b00037305 */ /* 0x000e24000021f000 */
[----:B0-----:R-:W-:-:S04]  /*12310*/  IMAD.MOV R12, RZ, RZ, -R3 ;  /* 0x000000ffff0c7224 */ /* 0x001fc800078e0a03 */
[----:B------:R-:W-:-:S04]  /*12320*/  IMAD R7, R12, R9, RZ ;  /* 0x000000090c077224 */ /* 0x000fc800078e02ff */
[----:B------:R-:W-:Y:S01]  /*12330*/  IMAD.HI.U32 R2, R3, R7, R2 ;  /* 0x0000000703027227 */ /* 0x000fe200078e0002 */
[----:B------:R-:W-:Y:S02]  /*12340*/  IABS R3, R5 ;  /* 0x0000000500037213 */ /* 0x000fe40000000000 */
[----:B------:R-:W-:-:S03]  /*12350*/  IABS R7, R4 ;  /* 0x0000000400077213 */ /* 0x000fc60000000000 */
[----:B------:R-:W-:-:S04]  /*12360*/  IMAD.HI.U32 R2, R2, R3, RZ ;  /* 0x0000000302027227 */ /* 0x000fc800078e00ff */
[----:B------:R-:W-:-:S04]  /*12370*/  IMAD.MOV R10, RZ, RZ, -R7 ;  /* 0x000000ffff0a7224 */ /* 0x000fc800078e0a07 */
        /* <DEDUP_REMOVED lines=16> */
[----:B------:R-:W-:Y:S01]  /*12480*/  VIADDMNMX R6, R3, R6, R8, PT ;  /* 0x0000000603067246 */ /* 0x000fe20003800108 */
[----:B------:R-:W-:-:S03]  /*12490*/  IMAD.IADD R7, R4, 0x1, R7 ;  /* 0x0000000104077824 */ /* 0x000fc600078e0207 */
[----:B------:R-:W-:-:S04]  /*124a0*/  IABS R8, R6 ;  /* 0x0000000600087213 */ /* 0x000fc80000000000 */
[----:B------:R-:W0:Y:S08]  /*124b0*/  I2F.RP R9, R8 ;  /* 0x0000000800097306 */ /* 0x000e300000209400 */
[----:B0-----:R-:W0:Y:S02]  /*124c0*/  MUFU.RCP R9, R9 ;  /* 0x0000000900097308 */ /* 0x001e240000001000 */
[----:B0-----:R-:W-:Y:S01]  /*124d0*/  VIADD R3, R9, 0xffffffe ;  /* 0x0ffffffe09037836 */ /* 0x001fe20000000000 */
[----:B------:R-:W-:-:S05]  /*124e0*/  IABS R9, R6 ;  /* 0x0000000600097213 */ /* 0x000fca0000000000 */
[----:B------:R-:W0:Y:S02]  /*124f0*/  F2I.FTZ.U32.TRUNC.NTZ R3, R3 ;  /* 0x0000000300037305 */ /* 0x000e24000021f000 */
[----:B0-----:R-:W-:-:S04]  /*12500*/  IMAD.MOV R11, RZ, RZ, -R3 ;  /* 0x000000ffff0b7224 */ /* 0x001fc800078e0a03 */
[----:B------:R-:W-:-:S04]  /*12510*/  IMAD R5, R11, R8, RZ ;  /* 0x000000080b057224 */ /* 0x000fc800078e02ff */
[----:B------:R-:W-:Y:S01]  /*12520*/  IMAD.HI.U32 R2, R3, R5, R2 ;  /* 0x0000000503027227 */ /* 0x000fe200078e0002 */
[----:B------:R-:W-:-:S03]  /*12530*/  IABS R5, R4 ;  /* 0x0000000400057213 */ /* 0x000fc60000000000 */
        /* <DEDUP_REMOVED lines=18> */
.L_x_1012:
[----:B------:R-:W-:Y:S01]  /*12660*/  UMOV UR4, URZ ;  /* 0x0000003f00047c82 */ /* 0x000fe20008000000 */
[----:B------:R-:W-:Y:S01]  /*12670*/  UMOV UR5, URZ ;  /* 0x0000003f00057c82 */ /* 0x000fe20008000000 */
[----:B------:R-:W-:Y:S01]  /*12680*/  ULDC UR6, c[0x0][0xc14] ;  /* 0x0003050000067ab9 */ /* 0x000fe20000000800 */
[----:B0-----:R-:W-:Y:S02]  /*12690*/  IMAD.MOV.U32 R16, RZ, RZ, R5 ;  /* 0x000000ffff107224 */ /* 0x001fe400078e0005 */
[----:B------:R-:W-:Y:S02]  /*126a0*/  IMAD.U32 R17, RZ, RZ, UR4 ;  /* 0x00000004ff117e24 */ /* 0x000fe4000f8e00ff */
[----:B------:R-:W-:Y:S02]  /*126b0*/  IMAD.U32 R18, RZ, RZ, UR5 ;  /* 0x00000005ff127e24 */ /* 0x000fe4000f8e00ff */
[----:B------:R-:W-:-:S07]  /*126c0*/  IMAD.U32 R19, RZ, RZ, UR6 ;  /* 0x00000006ff137e24 */ /* 0x000fce000f8e00ff */
.L_x_1020:
        /* <DEDUP_REMOVED lines=10> */
.L_x_948:
[----:B------:R-:W2:Y:S01]  /*12770*/  S2R R3, SR_CgaCtaId ;  /* 0x0000000000037919 */ /* 0x000ea20000008800 */
[----:B------:R-:W-:Y:S01]  /*12780*/  VIADD R29, R29, 0x1 ;  /* 0x000000011d1d7836 */ /* 0x000fe20000000000 */
[----:B-1----:R-:W-:Y:S01]  /*12790*/  MOV R2, 0x400 ;  /* 0x0000040000027802 */ /* 0x002fe20000000f00 */
[----:B------:R-:W-:Y:S03]  /*127a0*/  BSSY B0, `(.L_x_1022) ;  /* 0x0000008000007945 */ /* 0x000fe60003800000 */
[----:B0-----:R-:W-:-:S04]  /*127b0*/  LEA.HI R0, R29, R29, RZ, 0x1 ;  /* 0x0000001d1d007211 */ /* 0x001fc800078f08ff */
[----:B------:R-:W-:-:S05]  /*127c0*/  LOP3.LUT R0, R0, 0xfffffffe, RZ, 0xc0, !PT ;  /* 0xfffffffe00007812 */ /* 0x000fca00078ec0ff */
[----:B------:R-:W-:-:S05]  /*127d0*/  IMAD.IADD R0, R29, 0x1, -R0 ;  /* 0x000000011d007824 */ /* 0x000fca00078e0a00 */
[----:B------:R-:W-:Y:S02]  /*127e0*/  SHF.L.U32 R0, R0, 0x1f, RZ ;  /* 0x0000001f00007819 */ /* 0x000fe400000006ff */
[----:B--2---:R-:W-:-:S04]  /*127f0*/  LEA R9, R3, R2, 0x18 ;  /* 0x0000000203097211 */ /* 0x004fc800078ec0ff */
[----:B------:R-:W0:Y:S02]  /*12800*/  SYNCS.PHASECHK.TRANS64.TRYWAIT P0, [R9+URZ+0x16820], R0 ;  /* 0x01682000090075a7 */ /* 0x000e24000800017f */
[----:B0-----:R-:W-:Y:S05]  /*12810*/  @!P0 BRA `(.L_x_1023) ;  /* 0x0000001000ec8947 */ /* 0x001fea0003800000 */
.L_x_1076:
[----:B------:R-:W-:Y:S05]  /*12820*/  BSYNC B0 ;  /* 0x0000000000007941 */ /* 0x000fea0003800000 */
.L_x_1022:
[----:B------:R-:W-:-:S03]  /*12830*/  UMOV UR4, 0xffffffff ;  /* 0xffffffff00047882 */ /* 0x000fc60000000000 */
[----:B------:R-:W-:Y:S05]  /*12840*/  BRA.DIV UR4, `(.L_x_1024) ;  /* 0x0000001204f47947 */ /* 0x000fea000b800000 */
[----:B0-----:R-:W0:Y:S02]  /*12850*/  S2R R0, SR_TID.X ;  /* 0x0000000000007919 */ /* 0x001e240000002100 */
[----:B0-----:R-:W-:-:S04]  /*12860*/  SHF.R.U32.HI R0, RZ, 0x5, R0 ;  /* 0x00000005ff007819 */ /* 0x001fc80000011600 */
[----:B------:R-:W-:-:S05]  /*12870*/  LOP3.LUT R0, R0, 0x3, RZ, 0xc0, !PT ;  /* 0x0000000300007812 */ /* 0x000fca00078ec0ff */
[----:B------:R0:W1:Y:S02]  /*12880*/  SHFL.IDX PT, R14, R0, RZ, 0x1f ;  /* 0x00001fff000e7589 */ /* 0x00006400000e0000 */
.L_x_1079:
[----:B-1----:R-:W-:Y:S01]  /*12890*/  ISETP.NE.AND P0, PT, R14, RZ, PT ;  /* 0x000000ff0e00720c */ /* 0x002fe20003f05270 */
[----:B------:R-:W-:-:S12]  /*128a0*/  BSSY B0, `(.L_x_1025) ;  /* 0x0000024000007945 */ /* 0x000fd80003800000 */
[----:B------:R-:W-:Y:S05]  /*128b0*/  @P0 BRA `(.L_x_1026) ;  /* 0x0000000000880947 */ /* 0x000fea0003800000 */
[----:B------:R-:W-:-:S03]  /*128c0*/  UMOV UR4, 0xffffffff ;  /* 0xffffffff00047882 */ /* 0x000fc60000000000 */
[----:B------:R-:W-:Y:S05]  /*128d0*/  BRA.DIV UR4, `(.L_x_1027) ;  /* 0x0000001604047947 */ /* 0x000fea000b800000 */
[----:B------:R-:W-:-:S13]  /*128e0*/  ELECT P6, URZ, PT ;  /* 0x00000000003f782f */ /* 0x000fda00038c0000 */
.L_x_1082:
[----:B------:R-:W-:Y:S05]  /*128f0*/  @!P6 BRA `(.L_x_1026) ;  /* 0x000000000078e947 */ /* 0x000fea0003800000 */
[----:B------:R-:W-:-:S06]  /*12900*/  ULOP3.LUT UR4, UR36, 0x2, URZ, 0xfc, !UPT ;  /* 0x0000000224047892 */ /* 0x000fcc000f8efc3f */
[----:B0-----:R-:W-:-:S05]  /*12910*/  IMAD.U32 R0, RZ, RZ, UR4 ;  /* 0x00000004ff007e24 */ /* 0x001fca000f8e00ff */
[----:B------:R-:W-:-:S13]  /*12920*/  ISETP.NE.AND P2, PT, R0, 0x3, PT ;  /* 0x000000030000780c */ /* 0x000fda0003f45270 */
[----:B------:R-:W-:Y:S05]  /*12930*/  @!P2 BRA `(.L_x_1028) ;  /* 0x000000000004a947 */ /* 0x000fea0003800000 */
[----:B------:R-:W-:Y:S01]  /*12940*/  BPT.TRAP 0x1 ;  /* 0x000000040000795c */ /* 0x000fe20000300000 */
.L_x_1028:
        /* <DEDUP_REMOVED lines=12> */
.L_x_1083:
[----:B------:R-:W1:Y:S02]  /*12a10*/  SYNCS.PHASECHK.TRANS64.TRYWAIT P0, [R3+URZ], R0 ;  /* 0x00000000030075a7 */ /* 0x000e64000800017f */
[----:B-1----:R-:W-:Y:S05]  /*12a20*/  @!P0 BRA `(.L_x_1030) ;  /* 0x0000001000e48947 */ /* 0x002fea0003800000 */
.L_x_1084:
[----:B------:R-:W-:Y:S05]  /*12a30*/  @!P2 BRA `(.L_x_1031) ;  /* 0x000000000004a947 */ /* 0x000fea0003800000 */
[----:B------:R-:W-:Y:S01]  /*12a40*/  BPT.TRAP 0x1 ;  /* 0x000000040000795c */ /* 0x000fe20000300000 */
.L_x_1031:
[----:B-1----:R-:W-:-:S04]  /*12a50*/  VIADD R3, R9, 0x16860 ;  /* 0x0001686009037836 */ /* 0x002fc80000000000 */
[----:B------:R-:W-:-:S04]  /*12a60*/  IMAD R5, R22, 0x8, R3 ;  /* 0x0000000816057824 */ /* 0x000fc800078e0203 */
[----:B------:R-:W1:Y:S02]  /*12a70*/  SYNCS.PHASECHK.TRANS64.TRYWAIT P0, [R5+URZ], R2 ;  /* 0x00000002050075a7 */ /* 0x000e64000800017f */
[----:B-1----:R-:W-:Y:S05]  /*12a80*/  @!P0 BRA `(.L_x_1032) ;  /* 0x0000001000e08947 */ /* 0x002fea0003800000 */
.L_x_1085:
[----:B------:R-:W-:-:S07]  /*12a90*/  IMAD R3, R4, 0x8, R3 ;  /* 0x0000000804037824 */ /* 0x000fce00078e0203 */
.L_x_1033:
[----:B--2---:R2:W4:Y:S02]  /*12aa0*/  SYNCS.PHASECHK.TRANS64.TRYWAIT P0, [R3+URZ], R0 ;  /* 0x00000000030075a7 */ /* 0x004524000800017f */
[----:B----4-:R-:W-:Y:S05]  /*12ab0*/  @!P0 NANOSLEEP.SYNCS 0x989680 ;  /* 0x009896800000895d */ /* 0x010fea0003900000 */
[----:B------:R-:W4:Y:S02]  /*12ac0*/  @!P0 SYNCS.PHASECHK.TRANS64 P0, [R3+URZ], R0 ;  /* 0x00000000030085a7 */ /* 0x000f24000800007f */
[----:B----4-:R-:W-:Y:S05]  /*12ad0*/  @!P0 BRA `(.L_x_1033) ;  /* 0xfffffffc00f08947 */ /* 0x010fea000383ffff */
.L_x_1026:
[----:B------:R-:W-:Y:S05]  /*12ae0*/  BSYNC B0 ;  /* 0x0000000000007941 */ /* 0x000fea0003800000 */
.L_x_1025:
[----:B------:R-:W-:Y:S05]  /*12af0*/  EXIT ;  /* 0x000000000000794d */ /* 0x000fea0003800000 */
.L_x_852:
[----:B0-----:R-:W-:-:S04]  /*12b00*/  IMAD.U32 R3, RZ, RZ, UR45 ;  /* 0x0000002dff037e24 */ /* 0x001fc8000f8e00ff */
[----:B------:R0:W1:Y:S03]  /*12b10*/  SYNCS.PHASECHK.TRANS64.TRYWAIT P1, [R3+URZ+0x16800], R0 ;  /* 0x01680000030075a7 */ /* 0x000066000802017f */
[----:B-1----:R-:W-:Y:S05]  /*12b20*/  @!P1 NANOSLEEP.SYNCS 0x989680 ;  /* 0x009896800000995d */ /* 0x002fea0003900000 */
[----:B------:R-:W1:Y:S02]  /*12b30*/  @!P1 SYNCS.PHASECHK.TRANS64 P1, [R3+URZ+0x16800], R0 ;  /* 0x01680000030095a7 */ /* 0x000e64000802007f */
[----:B-1----:R-:W-:Y:S05]  /*12b40*/  @!P1 BRA `(.L_x_852) ;  /* 0xfffffffc00ec9947 */ /* 0x002fea000383ffff */
[----:B------:R-:W-:Y:S05]  /*12b50*/  BRA `(.L_x_1034) ;  /* 0xfffffeec00907947 */ /* 0x000fea000383ffff */
.L_x_856:
[----:B-1----:R1:W2:Y:S02]  /*12b60*/  SYNCS.PHASECHK.TRANS64.TRYWAIT P2, [R5+URZ+0x16830], R0 ;  /* 0x01683000050075a7 */ /* 0x0022a4000804017f */
[----:B--2---:R-:W-:Y:S05]  /*12b70*/  @!P2 NANOSLEEP.SYNCS 0x989680 ;  /* 0x009896800000a95d */ /* 0x004fea0003900000 */
[----:B------:R-:W2:Y:S02]  /*12b80*/  @!P2 SYNCS.PHASECHK.TRANS64 P2, [R5+URZ+0x16830], R0 ;  /* 0x016830000500a5a7 */ /* 0x000ea4000804007f */
[----:B--2---:R-:W-:Y:S05]  /*12b90*/  @!P2 BRA `(.L_x_856) ;  /* 0xfffffffc00f0a947 */ /* 0x004fea000383ffff */
[----:B------:R-:W-:Y:S05]  /*12ba0*/  BRA `(.L_x_855) ;  /* 0xfffffeec00b47947 */ /* 0x000fea000383ffff */
.L_x_872:
[----:B-1----:R-:W-:-:S04]  /*12bb0*/  IMAD.U32 R15, RZ, RZ, UR6 ;  /* 0x00000006ff0f7e24 */ /* 0x002fc8000f8e00ff */
[----:B------:R1:W2:Y:S03]  /*12bc0*/  SYNCS.PHASECHK.TRANS64.TRYWAIT P2, [R15+URZ+0x16830], R8 ;  /* 0x016830080f0075a7 */ /* 0x0002a6000804017f */
[----:B--2---:R-:W-:Y:S05]  /*12bd0*/  @!P2 NANOSLEEP.SYNCS 0x989680 ;  /* 0x009896800000a95d */ /* 0x004fea0003900000 */
[----:B------:R-:W2:Y:S02]  /*12be0*/  @!P2 SYNCS.PHASECHK.TRANS64 P2, [R15+URZ+0x16830], R8 ;  /* 0x016830080f00a5a7 */ /* 0x000ea4000804007f */
[----:B--2---:R-:W-:Y:S05]  /*12bf0*/  @!P2 BRA `(.L_x_872) ;  /* 0xfffffffc00eca947 */ /* 0x004fea000383ffff */
[----:B------:R-:W-:Y:S05]  /*12c00*/  BRA `(.L_x_869) ;  /* 0xffffff1c00f07947 */ /* 0x000fea000383ffff */
.L_x_876:
[----:B-1----:R-:W-:-:S04]  /*12c10*/  IMAD.U32 R15, RZ, RZ, UR6 ;  /* 0x00000006ff0f7e24 */ /* 0x002fc8000f8e00ff */
[----:B------:R1:W2:Y:S03]  /*12c20*/  SYNCS.PHASECHK.TRANS64.TRYWAIT P2, [R15+URZ+0x16850], R8 ;  /* 0x016850080f0075a7 */ /* 0x0002a6000804017f */
[----:B--2---:R-:W-:Y:S05]  /*12c30*/  @!P2 NANOSLEEP.SYNCS 0x989680 ;  /* 0x009896800000a95d */ /* 0x004fea0003900000 */
[----:B------:R-:W2:Y:S02]  /*12c40*/  @!P2 SYNCS.PHASECHK.TRANS64 P2, [R15+URZ+0x16850], R8 ;  /* 0x016850080f00a5a7 */ /* 0x000ea4000804007f */
[----:B--2---:R-:W-:Y:S05]  /*12c50*/  @!P2 BRA `(.L_x_876) ;  /* 0xfffffffc00eca947 */ /* 0x004fea000383ffff */
[----:B------:R-:W-:Y:S05]  /*12c60*/  BRA `(.L_x_873) ;  /* 0xffffff2000687947 */ /* 0x000fea000383ffff */
.L_x_893:
[----:B-1----:R-:W-:-:S04]  /*12c70*/  IMAD.U32 R11, RZ, RZ, UR6 ;  /* 0x00000006ff0b7e24 */ /* 0x002fc8000f8e00ff */
[----:B------:R1:W2:Y:S03]  /*12c80*/  SYNCS.PHASECHK.TRANS64.TRYWAIT P2, [R11+URZ+0x16830], R0 ;  /* 0x016830000b0075a7 */ /* 0x0002a6000804017f */
[----:B--2---:R-:W-:Y:S05]  /*12c90*/  @!P2 NANOSLEEP.SYNCS 0x989680 ;  /* 0x009896800000a95d */ /* 0x004fea0003900000 */
[----:B------:R-:W2:Y:S02]  /*12ca0*/  @!P2 SYNCS.PHASECHK.TRANS64 P2, [R11+URZ+0x16830], R0 ;  /* 0x016830000b00a5a7 */ /* 0x000ea4000804007f */
[----:B--2---:R-:W-:Y:S05]  /*12cb0*/  @!P2 BRA `(.L_x_893) ;  /* 0xfffffffc00eca947 */ /* 0x004fea000383ffff */
[----:B------:R-:W-:Y:S05]  /*12cc0*/  BRA `(.L_x_890) ;  /* 0xffffff4c00947947 */ /* 0x000fea000383ffff */
.L_x_897:
[----:B-1----:R-:W-:-:S04]  /*12cd0*/  IMAD.U32 R11, RZ, RZ, UR6 ;  /* 0x00000006ff0b7e24 */ /* 0x002fc8000f8e00ff */
[----:B------:R1:W2:Y:S03]  /*12ce0*/  SYNCS.PHASECHK.TRANS64.TRYWAIT P2, [R11+URZ+0x16850], R0 ;  /* 0x016850000b0075a7 */ /* 0x0002a6000804017f */
[----:B--2---:R-:W-:Y:S05]  /*12cf0*/  @!P2 NANOSLEEP.SYNCS 0x989680 ;  /* 0x009896800000a95d */ /* 0x004fea0003900000 */
[----:B------:R-:W2:Y:S02]  /*12d00*/  @!P2 SYNCS.PHASECHK.TRANS64 P2, [R11+URZ+0x16850], R0 ;  /* 0x016850000b00a5a7 */ /* 0x000ea4000804007f */
[----:B--2---:R-:W-:Y:S05]  /*12d10*/  @!P2 BRA `(.L_x_897) ;  /* 0xfffffffc00eca947 */ /* 0x004fea000383ffff */
[----:B------:R-:W-:Y:S05]  /*12d20*/  BRA `(.L_x_894) ;  /* 0xffffff50000c7947 */ /* 0x000fea000383ffff */
.L_x_903:
[----:B-1----:R-:W-:-:S04]  /*12d30*/  IMAD.U32 R21, RZ, RZ, UR6 ;  /* 0x00000006ff157e24 */ /* 0x002fc8000f8e00ff */
[----:B------:R1:W2:Y:S03]  /*12d40*/  SYNCS.PHASECHK.TRANS64.TRYWAIT P2, [R21+URZ+0x16830], R0 ;  /* 0x01683000150075a7 */ /* 0x0002a6000804017f */
[----:B--2---:R-:W-:Y:S05]  /*12d50*/  @!P2 NANOSLEEP.SYNCS 0x989680 ;  /* 0x009896800000a95d */ /* 0x004fea0003900000 */
[----:B------:R-:W2:Y:S02]  /*12d60*/  @!P2 SYNCS.PHASECHK.TRANS64 P2, [R21+URZ+0x16830], R0 ;  /* 0x016830001500a5a7 */ /* 0x000ea4000804007f */
[----:B--2---:R-:W-:Y:S05]  /*12d70*/  @!P2 BRA `(.L_x_903) ;  /* 0xfffffffc00eca947 */ /* 0x004fea000383ffff */
[----:B------:R-:W-:Y:S05]  /*12d80*/  BRA `(.L_x_900) ;  /* 0xffffff6800c47947 */ /* 0x000fea000383ffff */
.L_x_907:
[----:B-1----:R-:W-:-:S04]  /*12d90*/  IMAD.U32 R21, RZ, RZ, UR6 ;  /* 0x00000006ff157e24 */ /* 0x002fc8000f8e00ff */
[----:B------:R1:W2:Y:S03]  /*12da0*/  SYNCS.PHASECHK.TRANS64.TRYWAIT P2, [R21+URZ+0x16850], R0 ;  /* 0x01685000150075a7 */ /* 0x0002a6000804017f */
[----:B--2---:R-:W-:Y:S05]  /*12db0*/  @!P2 NANOSLEEP.SYNCS 0x989680 ;  /* 0x009896800000a95d */ /* 0x004fea0003900000 */
[----:B------:R-:W2:Y:S02]  /*12dc0*/  @!P2 SYNCS.PHASECHK.TRANS64 P2, [R21+URZ+0x16850], R0 ;  /* 0x016850001500a5a7 */ /* 0x000ea4000804007f */
[----:B--2---:R-:W-:Y:S05]  /*12dd0*/  @!P2 BRA `(.L_x_907) ;  /* 0xfffffffc00eca947 */ /* 0x004fea000383ffff */
[----:B------:R-:W-:Y:S05]  /*12de0*/  BRA `(.L_x_904) ;  /* 0xffffff6c003c7947 */ /* 0x000fea000383ffff */
.L_x_920:
[----:B-1----:R-:W-:-:S04]  /*12df0*/  IMAD.U32 R4, RZ, RZ, UR5 ;  /* 0x00000005ff047e24 */ /* 0x002fc8000f8e00ff */
[----:B------:R1:W2:Y:S03]  /*12e00*/  SYNCS.PHASECHK.TRANS64.TRYWAIT P0, [R4+URZ+0x16850], R3 ;  /* 0x01685003040075a7 */ /* 0x0002a6000800017f */
[----:B--2---:R-:W-:Y:S05]  /*12e10*/  @!P0 NANOSLEEP.SYNCS 0x989680 ;  /* 0x009896800000895d */ /* 0x004fea0003900000 */
[----:B------:R-:W2:Y:S02]  /*12e20*/  @!P0 SYNCS.PHASECHK.TRANS64 P0, [R4+URZ+0x16850], R3 ;  /* 0x01685003040085a7 */ /* 0x000ea4000800007f */
[----:B--2---:R-:W-:Y:S05]  /*12e30*/  @!P0 BRA `(.L_x_920) ;  /* 0xfffffffc00ec8947 */ /* 0x004fea000383ffff */
[----:B------:R-:W-:Y:S05]  /*12e40*/  BRA `(.L_x_919) ;  /* 0xffffff9400a07947 */ /* 0x000fea000383ffff */
.L_x_967:
        /* <DEDUP_REMOVED lines=8> */
[----:B------:R-:W-:Y:S05]  /*12ed0*/  WARPSYNC.COLLECTIVE R15, `(.L_x_1036) ;  /* 0x000000000f087348 */ /* 0x000fea0003c00000 */
[----:B------:R0:W1:Y:S02]  /*12ee0*/  SHFL.IDX P6, R14, R13, R12, R11 ;  /* 0x0000000c0d0e7389 */ /* 0x00006400000c000b */
[----:B01----:R-:W-:Y:S01]  /*12ef0*/  ENDCOLLECTIVE ;  /* 0x000000000000791b */ /* 0x003fe20003800000 */
.L_x_1036:
[----:B------:R-:W-:Y:S05]  /*12f00*/  BSYNC B0 ;  /* 0x0000000000007941 */ /* 0x000fea0003800000 */
.L_x_1035:
[----:B------:R-:W-:Y:S05]  /*12f10*/  BRA `(.L_x_1037) ;  /* 0xffffffd0005c7947 */ /* 0x000fea000383ffff */
.L_x_968:
[----:B------:R-:W-:Y:S01]  /*12f20*/  BSSY B0, `(.L_x_1038) ;  /* 0x0000006000007945 */ /* 0x000fe20003800000 */
[----:B------:R-:W-:-:S07]  /*12f30*/  IMAD.MOV.U32 R15, RZ, RZ, -0x1 ;  /* 0xffffffffff0f7424 */ /* 0x000fce00078e00ff */
[----:B------:R-:W-:Y:S05]  /*12f40*/  WARPSYNC.COLLECTIVE R15, `(.L_x_1039) ;  /* 0x000000000f0c7348 */ /* 0x000fea0003c00000 */
[----:B------:R-:W-:Y:S02]  /*12f50*/  ELECT P6, UR62, PT ;  /* 0x00000000003e782f */ /* 0x000fe400038c0000 */
[----:B------:R-:W-:Y:S01]  /*12f60*/  MOV R14, UR62 ;  /* 0x0000003e000e7c02 */ /* 0x000fe20008000f00 */
[----:B------:R-:W-:Y:S10]  /*12f70*/  ENDCOLLECTIVE ;  /* 0x000000000000791b */ /* 0x000ff40003800000 */
.L_x_1039:
[----:B------:R-:W-:Y:S05]  /*12f80*/  BSYNC B0 ;  /* 0x0000000000007941 */ /* 0x000fea0003800000 */
.L_x_1038:
[----:B------:R-:W-:Y:S05]  /*12f90*/  BRA `(.L_x_1040) ;  /* 0xffffffd0004c7947 */ /* 0x000fea000383ffff */
.L_x_971:
[----:B-1----:R1:W2:Y:S02]  /*12fa0*/  SYNCS.PHASECHK.TRANS64.TRYWAIT P0, [R5+URZ+0x16840], R4 ;  /* 0x01684004050075a7 */ /* 0x0022a4000800017f */
[----:B--2---:R-:W-:Y:S05]  /*12fb0*/  @!P0 NANOSLEEP.SYNCS 0x989680 ;  /* 0x009896800000895d */ /* 0x004fea0003900000 */
[----:B------:R-:W2:Y:S02]  /*12fc0*/  @!P0 SYNCS.PHASECHK.TRANS64 P0, [R5+URZ+0x16840], R4 ;  /* 0x01684004050085a7 */ /* 0x000ea4000800007f */
[----:B--2---:R-:W-:Y:S05]  /*12fd0*/  @!P0 BRA `(.L_x_971) ;  /* 0xfffffffc00f08947 */ /* 0x004fea000383ffff */
[----:B------:R-:W-:Y:S05]  /*12fe0*/  BRA `(.L_x_1041) ;  /* 0xffffffd000a07947 */ /* 0x000fea000383ffff */
.L_x_974:
[----:B-1----:R1:W2:Y:S02]  /*12ff0*/  SYNCS.PHASECHK.TRANS64.TRYWAIT P0, [R25+URZ+0x16820], R4 ;  /* 0x01682004190075a7 */ /* 0x0022a4000800017f */
[----:B--2---:R-:W-:Y:S05]  /*13000*/  @!P0 NANOSLEEP.SYNCS 0x989680 ;  /* 0x009896800000895d */ /* 0x004fea0003900000 */
[----:B------:R-:W2:Y:S02]  /*13010*/  @!P0 SYNCS.PHASECHK.TRANS64 P0, [R25+URZ+0x16820], R4 ;  /* 0x01682004190085a7 */ /* 0x000ea4000800007f */
[----:B--2---:R-:W-:Y:S05]  /*13020*/  @!P0 BRA `(.L_x_974) ;  /* 0xfffffffc00f08947 */ /* 0x004fea000383ffff */
[----:B------:R-:W-:Y:S05]  /*13030*/  BRA `(.L_x_1042) ;  /* 0xffffffd400587947 */ /* 0x000fea000383ffff */
.L_x_982:
[----:B0-----:R0:W1:Y:S02]  /*13040*/  SYNCS.PHASECHK.TRANS64.TRYWAIT P0, [R3+URZ+0x16840], R2 ;  /* 0x01684002030075a7 */ /* 0x001064000800017f */
[----:B-1----:R-:W-:Y:S05]  /*13050*/  @!P0 NANOSLEEP.SYNCS 0x989680 ;  /* 0x009896800000895d */ /* 0x002fea0003900000 */
[----:B------:R-:W1:Y:S02]  /*13060*/  @!P0 SYNCS.PHASECHK.TRANS64 P0, [R3+URZ+0x16840], R2 ;  /* 0x01684002030085a7 */ /* 0x000e64000800007f */
[----:B-1----:R-:W-:Y:S05]  /*13070*/  @!P0 BRA `(.L_x_982) ;  /* 0xfffffffc00f08947 */ /* 0x002fea000383ffff */
[----:B------:R-:W-:Y:S05]  /*13080*/  BRA `(.L_x_1043) ;  /* 0xffffffd400fc7947 */ /* 0x000fea000383ffff */
.L_x_984:
[----:B0-----:R0:W1:Y:S02]  /*13090*/  SYNCS.PHASECHK.TRANS64.TRYWAIT P0, [R2+URZ+0x60], R5 ;  /* 0x00006005020075a7 */ /* 0x001064000800017f */
[----:B-1----:R-:W-:Y:S05]  /*130a0*/  @!P0 NANOSLEEP.SYNCS 0x989680 ;  /* 0x009896800000895d */ /* 0x002fea0003900000 */
[----:B------:R-:W1:Y:S02]  /*130b0*/  @!P0 SYNCS.PHASECHK.TRANS64 P0, [R2+URZ+0x60], R5 ;  /* 0x00006005020085a7 */ /* 0x000e64000800007f */
[----:B-1----:R-:W-:Y:S05]  /*130c0*/  @!P0 BRA `(.L_x_984) ;  /* 0xfffffffc00f08947 */ /* 0x002fea000383ffff */
[----:B------:R-:W-:Y:S05]  /*130d0*/  BRA `(.L_x_1044) ;  /* 0xffffffd800607947 */ /* 0x000fea000383ffff */
.L_x_989:
[----:B-1----:R1:W2:Y:S02]  /*130e0*/  SYNCS.PHASECHK.TRANS64.TRYWAIT P0, [R3+URZ+0x16840], R2 ;  /* 0x01684002030075a7 */ /* 0x0022a4000800017f */
[----:B--2---:R-:W-:Y:S05]  /*130f0*/  @!P0 NANOSLEEP.SYNCS 0x989680 ;  /* 0x009896800000895d */ /* 0x004fea0003900000 */
[----:B------:R-:W2:Y:S02]  /*13100*/  @!P0 SYNCS.PHASECHK.TRANS64 P0, [R3+URZ+0x16840], R2 ;  /* 0x01684002030085a7 */ /* 0x000ea4000800007f */
[----:B--2---:R-:W-:Y:S05]  /*13110*/  @!P0 BRA `(.L_x_989) ;  /* 0xfffffffc00f08947 */ /* 0x004fea000383ffff */
[----:B------:R-:W-:Y:S05]  /*13120*/  BRA `(.L_x_1045) ;  /* 0xffffffdc006c7947 */ /* 0x000fea000383ffff */
.L_x_991:
[----:B0-----:R0:W1:Y:S02]  /*13130*/  SYNCS.PHASECHK.TRANS64.TRYWAIT P1, [R3+URZ+0x60], R24 ;  /* 0x00006018030075a7 */ /* 0x001064000802017f */
[----:B-1----:R-:W-:Y:S05]  /*13140*/  @!P1 NANOSLEEP.SYNCS 0x989680 ;  /* 0x009896800000995d */ /* 0x002fea0003900000 */
[----:B------:R-:W1:Y:S02]  /*13150*/  @!P1 SYNCS.PHASECHK.TRANS64 P1, [R3+URZ+0x60], R24 ;  /* 0x00006018030095a7 */ /* 0x000e64000802007f */
[----:B-1----:R-:W-:Y:S05]  /*13160*/  @!P1 BRA `(.L_x_991) ;  /* 0xfffffffc00f09947 */ /* 0x002fea000383ffff */
[----:B------:R-:W-:Y:S05]  /*13170*/  BRA `(.L_x_1046) ;  /* 0xffffffdc00d07947 */ /* 0x000fea000383ffff */
.L_x_996:
[----:B-1----:R1:W2:Y:S02]  /*13180*/  SYNCS.PHASECHK.TRANS64.TRYWAIT P0, [R2+URZ+0x16840], R3 ;  /* 0x01684003020075a7 */ /* 0x0022a4000800017f */
[----:B--2---:R-:W-:Y:S05]  /*13190*/  @!P0 NANOSLEEP.SYNCS 0x989680 ;  /* 0x009896800000895d */ /* 0x004fea0003900000 */
[----:B------:R-:W2:Y:S02]  /*131a0*/  @!P0 SYNCS.PHASECHK.TRANS64 P0, [R2+URZ+0x16840], R3 ;  /* 0x01684003020085a7 */ /* 0x000ea4000800007f */
[----:B--2---:R-:W-:Y:S05]  /*131b0*/  @!P0 BRA `(.L_x_996) ;  /* 0xfffffffc00f08947 */ /* 0x004fea000383ffff */
[----:B------:R-:W-:Y:S05]  /*131c0*/  BRA `(.L_x_1047) ;  /* 0xffffffe000b07947 */ /* 0x000fea000383ffff */
.L_x_998:
[----:B0-----:R0:W1:Y:S02]  /*131d0*/  SYNCS.PHASECHK.TRANS64.TRYWAIT P1, [R2+URZ+0x60], R3 ;  /* 0x00006003020075a7 */ /* 0x001064000802017f */
[----:B-1----:R-:W-:Y:S05]  /*131e0*/  @!P1 NANOSLEEP.SYNCS 0x989680 ;  /* 0x009896800000995d */ /* 0x002fea0003900000 */
[----:B------:R-:W1:Y:S02]  /*131f0*/  @!P1 SYNCS.PHASECHK.TRANS64 P1, [R2+URZ+0x60], R3 ;  /* 0x00006003020095a7 */ /* 0x000e64000802007f */
[----:B-1----:R-:W-:Y:S05]  /*13200*/  @!P1 BRA `(.L_x_998) ;  /* 0xfffffffc00f09947 */ /* 0x002fea000383ffff */
[----:B------:R-:W-:Y:S05]  /*13210*/  BRA `(.L_x_1048) ;  /* 0xffffffe400187947 */ /* 0x000fea000383ffff */
.L_x_1005:
[----:B0-----:R0:W1:Y:S02]  /*13220*/  SYNCS.PHASECHK.TRANS64.TRYWAIT P0, [R3+URZ+0x16860], R2 ;  /* 0x01686002030075a7 */ /* 0x001064000800017f */
[----:B-1----:R-:W-:Y:S05]  /*13230*/  @!P0 NANOSLEEP.SYNCS 0x989680 ;  /* 0x009896800000895d */ /* 0x002fea0003900000 */
[----:B------:R-:W1:Y:S02]  /*13240*/  @!P0 SYNCS.PHASECHK.TRANS64 P0, [R3+URZ+0x16860], R2 ;  /* 0x01686002030085a7 */ /* 0x000e64000800007f */
[----:B-1----:R-:W-:Y:S05]  /*13250*/  @!P0 BRA `(.L_x_1005) ;  /* 0xfffffffc00f08947 */ /* 0x002fea000383ffff */
[----:B------:R-:W-:Y:S05]  /*13260*/  BRA `(.L_x_1049) ;  /* 0xffffffe400d47947 */ /* 0x000fea000383ffff */
.L_x_1007:
[----:B------:R-:W-:Y:S01]  /*13270*/  BSSY B0, `(.L_x_1050) ;  /* 0x0000008000007945 */ /* 0x000fe20003800000 */
[----:B------:R-:W-:Y:S02]  /*13280*/  IMAD.MOV.U32 R13, RZ, RZ, R16 ;  /* 0x000000ffff0d7224 */ /* 0x000fe400078e0010 */
[----:B------:R-:W-:Y:S02]  /*13290*/  IMAD.MOV.U32 R12, RZ, RZ, RZ ;  /* 0x000000ffff0c7224 */ /* 0x000fe400078e00ff */
[----:B------:R-:W-:Y:S02]  /*132a0*/  IMAD.MOV.U32 R11, RZ, RZ, 0x1f ;  /* 0x0000001fff0b7424 */ /* 0x000fe400078e00ff */
[----:B------:R-:W-:-:S07]  /*132b0*/  IMAD.MOV.U32 R15, RZ, RZ, -0x1 ;  /* 0xffffffffff0f7424 */ /* 0x000fce00078e00ff */
[----:B------:R-:W-:Y:S05]  /*132c0*/  WARPSYNC.COLLECTIVE R15, `(.L_x_1051) ;  /* 0x000000000f087348 */ /* 0x000fea0003c00000 */
[----:B------:R0:W1:Y:S02]  /*132d0*/  SHFL.IDX P6, R14, R13, R12, R11 ;  /* 0x0000000c0d0e7389 */ /* 0x00006400000c000b */
[----:B01----:R-:W-:Y:S01]  /*132e0*/  ENDCOLLECTIVE ;  /* 0x000000000000791b */ /* 0x003fe20003800000 */
.L_x_1051:
[----:B------:R-:W-:Y:S05]  /*132f0*/  BSYNC B0 ;  /* 0x0000000000007941 */ /* 0x000fea0003800000 */
.L_x_1050:
        /* <DEDUP_REMOVED lines=8> */
.L_x_1052:
[----:B------:R-:W-:Y:S01]  /*13380*/  IMAD.MOV.U32 R4, RZ, RZ, R14 ;  /* 0x000000ffff047224 */ /* 0x000fe200078e000e */
[----:B------:R-:W-:Y:S06]  /*13390*/  BRA `(.L_x_1053) ;  /* 0xffffffe8001c7947 */ /* 0x000fec000383ffff */
.L_x_1010:
[----:B------:R-:W-:Y:S01]  /*133a0*/  BSSY B0, `(.L_x_1054) ;  /* 0x0000008000007945 */ /* 0x000fe20003800000 */
[----:B-----5:R-:W-:Y:S02]  /*133b0*/  IMAD.MOV.U32 R13, RZ, RZ, R2 ;  /* 0x000000ffff0d7224 */ /* 0x020fe400078e0002 */
[----:B------:R-:W-:Y:S02]  /*133c0*/  IMAD.MOV.U32 R12, RZ, RZ, 0x1 ;  /* 0x00000001ff0c7424 */ /* 0x000fe400078e00ff */
[----:B------:R-:W-:Y:S02]  /*133d0*/  IMAD.MOV.U32 R11, RZ, RZ, RZ ;  /* 0x000000ffff0b7224 */ /* 0x000fe400078e00ff */
[----:B------:R-:W-:-:S07]  /*133e0*/  IMAD.MOV.U32 R15, RZ, RZ, -0x1 ;  /* 0xffffffffff0f7424 */ /* 0x000fce00078e00ff */
[----:B0123--:R-:W-:Y:S05]  /*133f0*/  WARPSYNC.COLLECTIVE R15, `(.L_x_1055) ;  /* 0x000000000f087348 */ /* 0x00ffea0003c00000 */
[----:B------:R4:W0:Y:S02]  /*13400*/  SHFL.UP P6, R14, R13, R12, R11 ;  /* 0x0400000c0d0e7389 */ /* 0x00082400000c000b */
[----:B01234-:R-:W-:Y:S01]  /*13410*/  ENDCOLLECTIVE ;  /* 0x000000000000791b */ /* 0x01ffe20003800000 */
.L_x_1055:
[----:B------:R-:W-:Y:S05]  /*13420*/  BSYNC B0 ;  /* 0x0000000000007941 */ /* 0x000fea0003800000 */
.L_x_1054:
        /* <DEDUP_REMOVED lines=10> */
.L_x_1056:
        /* <DEDUP_REMOVED lines=8> */
.L_x_1057:
        /* <DEDUP_REMOVED lines=8> */
.L_x_1058:
        /* <DEDUP_REMOVED lines=8> */
.L_x_1059:
        /* <DEDUP_REMOVED lines=8> */
.L_x_1060:
[----:B------:R-:W-:Y:S05]  /*136d0*/  BRA `(.L_x_1061) ;  /* 0xffffffe400d87947 */ /* 0x000fea000383ffff */
.L_x_1015:
[----:B------:R-:W-:Y:S01]  /*136e0*/  BSSY B0, `(.L_x_1062) ;  /* 0x0000008000007945 */ /* 0x000fe20003800000 */
[----:B-----5:R-:W-:Y:S02]  /*136f0*/  IMAD.MOV.U32 R13, RZ, RZ, R2 ;  /* 0x000000ffff0d7224 */ /* 0x020fe400078e0002 */
[----:B------:R-:W-:Y:S02]  /*13700*/  IMAD.MOV.U32 R12, RZ, RZ, 0x1 ;  /* 0x00000001ff0c7424 */ /* 0x000fe400078e00ff */
[----:B------:R-:W-:Y:S02]  /*13710*/  IMAD.MOV.U32 R11, RZ, RZ, RZ ;  /* 0x000000ffff0b7224 */ /* 0x000fe400078e00ff */
[----:B------:R-:W-:-:S07]  /*13720*/  IMAD.MOV.U32 R15, RZ, RZ, -0x1 ;  /* 0xffffffffff0f7424 */ /* 0x000fce00078e00ff */
[----:B01-3--:R-:W-:Y:S05]  /*13730*/  WARPSYNC.COLLECTIVE R15, `(.L_x_1063) ;  /* 0x000000000f087348 */ /* 0x00bfea0003c00000 */
[----:B------:R2:W4:Y:S02]  /*13740*/  SHFL.UP P6, R14, R13, R12, R11 ;  /* 0x0400000c0d0e7389 */ /* 0x00052400000c000b */
[----:B01234-:R-:W-:Y:S01]  /*13750*/  ENDCOLLECTIVE ;  /* 0x000000000000791b */ /* 0x01ffe20003800000 */
.L_x_1063:
[----:B------:R-:W-:Y:S05]  /*13760*/  BSYNC B0 ;  /* 0x0000000000007941 */ /* 0x000fea0003800000 */
.L_x_1062:
        /* <DEDUP_REMOVED lines=10> */
.L_x_1064:
        /* <DEDUP_REMOVED lines=8> */
.L_x_1065:
        /* <DEDUP_REMOVED lines=8> */
.L_x_1066:
        /* <DEDUP_REMOVED lines=8> */
.L_x_1067:
        /* <DEDUP_REMOVED lines=8> */
.L_x_1068:
[----:B------:R-:W-:Y:S05]  /*13a10*/  BRA `(.L_x_1069) ;  /* 0xffffffe400b47947 */ /* 0x000fea000383ffff */
.L_x_1017:
[----:B------:R-:W-:Y:S01]  /*13a20*/  BSSY B0, `(.L_x_1070) ;  /* 0x0000006000007945 */ /* 0x000fe20003800000 */
[----:B------:R-:W-:Y:S01]  /*13a30*/  PLOP3.LUT P6, PT, P6, PT, PT, 0x8, 0x0 ;  /* 0x000000000000781c */ /* 0x000fe200037ce170 */
[----:B------:R-:W-:-:S12]  /*13a40*/  IMAD.MOV.U32 R15, RZ, RZ, -0x1 ;  /* 0xffffffffff0f7424 */ /* 0x000fd800078e00ff */
[----:B01-3--:R-:W-:Y:S05]  /*13a50*/  WARPSYNC.COLLECTIVE R15, `(.L_x_1071) ;  /* 0x000000000f087348 */ /* 0x00bfea0003c00000 */
[----:B------:R-:W-:Y:S01]  /*13a60*/  VOTE.ANY R14, PT, P6 ;  /* 0x00000000000e7806 */ /* 0x000fe200030e0100 */
[----:B01-3--:R-:W-:Y:S06]  /*13a70*/  ENDCOLLECTIVE ;  /* 0x000000000000791b */ /* 0x00bfec0003800000 */
.L_x_1071:
[----:B------:R-:W-:Y:S05]  /*13a80*/  BSYNC B0 ;  /* 0x0000000000007941 */ /* 0x000fea0003800000 */
.L_x_1070:
        /* <DEDUP_REMOVED lines=9> */
.L_x_1072:
[----:B------:R-:W-:Y:S01]  /*13b20*/  IMAD.MOV.U32 R17, RZ, RZ, R14 ;  /* 0x000000ffff117224 */ /* 0x000fe200078e000e */
[----:B------:R-:W-:Y:S06]  /*13b30*/  BRA `(.L_x_1073) ;  /* 0xffffffe400a47947 */ /* 0x000fec000383ffff */
.L_x_1019:
[----:B------:R-:W-:Y:S01]  /*13b40*/  BSSY B0, `(.L_x_1074) ;  /* 0x0000007000007945 */ /* 0x000fe20003800000 */
[----:B------:R-:W-:Y:S02]  /*13b50*/  IMAD.MOV.U32 R13, RZ, RZ, R8 ;  /* 0x000000ffff0d7224 */ /* 0x000fe400078e0008 */
[----:B------:R-:W-:Y:S02]  /*13b60*/  IMAD.MOV.U32 R11, RZ, RZ, 0x1f ;  /* 0x0000001fff0b7424 */ /* 0x000fe400078e00ff */
[----:B------:R-:W-:-:S07]  /*13b70*/  IMAD.MOV.U32 R15, RZ, RZ, -0x1 ;  /* 0xffffffffff0f7424 */ /* 0x000fce00078e00ff */
[----:B01234-:R-:W-:Y:S05]  /*13b80*/  WARPSYNC.COLLECTIVE R15, `(.L_x_1075) ;  /* 0x000000000f087348 */ /* 0x01ffea0003c00000 */
[----:B------:R0:W0:Y:S02]  /*13b90*/  SHFL.IDX P6, R14, R13, R12, R11 ;  /* 0x0000000c0d0e7389 */ /* 0x00002400000c000b */
[----:B01234-:R-:W-:Y:S01]  /*13ba0*/  ENDCOLLECTIVE ;  /* 0x000000000000791b */ /* 0x01ffe20003800000 */
.L_x_1075:
[----:B------:R-:W-:Y:S05]  /*13bb0*/  BSYNC B0 ;  /* 0x0000000000007941 */ /* 0x000fea0003800000 */
.L_x_1074:
[----:B------:R-:W-:Y:S05]  /*13bc0*/  BRA `(.L_x_1018) ;  /* 0xffffffe4009c7947 */ /* 0x000fea000383ffff */
.L_x_1023:
[----:B0-----:R0:W1:Y:S02]  /*13bd0*/  SYNCS.PHASECHK.TRANS64.TRYWAIT P0, [R9+URZ+0x16820], R0 ;  /* 0x01682000090075a7 */ /* 0x001064000800017f */
[----:B-1----:R-:W-:Y:S05]  /*13be0*/  @!P0 NANOSLEEP.SYNCS 0x989680 ;  /* 0x009896800000895d */ /* 0x002fea0003900000 */
[----:B------:R-:W1:Y:S02]  /*13bf0*/  @!P0 SYNCS.PHASECHK.TRANS64 P0, [R9+URZ+0x16820], R0 ;  /* 0x01682000090085a7 */ /* 0x000e64000800007f */
[----:B-1----:R-:W-:Y:S05]  /*13c00*/  @!P0 BRA `(.L_x_1023) ;  /* 0xfffffffc00f08947 */ /* 0x002fea000383ffff */
[----:B------:R-:W-:Y:S05]  /*13c10*/  BRA `(.L_x_1076) ;  /* 0xffffffec00007947 */ /* 0x000fea000383ffff */
.L_x_1024:
        /* <DEDUP_REMOVED lines=8> */
[----:B0--3--:R-:W-:Y:S05]  /*13ca0*/  WARPSYNC.COLLECTIVE R15, `(.L_x_1078) ;  /* 0x000000000f087348 */ /* 0x009fea0003c00000 */
[----:B------:R1:W2:Y:S02]  /*13cb0*/  SHFL.IDX P6, R14, R13, R12, R11 ;  /* 0x0000000c0d0e7389 */ /* 0x0002a400000c000b */
[----:B0123--:R-:W-:Y:S01]  /*13cc0*/  ENDCOLLECTIVE ;  /* 0x000000000000791b */ /* 0x00ffe20003800000 */
.L_x_1078:
[----:B------:R-:W-:Y:S05]  /*13cd0*/  BSYNC B0 ;  /* 0x0000000000007941 */ /* 0x000fea0003800000 */
.L_x_1077:
[----:B------:R-:W-:Y:S05]  /*13ce0*/  BRA `(.L_x_1079) ;  /* 0xffffffe800e87947 */ /* 0x000fea000383ffff */
.L_x_1027:
[----:B------:R-:W-:Y:S01]  /*13cf0*/  BSSY B1, `(.L_x_1080) ;  /* 0x0000006000017945 */ /* 0x000fe20003800000 */
[----:B------:R-:W-:-:S07]  /*13d00*/  IMAD.MOV.U32 R15, RZ, RZ, -0x1 ;  /* 0xffffffffff0f7424 */ /* 0x000fce00078e00ff */
[----:B0--3--:R-:W-:Y:S05]  /*13d10*/  WARPSYNC.COLLECTIVE R15, `(.L_x_1081) ;  /* 0x000000000f0c7348 */ /* 0x009fea0003c00000 */
[----:B------:R-:W-:Y:S02]  /*13d20*/  ELECT P6, UR62, PT ;  /* 0x00000000003e782f */ /* 0x000fe400038c0000 */
[----:B------:R-:W-:Y:S01]  /*13d30*/  MOV R14, UR62 ;  /* 0x0000003e000e7c02 */ /* 0x000fe20008000f00 */
[----:B0--3--:R-:W-:Y:S10]  /*13d40*/  ENDCOLLECTIVE ;  /* 0x000000000000791b */ /* 0x009ff40003800000 */
.L_x_1081:
[----:B------:R-:W-:Y:S05]  /*13d50*/  BSYNC B1 ;  /* 0x0000000000017941 */ /* 0x000fea0003800000 */
.L_x_1080:
[----:B------:R-:W-:Y:S05]  /*13d60*/  BRA `(.L_x_1082) ;  /* 0xffffffe800e07947 */ /* 0x000fea000383ffff */
.L_x_1029:
[----:B0-----:R0:W1:Y:S02]  /*13d70*/  SYNCS.PHASECHK.TRANS64.TRYWAIT P0, [R7+URZ], R2 ;  /* 0x00000002070075a7 */ /* 0x001064000800017f */
[----:B-1----:R-:W-:Y:S05]  /*13d80*/  @!P0 NANOSLEEP.SYNCS 0x989680 ;  /* 0x009896800000895d */ /* 0x002fea0003900000 */
[----:B------:R-:W1:Y:S02]  /*13d90*/  @!P0 SYNCS.PHASECHK.TRANS64 P0, [R7+URZ], R2 ;  /* 0x00000002070085a7 */ /* 0x000e64000800007f */
[----:B-1----:R-:W-:Y:S05]  /*13da0*/  @!P0 BRA `(.L_x_1029) ;  /* 0xfffffffc00f08947 */ /* 0x002fea000383ffff */
[----:B------:R-:W-:Y:S05]  /*13db0*/  BRA `(.L_x_1083) ;  /* 0xffffffec00147947 */ /* 0x000fea000383ffff */
.L_x_1030:
[----:B-1----:R1:W2:Y:S02]  /*13dc0*/  SYNCS.PHASECHK.TRANS64.TRYWAIT P0, [R3+URZ], R0 ;  /* 0x00000000030075a7 */ /* 0x0022a4000800017f */
[----:B--2---:R-:W-:Y:S05]  /*13dd0*/  @!P0 NANOSLEEP.SYNCS 0x989680 ;  /* 0x009896800000895d */ /* 0x004fea0003900000 */
[----:B------:R-:W2:Y:S02]  /*13de0*/  @!P0 SYNCS.PHASECHK.TRANS64 P0, [R3+URZ], R0 ;  /* 0x00000000030085a7 */ /* 0x000ea4000800007f */
[----:B--2---:R-:W-:Y:S05]  /*13df0*/  @!P0 BRA `(.L_x_1030) ;  /* 0xfffffffc00f08947 */ /* 0x004fea000383ffff */
[----:B------:R-:W-:Y:S05]  /*13e00*/  BRA `(.L_x_1084) ;  /* 0xffffffec00087947 */ /* 0x000fea000383ffff */
.L_x_1032:
[----:B-1----:R1:W2:Y:S02]  /*13e10*/  SYNCS.PHASECHK.TRANS64.TRYWAIT P0, [R5+URZ], R2 ;  /* 0x00000002050075a7 */ /* 0x0022a4000800017f */
[----:B--2---:R-:W-:Y:S05]  /*13e20*/  @!P0 NANOSLEEP.SYNCS 0x989680 ;  /* 0x009896800000895d */ /* 0x004fea0003900000 */
[----:B------:R-:W2:Y:S02]  /*13e30*/  @!P0 SYNCS.PHASECHK.TRANS64 P0, [R5+URZ], R2 ;  /* 0x00000002050085a7 */ /* 0x000ea4000800007f */
[----:B--2---:R-:W-:Y:S05]  /*13e40*/  @!P0 BRA `(.L_x_1032) ;  /* 0xfffffffc00f08947 */ /* 0x004fea000383ffff */
[----:B------:R-:W-:Y:S05]  /*13e50*/  BRA `(.L_x_1085) ;  /* 0xffffffec000c7947 */ /* 0x000fea000383ffff */
.L_x_1086:
        /* <DEDUP_REMOVED lines=10> */
.L_x_2280:


//--------------------- .text._ZN7cutlass13device_kernelIN5flash11enable_sm90INS1_16FlashAttnFwdSm90INS1_25CollectiveMainloopFwdSm90ILi2EN4cute5tupleIJNS5_1CILi1EEES8_S8_EEENS6_IJNS7_ILi192EEENS7_ILi128EEENS7_ILi64EEEEEELi64ENS_6half_tEfNS_4arch4Sm90ELb0ELb1ELb0ELb1ELb0ELb1ELb0ELb1ELb1ELb0ELb0ELb0EEENS1_21CollectiveEpilogueFwdINS6_IJSA_SC_SB_EEES9_SE_SG_Li384ELb1ELb0ELb0ELb0EEENS1_36VarlenDynamicPersistentTileSchedulerILi192ELi128ELi384ELi32ELb0ELb0ELb1ELb1ELb0ELb1EEEEEEEEEvNT_6ParamsE --------------------------
	.section	.text._ZN7cutlass13device_kernelIN5flash11enable_sm90INS1_16FlashAttnFwdSm90INS1_25CollectiveMainloopFwdSm90ILi2EN4cute5tupleIJNS5_1CILi1EEES8_S8_EEENS6_IJNS7_ILi192EEENS7_ILi128EEENS7_ILi64EEEEEELi64ENS_6half_tEfNS_4arch4Sm90ELb0ELb1ELb0ELb1ELb0ELb1ELb0ELb1ELb1ELb0ELb0ELb0EEENS1_21CollectiveEpilogueFwdINS6_IJSA_SC_SB_EEES9_SE_SG_Li384ELb1ELb0ELb0ELb0EEENS1_36VarlenDynamicPersistentTileSchedulerILi192ELi128ELi384ELi32ELb0ELb0ELb1ELb1ELb0ELb1EEEEEEEEEvNT_6ParamsE,"ax",@progbits
	.align	128
.text._ZN7cutlass13device_kernelIN5flash11enable_sm90INS1_16FlashAttnFwdSm90INS1_25CollectiveMainloopFwdSm90ILi2EN4cute5tupleIJNS5_1CILi1EEES8_S8_EEENS6_IJNS7_ILi192EEENS7_ILi128EEENS7_ILi64EEEEEELi64ENS_6half_tEfNS_4arch4Sm90ELb0ELb1ELb0ELb1ELb0ELb1ELb0ELb1ELb1ELb0ELb0ELb0EEENS1_21CollectiveEpilogueFwdINS6_IJSA_SC_SB_EEES9_SE_SG_Li384ELb1ELb0ELb0ELb0EEENS1_36VarlenDynamicPersistentTileSchedulerILi192ELi128ELi384ELi32ELb0ELb0ELb1ELb1ELb0ELb1EEEEEEEEEvNT_6ParamsE:
        .type           _ZN7cutlass13device_kernelIN5flash11enable_sm90INS1_16FlashAttnFwdSm90INS1_25CollectiveMainloopFwdSm90ILi2EN4cute5tupleIJNS5_1CILi1EEES8_S8_EEENS6_IJNS7_ILi192EEENS7_ILi128EEENS7_ILi64EEEEEELi64ENS_6half_tEfNS_4arch4Sm90ELb0ELb1ELb0ELb1ELb0ELb1ELb0ELb1ELb1ELb0ELb0ELb0EEENS1_21CollectiveEpilogueFwdINS6_IJSA_SC_SB_EEES9_SE_SG_Li384ELb1ELb0ELb0ELb0EEENS1_36VarlenDynamicPersistentTileSchedulerILi192ELi128ELi384ELi32ELb0ELb0ELb1ELb1ELb0ELb1EEEEEEEEEvNT_6ParamsE,@function
        .size           _ZN7cutlass13device_kernelIN5flash11enable_sm90INS1_16FlashAttnFwdSm90INS1_25CollectiveMainloopFwdSm90ILi2EN4cute5tupleIJNS5_1CILi1EEES8_S8_EEENS6_IJNS7_ILi192EEENS7_ILi128EEENS7_ILi64EEEEEELi64ENS_6half_tEfNS_4arch4Sm90ELb0ELb1ELb0ELb1ELb0ELb1ELb0ELb1ELb1ELb0ELb0ELb0EEENS1_21CollectiveEpilogueFwdINS6_IJSA_SC_SB_EEES9_SE_SG_Li384ELb1ELb0ELb0ELb0EEENS1_36VarlenDynamicPersistentTileSchedulerILi192ELi128ELi384ELi32ELb0ELb0ELb1ELb1ELb0ELb1EEEEEEEEEvNT_6ParamsE,(.L_x_2281 - _ZN7cutlass13device_kernelIN5flash11enable_sm90INS1_16FlashAttnFwdSm90INS1_25CollectiveMainloopFwdSm90ILi2EN4cute5tupleIJNS5_1CILi1EEES8_S8_EEENS6_IJNS7_ILi192EEENS7_ILi128EEENS7_ILi64EEEEEELi64ENS_6half_tEfNS_4arch4Sm90ELb0ELb1ELb0ELb1ELb0ELb1ELb0ELb1ELb1ELb0ELb0ELb0EEENS1_21CollectiveEpilogueFwdINS6_IJSA_SC_SB_EEES9_SE_SG_Li384ELb1ELb0ELb0ELb0EEENS1_36VarlenDynamicPersistentTileSchedulerILi192ELi128ELi384ELi32ELb0ELb0ELb1ELb1ELb0ELb1EEEEEEEEEvNT_6ParamsE)
        .other          _ZN7cutlass13device_kernelIN5flash11enable_sm90INS1_16FlashAttnFwdSm90INS1_25CollectiveMainloopFwdSm90ILi2EN4cute5tupleIJNS5_1CILi1EEES8_S8_EEENS6_IJNS7_ILi192EEENS7_ILi128EEENS7_ILi64EEEEEELi64ENS_6half_tEfNS_4arch4Sm90ELb0ELb1ELb0ELb1ELb0ELb1ELb0ELb1ELb1ELb0ELb0ELb0EEENS1_21CollectiveEpilogueFwdINS6_IJSA_SC_SB_EEES9_SE_SG_Li384ELb1ELb0ELb0ELb0EEENS1_36VarlenDynamicPersistentTileSchedulerILi192ELi128ELi384ELi32ELb0ELb0ELb1ELb1ELb0ELb1EEEEEEEEEvNT_6ParamsE,@"STO_CUDA_ENTRY STV_DEFAULT"
_ZN7cutlass13device_kernelIN5flash11enable_sm90INS1_16FlashAttnFwdSm90INS1_25CollectiveMainloopFwdSm90ILi2EN4cute5tupleIJNS5_1CILi1EEES8_S8_EEENS6_IJNS7_ILi192EEENS7_ILi128EEENS7_ILi64EEEEEELi64ENS_6half_tEfNS_4arch4Sm90ELb0ELb1ELb0ELb1ELb0ELb1ELb0ELb1ELb1ELb0ELb0ELb0EEENS1_21CollectiveEpilogueFwdINS6_IJSA_SC_SB_EEES9_SE_SG_Li384ELb1ELb0ELb0ELb0EEENS1_36VarlenDynamicPersistentTileSchedulerILi192ELi128ELi384ELi32ELb0ELb0ELb1ELb1ELb0ELb1EEEEEEEEEvNT_6ParamsE:
        /* <DEDUP_REMOVED lines=27> */
.L_x_1088:
[----:B------:R-:W-:Y:S05]  /*01b0*/  BSYNC B0 ;  /* 0x0000000000007941 */ /* 0x000fea0003800000 */
.L_x_1087:
        /* <DEDUP_REMOVED lines=41> */
.L_x_1089:
        /* <DEDUP_REMOVED lines=22> */
.L_x_1090:
        /* <DEDUP_REMOVED lines=18> */
.L_x_1091:
        /* <DEDUP_REMOVED lines=22> */
.L_x_1092:
        /* <DEDUP_REMOVED lines=22> */
.L_x_1093:
[----:B------:R-:W-:Y:S01]  /*0990*/  PLOP3.LUT P0, PT, PT, PT, UP0, 0x80, 0x0 ;  /* 0x000000000000781c */ /* 0x000fe20003f0f008 */
[----:B------:R-:W-:Y:S01]  /*09a0*/  UMOV UR36, 0x1 ;  /* 0x0000000100247882 */ /* 0x000fe20000000000 */
[----:B------:R-:W-:Y:S01]  /*09b0*/  NOP ;  /* 0x0000000000007918 */ /* 0x000fe20000000000 */
[----:B------:R-:W-:Y:S01]  /*09c0*/  USEL UR36, UR36, 0x2, !UP0 ;  /* 0x0000000224247887 */ /* 0x000fe2000c000000 */
[----:B------:R-:W-:Y:S01]  /*09d0*/  BSSY B7, `(.L_x_1094) ;  /* 0x0001b2d000077945 */ /* 0x000fe20003800000 */
[----:B------:R-:W-:Y:S01]  /*09e0*/  ULDC.64 UR38, c[0x0][0x208] ;  /* 0x0000820000267ab9 */ /* 0x000fe20000000a00 */
[----:B012-4-:R-:W-:Y:S07]  /*09f0*/  BAR.SYNC.DEFER_BLOCKING 0x0 ;  /* 0x0000000000007b1d */ /* 0x017fee0000010000 */
[----:B------:R-:W-:Y:S05]  /*0a00*/  @!P0 BRA `(.L_x_1095) ;  /* 0x0000015c00648947 */ /* 0x000fea0003800000 */
.L_x_1096:
[----:B------:R-:W-:-:S08]  /*0a10*/  NOP ;  /* 0x0000000000007918 */ /* 0x000fd00000000000 */
[----:B------:R-:W0:Y:S02]  /*0a20*/  USETMAXREG.TRY_ALLOC.CTAPOOL UP0, 0xa0 ;  /* 0x000000a0000079c8 */ /* 0x000e240008000600 */
[----:B0-----:R-:W-:-:S13]  /*0a30*/  PLOP3.LUT P0, PT, PT, PT, UP0, 0x80, 0x0 ;  /* 0x000000000000781c */ /* 0x001fda0003f0f008 */
[----:B------:R-:W-:Y:S05]  /*0a40*/  @!P0 BRA `(.L_x_1096) ;  /* 0xfffffffc00f08947 */ /* 0x000fea000383ffff */
[----:B------:R-:W0:Y:S01]  /*0a50*/  S2R R0, SR_TID.X ;  /* 0x0000000000007919 */ /* 0x000e220000002100 */
[----:B------:R-:W1:Y:S01]  /*0a60*/  S2UR UR5, SR_CgaCtaId ;  /* 0x00000000000579c3 */ /* 0x000e620000008800 */
[----:B------:R-:W-:Y:S01]  /*0a70*/  UMOV UR4, 0x400 ;  /* 0x0000040000047882 */ /* 0x000fe20000000000 */
[----:B------:R-:W-:-:S06]  /*0a80*/  LOP3.LUT R22, R22, 0xefffffff, RZ, 0xc0, !PT ;  /* 0xefffffff16167812 */ /* 0x000fcc00078ec0ff */
[----:B------:R-:W-:Y:S06]  /*0a90*/  BAR.ARV 0x8, 0x1a0 ;  /* 0x0206800000007b1d */ /* 0x000fec0000002000 */
[----:B-1----:R-:W-:-:S06]  /*0aa0*/  ULEA UR4, UR5, UR4, 0x18 ;  /* 0x0000000405047291 */ /* 0x002fcc000f8ec03f */
[----:B------:R-:W-:Y:S01]  /*0ab0*/  IMAD.U32 R2, RZ, RZ, UR4 ;  /* 0x00000004ff027e24 */ /* 0x000fe2000f8e00ff */
[----:B0-----:R-:W-:Y:S01]  /*0ac0*/  SHF.R.U32.HI R0, RZ, 0x7, R0 ;  /* 0x00000007ff007819 */ /* 0x001fe20000011600 */
[----:B------:R-:W-:-:S03]  /*0ad0*/  ULDC UR4, c[0x0][0xc14] ;  /* 0x0003050000047ab9 */ /* 0x000fc60000000800 */
[----:B------:R-:W-:-:S13]  /*0ae0*/  ISETP.NE.AND P0, PT, R0, 0x1, PT ;  /* 0x000000010000780c */ /* 0x000fda0003f05270 */
[----:B------:R-:W-:Y:S01]  /*0af0*/  @P0 LOP3.LUT R22, R22, 0x10000000, RZ, 0xfc, !PT ;  /* 0x1000000016160812 */ /* 0x000fe200078efcff */
[----:B------:R-:W-:Y:S08]  /*0b00*/  @!P0 BAR.ARV 0x9, 0x100 ;  /* 0x0244000000008b1d */ /* 0x000ff00000002000 */
[----:B------:R-:W-:Y:S06]  /*0b10*/  BAR.SYNC.DEFER_BLOCKING 0x5, 0x1a0 ;  /* 0x0146800000007b1d */ /* 0x000fec0000010000 */
[----:B------:R-:W0:Y:S02]  /*0b20*/  LDS.128 R12, [R2+0x168d0] ;  /* 0x0168d000020c7984 */ /* 0x000e240000000c00 */
[----:B------:R-:W-:Y:S06]  /*0b30*/  BAR.ARV 0x4, 0x1a0 ;  /* 0x0106800000007b1d */ /* 0x000fec0000002000 */
[----:B0-----:R-:W-:-:S13]  /*0b40*/  ISETP.GE.AND P0, PT, R15, UR4, PT ;  /* 0x000000040f007c0c */ /* 0x001fda000bf06270 */
[----:B------:R-:W-:Y:S05]  /*0b50*/  @P0 BRA `(.L_x_1097) ;  /* 0x000001b000500947 */ /* 0x000fea0003800000 */
[----:B------:R-:W0:Y:S01]  /*0b60*/  S2R R0, SR_TID.X ;  /* 0x0000000000007919 */ /* 0x000e220000002100 */
[----:B------:R-:W-:Y:S01]  /*0b70*/  CS2R R18, SRZ ;  /* 0x0000000000127805 */ /* 0x000fe2000001ff00 */
[----:B------:R-:W-:Y:S01]  /*0b80*/  IMAD.MOV.U32 R16, RZ, RZ, RZ ;  /* 0x000000ffff107224 */ /* 0x000fe200078e00ff */
[----:B------:R-:W-:Y:S01]  /*0b90*/  ULOP3.LUT UR37, UR36, 0x1, URZ, 0xfc, !UPT ;  /* 0x0000000124257892 */ /* 0x000fe2000f8efc3f */
[----:B------:R1:W-:Y:S01]  /*0ba0*/  STL [R1+0x4], R13 ;  /* 0x0000040d01007387 */ /* 0x0003e20000100800 */
[----:B0-----:R-:W-:-:S05]  /*0bb0*/  VIADD R10, R0, 0xffffff80 ;  /* 0xffffff80000a7836 */ /* 0x001fca0000000000 */
[----:B------:R-:W-:-:S04]  /*0bc0*/  SHF.R.S32.HI R0, RZ, 0x1f, R10 ;  /* 0x0000001fff007819 */ /* 0x000fc8000001140a */
[CC--:B------:R-:W-:Y:S02]  /*0bd0*/  LEA.HI R4, R0.reuse, R10.reuse, RZ, 0x2 ;  /* 0x0000000a00047211 */ /* 0x0c0fe400078f10ff */
[-C--:B------:R-:W-:Y:S02]  /*0be0*/  LEA.HI R3, R0, R10.reuse, RZ, 0x7 ;  /* 0x0000000a00037211 */ /* 0x080fe400078f38ff */
[--C-:B------:R-:W-:Y:S02]  /*0bf0*/  SHF.R.S32.HI R17, RZ, 0x2, R4.reuse ;  /* 0x00000002ff117819 */ /* 0x100fe40000011404 */
[----:B------:R-:W-:Y:S02]  /*0c00*/  LOP3.LUT R5, R3, 0xffffff80, RZ, 0xc0, !PT ;  /* 0xffffff8003057812 */ /* 0x000fe400078ec0ff */
[----:B------:R-:W-:Y:S01]  /*0c10*/  LOP3.LUT R3, R4, 0xfffffffc, RZ, 0xc0, !PT ;  /* 0xfffffffc04037812 */ /* 0x000fe200078ec0ff */
[----:B------:R-:W-:Y:S01]  /*0c20*/  VIADD R9, R17, 0x60 ;  /* 0x0000006011097836 */ /* 0x000fe20000000000 */
[----:B------:R-:W-:Y:S01]  /*0c30*/  SHF.R.S32.HI R4, RZ, 0x1f, R4 ;  /* 0x0000001fff047819 */ /* 0x000fe20000011404 */
[----:B------:R-:W-:Y:S01]  /*0c40*/  IMAD.IADD R5, R10, 0x1, -R5 ;  /* 0x000000010a057824 */ /* 0x000fe200078e0a05 */
[----:B------:R-:W-:Y:S01]  /*0c50*/  LEA.HI R0, R0, R10, RZ, 0x5 ;  /* 0x0000000a00007211 */ /* 0x000fe200078f28ff */
[----:B------:R-:W-:Y:S01]  /*0c60*/  IMAD.SHL.U32 R7, R9, 0x40, RZ ;  /* 0x0000004009077824 */ /* 0x000fe200078e00ff */
[----:B------:R-:W-:Y:S01]  /*0c70*/  SHF.R.S32.HI R8, RZ, 0x1f, R9 ;  /* 0x0000001fff087819 */ /* 0x000fe20000011409 */
[----:B------:R-:W-:Y:S01]  /*0c80*/  IMAD.IADD R11, R10, 0x1, -R3 ;  /* 0x000000010a0b7824 */ /* 0x000fe200078e0a03 */
[----:B------:R-:W-:-:S02]  /*0c90*/  SHF.R.S32.HI R6, RZ, 0x1f, R5 ;  /* 0x0000001fff067819 */ /* 0x000fc40000011405 */
[----:B------:R-:W-:Y:S01]  /*0ca0*/  LEA.HI R9, R8, R9, RZ, 0x3 ;  /* 0x0000000908097211 */ /* 0x000fe200078f18ff */
[----:B------:R-:W-:Y:S01]  /*0cb0*/  IMAD.SHL.U32 R3, R11, 0x8, RZ ;  /* 0x000000080b037824 */ /* 0x000fe200078e00ff */
[----:B------:R-:W-:Y:S02]  /*0cc0*/  LOP3.LUT R8, R7, 0x1c0, RZ, 0xc0, !PT ;  /* 0x000001c007087812 */ /* 0x000fe400078ec0ff */
[----:B------:R-:W-:Y:S01]  /*0cd0*/  LEA.HI R6, R6, R5, RZ, 0x2 ;  /* 0x0000000506067211 */ /* 0x000fe200078f10ff */
[----:B------:R-:W-:Y:S01]  /*0ce0*/  IMAD.SHL.U32 R9, R9, 0x40, RZ ;  /* 0x0000004009097824 */ /* 0x000fe200078e00ff */
[----:B------:R-:W-:Y:S02]  /*0cf0*/  LOP3.LUT R3, R8, 0x38, R3, 0xf8, !PT ;  /* 0x0000003808037812 */ /* 0x000fe400078ef803 */
[----:B------:R-:W-:Y:S02]  /*0d00*/  SHF.R.U32.HI R8, RZ, 0x3, R8 ;  /* 0x00000003ff087819 */ /* 0x000fe40000011608 */
[----:B------:R-:W-:-:S02]  /*0d10*/  LOP3.LUT R11, R9, 0xfffffe00, RZ, 0xc0, !PT ;  /* 0xfffffe00090b7812 */ /* 0x000fc400078ec0ff */
[----:B------:R-:W-:Y:S02]  /*0d20*/  LEA.HI R4, R4, R17, RZ, 0x3 ;  /* 0x0000001104047211 */ /* 0x000fe400078f18ff */
[----:B------:R-:W-:Y:S01]  /*0d30*/  LOP3.LUT R6, R6, 0x7ffffffc, RZ, 0xc0, !PT ;  /* 0x7ffffffc06067812 */ /* 0x000fe200078ec0ff */
[----:B------:R1:W-:Y:S01]  /*0d40*/  STL [R1+0x2c], R11 ;  /* 0x00002c0b01007387 */ /* 0x0003e20000100800 */
[----:B------:R-:W-:Y:S02]  /*0d50*/  LOP3.LUT R3, R11, R3, R8, 0xf6, !PT ;  /* 0x000000030b037212 */ /* 0x000fe400078ef608 */
[----:B------:R-:W-:Y:S01]  /*0d60*/  LOP3.LUT R4, R4, 0xfffffff8, RZ, 0xc0, !PT ;  /* 0xfffffff804047812 */ /* 0x000fe200078ec0ff */
[----:B------:R-:W-:Y:S01]  /*0d70*/  IMAD.IADD R155, R5, 0x1, -R6 ;  /* 0x00000001059b7824 */ /* 0x000fe200078e0a06 */
[----:B------:R-:W-:Y:S01]  /*0d80*/  SHF.R.S32.HI R5, RZ, 0x5, R0 ;  /* 0x00000005ff057819 */ /* 0x000fe20000011400 */
[----:B------:R-:W-:Y:S01]  /*0d90*/  IMAD R0, R3, 0x2, R2 ;  /* 0x0000000203007824 */ /* 0x000fe200078e0202 */
[----:B------:R1:W-:Y:S01]  /*0da0*/  STL [R1+0x8], R14 ;  /* 0x0000080e01007387 */ /* 0x0003e20000100800 */
[----:B------:R-:W-:-:S03]  /*0db0*/  IMAD.IADD R4, R17, 0x1, -R4 ;  /* 0x0000000111047824 */ /* 0x000fc600078e0a04 */
[----:B------:R1:W-:Y:S04]  /*0dc0*/  STL [R1+0xc], R15 ;  /* 0x00000c0f01007387 */ /* 0x0003e80000100800 */
[----:B------:R1:W-:Y:S04]  /*0dd0*/  STL [R1+0x38], RZ ;  /* 0x000038ff01007387 */ /* 0x0003e80000100800 */
[----:B------:R1:W-:Y:S04]  /*0de0*/  STL [R1+0x10], RZ ;  /* 0x000010ff01007387 */ /* 0x0003e80000100800 */
[----:B------:R1:W-:Y:S04]  /*0df0*/  STL [R1+0x40], R0 ;  /* 0x0000400001007387 */ /* 0x0003e80000100800 */
[----:B------:R1:W-:Y:S02]  /*0e00*/  STL [R1+0x28], R4 ;  /* 0x0000280401007387 */ /* 0x0003e40000100800 */
.L_x_1311:
[----:B------:R-:W2:Y:S01]  /*0e10*/  LDL R34, [R1+0xc] ;  /* 0x00000c0001227983 */ /* 0x000ea20000100800 */
[----:B------:R-:W-:Y:S05]  /*0e20*/  YIELD ;  /* 0x0000000000007946 */ /* 0x000fea0003800000 */
[----:B------:R-:W-:Y:S01]  /*0e30*/  ULDC.64 UR4, c[0x0][0xa28] ;  /* 0x00028a0000047ab9 */ /* 0x000fe20000000a00 */
[----:B01-345:R-:W2:Y:S01]  /*0e40*/  LDC.64 R6, c[0x0][0xa08] ;  /* 0x00028200ff067b82 */ /* 0x03bea20000000a00 */
[----:B------:R-:W-:Y:S01]  /*0e50*/  ISETP.NE.U32.AND P1, PT, RZ, UR4, PT ;  /* 0x00000004ff007c0c */ /* 0x000fe2000bf25070 */
[----:B-1----:R-:W-:Y:S02]  /*0e60*/  IMAD.MOV.U32 R0, RZ, RZ, RZ ;  /* 0x000000ffff007224 */ /* 0x002fe400078e00ff */
[----:B------:R-:W-:Y:S01]  /*0e70*/  IMAD.MOV.U32 R32, RZ, RZ, RZ ;  /* 0x000000ffff207224 */ /* 0x000fe200078e00ff */
[----:B------:R-:W-:Y:S01]  /*0e80*/  ISETP.NE.AND.EX P1, PT, RZ, UR5, PT, P1 ;  /* 0x00000005ff007c0c */ /* 0x000fe2000bf25310 */
[----:B------:R-:W-:-:S02]  /*0e90*/  ULDC.64 UR4, c[0x0][0xa18] ;  /* 0x0002860000047ab9 */ /* 0x000fc40000000a00 */
[----:B------:R-:W-:-:S04]  /*0ea0*/  ISETP.NE.U32.AND P2, PT, RZ, UR4, PT ;  /* 0x00000004ff007c0c */ /* 0x000fc8000bf45070 */
[----:B------:R-:W-:Y:S01]  /*0eb0*/  ISETP.NE.AND.EX P2, PT, RZ, UR5, PT, P2 ;  /* 0x00000005ff007c0c */ /* 0x000fe2000bf45320 */
[----:B------:R-:W-:Y:S02]  /*0ec0*/  ULDC.64 UR4, c[0x0][0xa08] ;  /* 0x0002820000047ab9 */ /* 0x000fe40000000a00 */
[----:B------:R-:W-:-:S03]  /*0ed0*/  ISETP.NE.U32.AND P0, PT, RZ, UR4, PT ;  /* 0x00000004ff007c0c */ /* 0x000fc6000bf05070 */
[----:B------:R-:W0:Y:S08]  /*0ee0*/  @P1 LDC.64 R4, c[0x0][0xa28] ;  /* 0x00028a00ff041b82 */ /* 0x000e300000000a00 */
[----:B------:R-:W1:Y:S01]  /*0ef0*/  @P2 LDC.64 R8, c[0x0][0xa18] ;  /* 0x00028600ff082b82 */ /* 0x000e620000000a00 */
[----:B------:R-:W-:Y:S01]  /*0f00*/  ULDC UR4, c[0x0][0x288] ;  /* 0x0000a20000047ab9 */ /* 0x000fe20000000800 */
[----:B------:R-:W-:Y:S01]  /*0f10*/  ISETP.NE.AND.EX P0, PT, RZ, UR5, PT, P0 ;  /* 0x00000005ff007c0c */ /* 0x000fe2000bf05300 */
[----:B------:R-:W-:Y:S01]  /*0f20*/  IMAD.U32 R3, RZ, RZ, UR4 ;  /* 0x00000004ff037e24 */ /* 0x000fe2000f8e00ff */
[----:B------:R-:W-:Y:S01]  /*0f30*/  ULDC.64 UR4, c[0x0][0x3f8] ;  /* 0x0000fe0000047ab9 */ /* 0x000fe20000000a00 */
[----:B--2---:R-:W-:-:S04]  /*0f40*/  IMAD.WIDE R10, R34, 0x4, R6 ;  /* 0x00000004220a7825 */ /* 0x004fc800078e0206 */
[----:B-1----:R-:W-:-:S06]  /*0f50*/  @P2 IMAD.WIDE R6, R34, 0x4, R8 ;  /* 0x0000000422062825 */ /* 0x002fcc00078e0208 */
[----:B------:R1:W5:Y:S01]  /*0f60*/  @P0 LDG.E R32, desc[UR38][R10.64] ;  /* 0x000000260a200981 */ /* 0x000362000c1e1900 */
[----:B0-----:R-:W-:-:S03]  /*0f70*/  @P1 IMAD.WIDE R4, R34, 0x4, R4 ;  /* 0x0000000422041825 */ /* 0x001fc600078e0204 */
[----:B------:R-:W2:Y:S04]  /*0f80*/  @P2 LDG.E R3, desc[UR38][R6.64] ;  /* 0x0000002606032981 */ /* 0x000ea8000c1e1900 */
        /* <DEDUP_REMOVED lines=10> */
[----:B--2---:R1:W-:Y:S01]  /*1030*/  STL [R1+0x20], R3 ;  /* 0x0000200301007387 */ /* 0x0043e20000100800 */
[----:B------:R-:W-:Y:S01]  /*1040*/  IMAD.MOV.U32 R14, RZ, RZ, R3 ;  /* 0x000000ffff0e7224 */ /* 0x000fe200078e0003 */
[----:B------:R-:W-:Y:S06]  /*1050*/  @P2 BRA `(.L_x_1098) ;  /* 0x0000000000282947 */ /* 0x000fec0003800000 */
[----:B------:R-:W-:Y:S02]  /*1060*/  ULDC.64 UR4, c[0x0][0xa00] ;  /* 0x0002800000047ab9 */ /* 0x000fe40000000a00 */
[----:B------:R-:W-:-:S04]  /*1070*/  ISETP.NE.U32.AND P1, PT, RZ, UR4, PT ;  /* 0x00000004ff007c0c */ /* 0x000fc8000bf25070 */
[----:B------:R-:W-:-:S13]  /*1080*/  ISETP.NE.AND.EX P1, PT, RZ, UR5, PT, P1 ;  /* 0x00000005ff007c0c */ /* 0x000fda000bf25310 */
[----:B------:R-:W-:Y:S05]  /*1090*/  @!P1 BRA `(.L_x_1098) ;  /* 0x0000000000189947 */ /* 0x000fea0003800000 */
[----:B-1----:R-:W0:Y:S02]  /*10a0*/  LDC.64 R4, c[0x0][0xa00] ;  /* 0x00028000ff047b82 */ /* 0x002e240000000a00 */
[----:B0-----:R-:W-:-:S05]  /*10b0*/  IMAD.WIDE R4, R34, 0x4, R4 ;  /* 0x0000000422047825 */ /* 0x001fca00078e0204 */
[----:B------:R-:W2:Y:S04]  /*10c0*/  LDG.E R3, desc[UR38][R4.64] ;  /* 0x0000002604037981 */ /* 0x000ea8000c1e1900 */
[----:B------:R-:W2:Y:S02]  /*10d0*/  LDG.E R6, desc[UR38][R4.64+0x4] ;  /* 0x0000042604067981 */ /* 0x000ea4000c1e1900 */
[----:B--2---:R-:W-:-:S05]  /*10e0*/  IMAD.IADD R14, R6, 0x1, -R3 ;  /* 0x00000001060e7824 */ /* 0x004fca00078e0a03 */
[----:B------:R0:W-:Y:S02]  /*10f0*/  STL [R1+0x20], R14 ;  /* 0x0000200e01007387 */ /* 0x0001e40000100800 */
.L_x_1098:
[----:B------:R-:W2:Y:S01]  /*1100*/  LDL R13, [R1+0x4] ;  /* 0x00000400010d7983 */ /* 0x000ea20000100800 */
[----:B------:R-:W-:-:S03]  /*1110*/  ULDC.64 UR4, c[0x0][0xa20] ;  /* 0x0002880000047ab9 */ /* 0x000fc60000000a00 */
[----:B------:R-:W3:Y:S01]  /*1120*/  LDL R33, [R1+0x8] ;  /* 0x0000080001217983 */ /* 0x000ee20000100800 */
[----:B------:R-:W-:-:S04]  /*1130*/  ISETP.NE.U32.AND P1, PT, RZ, UR4, PT ;  /* 0x00000004ff007c0c */ /* 0x000fc8000bf25070 */
[----:B------:R-:W-:Y:S01]  /*1140*/  ISETP.NE.AND.EX P1, PT, RZ, UR5, PT, P1 ;  /* 0x00000005ff007c0c */ /* 0x000fe2000bf25310 */
[----:B--2---:R2:W-:Y:S04]  /*1150*/  STL [R1+0x3c], R13 ;  /* 0x00003c0d01007387 */ /* 0x0045e80000100800 */
[----:B---3--:R2:W-:Y:S04]  /*1160*/  STL [R1+0x30], R33 ;  /* 0x0000302101007387 */ /* 0x0085e80000100800 */
[----:B------:R2:W-:Y:S04]  /*1170*/  STL [R1+0x34], R34 ;  /* 0x0000342201007387 */ /* 0x0005e80000100800 */
[----:B------:R-:W-:Y:S05]  /*1180*/  @!P1 BRA `(.L_x_1099) ;  /* 0x0000000000109947 */ /* 0x000fea0003800000 */
[----:B-1----:R-:W1:Y:S02]  /*1190*/  LDC.64 R4, c[0x0][0xa20] ;  /* 0x00028800ff047b82 */ /* 0x002e640000000a00 */
[----:B-1----:R-:W-:-:S05]  /*11a0*/  IMAD.WIDE R4, R34, 0x4, R4 ;  /* 0x0000000422047825 */ /* 0x002fca00078e0204 */
[----:B------:R3:W5:Y:S01]  /*11b0*/  LDG.E R31, desc[UR38][R4.64] ;  /* 0x00000026041f7981 */ /* 0x000762000c1e1900 */
[----:B------:R-:W-:Y:S05]  /*11c0*/  BRA `(.L_x_1100) ;  /* 0x0000000000107947 */ /* 0x000fea0003800000 */
.L_x_1099:
[----:B------:R-:W-:Y:S05]  /*11d0*/  @!P0 BRA `(.L_x_1100) ;  /* 0x00000000000c8947 */ /* 0x000fea0003800000 */
[----:B-1----:R-:W3:Y:S04]  /*11e0*/  LDG.E R4, desc[UR38][R10.64] ;  /* 0x000000260a047981 */ /* 0x002ee8000c1e1900 */
[----:B------:R-:W3:Y:S02]  /*11f0*/  LDG.E R31, desc[UR38][R10.64+0x4] ;  /* 0x000004260a1f7981 */ /* 0x000ee4000c1e1900 */
[----:B---3--:R-:W-:-:S07]  /*1200*/  IMAD.IADD R31, R31, 0x1, -R4 ;  /* 0x000000011f1f7824 */ /* 0x008fce00078e0a04 */
.L_x_1100:
[----:B------:R-:W-:Y:S01]  /*1210*/  ULDC.64 UR4, c[0x0][0xa10] ;  /* 0x0002840000047ab9 */ /* 0x000fe20000000a00 */
[----:B-1----:R-:W1:Y:S01]  /*1220*/  LDC.64 R10, c[0x0][0x9e0] ;  /* 0x00027800ff0a7b82 */ /* 0x002e620000000a00 */
[----:B------:R-:W-:-:S04]  /*1230*/  ISETP.NE.U32.AND P0, PT, RZ, UR4, PT ;  /* 0x00000004ff007c0c */ /* 0x000fc8000bf05070 */
[----:B------:R-:W-:Y:S01]  /*1240*/  ISETP.NE.AND.EX P0, PT, RZ, UR5, PT, P0 ;  /* 0x00000005ff007c0c */ /* 0x000fe2000bf05300 */
[----:B------:R-:W-:Y:S02]  /*1250*/  ULDC.64 UR4, c[0x0][0xa30] ;  /* 0x00028c0000047ab9 */ /* 0x000fe40000000a00 */
[----:B------:R-:W-:-:S04]  /*1260*/  ISETP.NE.U32.AND P1, PT, RZ, UR4, PT ;  /* 0x00000004ff007c0c */ /* 0x000fc8000bf25070 */
[----:B------:R-:W-:-:S06]  /*1270*/  ISETP.NE.AND.EX P1, PT, RZ, UR5, PT, P1 ;  /* 0x00000005ff007c0c */ /* 0x000fcc000bf25310 */
[----:B---3--:R-:W3:Y:S08]  /*1280*/  @P0 LDC.64 R4, c[0x0][0xa10] ;  /* 0x00028400ff040b82 */ /* 0x008ef00000000a00 */
[----:B------:R-:W4:Y:S01]  /*1290*/  @P1 LDC.64 R6, c[0x0][0xa30] ;  /* 0x00028c00ff061b82 */ /* 0x000f220000000a00 */
[----:B---3--:R-:W-:-:S05]  /*12a0*/  @P0 IMAD.WIDE R4, R34, 0x4, R4 ;  /* 0x0000000422040825 */ /* 0x008fca00078e0204 */
[----:B------:R-:W3:Y:S04]  /*12b0*/  @P0 LDG.E R3, desc[UR38][R4.64] ;  /* 0x0000002604030981 */ /* 0x000ee8000c1e1900 */
[----:B------:R-:W3:Y:S01]  /*12c0*/  @P0 LDG.E R8, desc[UR38][R4.64+0x4] ;  /* 0x0000042604080981 */ /* 0x000ee2000c1e1900 */
[----:B-----5:R-:W-:Y:S02]  /*12d0*/  IMAD.IADD R9, R31, 0x1, -R0 ;  /* 0x000000011f097824 */ /* 0x020fe400078e0a00 */
[----:B------:R-:W-:Y:S02]  /*12e0*/  IMAD.MOV.U32 R23, RZ, RZ, R31 ;  /* 0x000000ffff177224 */ /* 0x000fe400078e001f */
[----:B----4-:R-:W-:-:S05]  /*12f0*/  @P1 IMAD.WIDE R6, R34, 0x4, R6 ;  /* 0x0000000422061825 */ /* 0x010fca00078e0206 */
[----:B------:R4:W5:Y:S01]  /*1300*/  @P1 LDG.E R23, desc[UR38][R6.64] ;  /* 0x0000002606171981 */ /* 0x000962000c1e1900 */
[----:B-1----:R-:W-:Y:S01]  /*1310*/  ISETP.GE.AND P1, PT, R11, 0x1, PT ;  /* 0x000000010b00780c */ /* 0x002fe20003f26270 */
[----:B---3--:R-:W-:Y:S02]  /*1320*/  @P0 IMAD.IADD R30, R8, 0x1, -R3 ;  /* 0x00000001081e0824 */ /* 0x008fe400078e0a03 */
[----:B------:R-:W-:Y:S02]  /*1330*/  IMAD R3, R13, 0xc0, RZ ;  /* 0x000000c00d037824 */ /* 0x000fe400078e02ff */
[----:B------:R-:W-:-:S03]  /*1340*/  IMAD.IADD R12, R9, 0x1, R30 ;  /* 0x00000001090c7824 */ /* 0x000fc600078e021e */
[----:B------:R-:W-:Y:S01]  /*1350*/  IADD3 R29, -R14, 0xc0, R3 ;  /* 0x000000c00e1d7810 */ /* 0x000fe20007ffe103 */
[C---:B------:R-:W-:Y:S01]  /*1360*/  VIADD R0, R12.reuse, 0x7f ;  /* 0x0000007f0c007836 */ /* 0x040fe20000000000 */
[----:B------:R4:W-:Y:S03]  /*1370*/  STL [R1+0x1c], R12 ;  /* 0x00001c0c01007387 */ /* 0x0009e60000100800 */
[----:B------:R-:W-:Y:S01]  /*1380*/  IMAD.IADD R29, R12, 0x1, R29 ;  /* 0x000000010c1d7824 */ /* 0x000fe200078e021d */
[----:B------:R-:W-:-:S04]  /*1390*/  SHF.R.S32.HI R3, RZ, 0x1f, R0 ;  /* 0x0000001fff037819 */ /* 0x000fc80000011400 */
[----:B------:R-:W-:Y:S01]  /*13a0*/  LEA.HI R3, R3, R0, RZ, 0x7 ;  /* 0x0000000003037211 */ /* 0x000fe200078f38ff */
[----:B------:R-:W-:-:S03]  /*13b0*/  IMAD.IADD R0, R29, 0x1, R10 ;  /* 0x000000011d007824 */ /* 0x000fc600078e020a */
[----:B------:R-:W-:Y:S01]  /*13c0*/  SHF.R.S32.HI R28, RZ, 0x7, R3 ;  /* 0x00000007ff1c7819 */ /* 0x000fe20000011403 */
[----:B----4-:R-:W-:Y:S06]  /*13d0*/  @!P1 BRA `(.L_x_1101) ;  /* 0x0000000000489947 */ /* 0x010fec0003800000 */
[C---:B------:R-:W-:Y:S01]  /*13e0*/  ISETP.GT.AND P0, PT, R29.reuse, RZ, PT ;  /* 0x000000ff1d00720c */ /* 0x040fe20003f04270 */
[----:B------:R-:W-:Y:S01]  /*13f0*/  BSSY B0, `(.L_x_1102) ;  /* 0x000000e000007945 */ /* 0x000fe20003800000 */
[----:B------:R-:W-:-:S11]  /*1400*/  VIADD R3, R29, 0xffffffff ;  /* 0xffffffff1d037836 */ /* 0x000fd60000000000 */
[----:B------:R-:W-:Y:S05]  /*1410*/  @P0 BRA `(.L_x_1103) ;  /* 0x00000000001c0947 */ /* 0x000fea0003800000 */
[----:B------:R-:W-:Y:S01]  /*1420*/  ISETP.NE.AND P0, PT, R11, 0x1, PT ;  /* 0x000000010b00780c */ /* 0x000fe20003f05270 */
[----:B------:R-:W-:-:S12]  /*1430*/  IMAD.MOV R3, RZ, RZ, -R29 ;  /* 0x000000ffff037224 */ /* 0x000fd800078e0a1d */
[----:B------:R-:W1:Y:S02]  /*1440*/  @P0 LDC.64 R4, c[0x0][0x9e8] ;  /* 0x00027a00ff040b82 */ /* 0x000e640000000a00 */
[----:B-1----:R-:W-:-:S05]  /*1450*/  @P0 IMAD.HI.U32 R4, R3, R4, RZ ;  /* 0x0000000403040227 */ /* 0x002fca00078e00ff */
[----:B------:R-:W-:-:S04]  /*1460*/  @P0 SHF.R.U32.HI R3, RZ, R5, R4 ;  /* 0x00000005ff030219 */ /* 0x000fc80000011604 */
[----:B------:R-:W-:Y:S01]  /*1470*/  LOP3.LUT R3, RZ, R3, RZ, 0x33, !PT ;  /* 0x00000003ff037212 */ /* 0x000fe200078e33ff */
[----:B------:R-:W-:Y:S06]  /*1480*/  BRA `(.L_x_1104) ;  /* 0x0000000000107947 */ /* 0x000fec0003800000 */
.L_x_1103:
[----:B------:R-:W-:-:S13]  /*1490*/  ISETP.NE.AND P0, PT, R11, 0x1, PT ;  /* 0x000000010b00780c */ /* 0x000fda0003f05270 */
[----:B------:R-:W1:Y:S02]  /*14a0*/  @P0 LDC.64 R4, c[0x0][0x9e8] ;  /* 0x00027a00ff040b82 */ /* 0x000e640000000a00 */
[----:B-1----:R-:W-:-:S05]  /*14b0*/  @P0 IMAD.HI.U32 R4, R3, R4, RZ ;  /* 0x0000000403040227 */ /* 0x002fca00078e00ff */
[----:B------:R-:W-:-:S07]  /*14c0*/  @P0 SHF.R.U32.HI R3, RZ, R5, R4 ;  /* 0x00000005ff030219 */ /* 0x000fce0000011604 */
.L_x_1104:
[----:B------:R-:W-:Y:S05]  /*14d0*/  BSYNC B0 ;  /* 0x0000000000007941 */ /* 0x000fea0003800000 */
.L_x_1102:
[----:B------:R-:W-:-:S05]  /*14e0*/  IMAD R3, R3, R11, R11 ;  /* 0x0000000b03037224 */ /* 0x000fca00078e020b */
[----:B------:R-:W-:-:S07]  /*14f0*/  VIMNMX R0, R0, R3, PT ;  /* 0x0000000300007248 */ /* 0x000fce0003fe0100 */
.L_x_1101:
[----:B------:R-:W-:Y:S01]  /*1500*/  IMAD R27, R13, 0xc0, -R14 ;  /* 0x000000c00d1b7824 */ /* 0x000fe200078e0a0e */
[----:B------:R-:W-:-:S03]  /*1510*/  ULDC UR4, c[0x0][0x9dc] ;  /* 0x0002770000047ab9 */ /* 0x000fc60000000800 */
[----:B------:R-:W-:-:S04]  /*1520*/  IMAD.IADD R27, R12, 0x1, R27 ;  /* 0x000000010c1b7824 */ /* 0x000fc800078e021b */
[----:B------:R-:W-:Y:S01]  /*1530*/  VIADD R3, R27, -UR4 ;  /* 0x800000041b037c36 */ /* 0x000fe20008000000 */
[----:B------:R-:W-:Y:S06]  /*1540*/  @!P1 BRA `(.L_x_1105) ;  /* 0x0000000000489947 */ /* 0x000fec0003800000 */
[----:B------:R-:W-:Y:S01]  /*1550*/  ISETP.GT.AND P0, PT, R27, -0x1, PT ;  /* 0xffffffff1b00780c */ /* 0x000fe20003f04270 */
[----:B------:R-:W-:-:S12]  /*1560*/  BSSY B0, `(.L_x_1106) ;  /* 0x000000e000007945 */ /* 0x000fd80003800000 */
[----:B------:R-:W-:Y:S05]  /*1570*/  @P0 BRA `(.L_x_1107) ;  /* 0x00000000001c0947 */ /* 0x000fea0003800000 */
[----:B------:R-:W-:Y:S02]  /*1580*/  ISETP.NE.AND P0, PT, R11, 0x1, PT ;  /* 0x000000010b00780c */ /* 0x000fe40003f05270 */
[----:B------:R-:W-:-:S11]  /*1590*/  LOP3.LUT R5, RZ, R27, RZ, 0x33, !PT ;  /* 0x0000001bff057212 */ /* 0x000fd600078e33ff */
[----:B------:R-:W1:Y:S02]  /*15a0*/  @P0 LDC.64 R6, c[0x0][0x9e8] ;  /* 0x00027a00ff060b82 */ /* 0x000e640000000a00 */
[----:B-1----:R-:W-:-:S05]  /*15b0*/  @P0 IMAD.HI.U32 R4, R5, R6, RZ ;  /* 0x0000000605040227 */ /* 0x002fca00078e00ff */
[----:B------:R-:W-:-:S04]  /*15c0*/  @P0 SHF.R.U32.HI R5, RZ, R7, R4 ;  /* 0x00000007ff050219 */ /* 0x000fc80000011604 */
[----:B------:R-:W-:Y:S01]  /*15d0*/  LOP3.LUT R4, RZ, R5, RZ, 0x33, !PT ;  /* 0x00000005ff047212 */ /* 0x000fe200078e33ff */
[----:B------:R-:W-:Y:S06]  /*15e0*/  BRA `(.L_x_1108) ;  /* 0x0000000000147947 */ /* 0x000fec0003800000 */
.L_x_1107:
[----:B------:R-:W-:Y:S01]  /*15f0*/  ISETP.NE.AND P0, PT, R11, 0x1, PT ;  /* 0x000000010b00780c */ /* 0x000fe20003f05270 */
[----:B------:R-:W-:-:S12]  /*1600*/  IMAD.MOV.U32 R4, RZ, RZ, R27 ;  /* 0x000000ffff047224 */ /* 0x000fd800078e001b */
[----:B------:R-:W1:Y:S02]  /*1610*/  @P0 LDC.64 R6, c[0x0][0x9e8] ;  /* 0x00027a00ff060b82 */ /* 0x000e640000000a00 */
[----:B-1----:R-:W-:-:S05]  /*1620*/  @P0 IMAD.HI.U32 R6, R27, R6, RZ ;  /* 0x000000061b060227 */ /* 0x002fca00078e00ff */
[----:B------:R-:W-:-:S07]  /*1630*/  @P0 SHF.R.U32.HI R4, RZ, R7, R6 ;  /* 0x00000007ff040219 */ /* 0x000fce0000011606 */
.L_x_1108:
[----:B------:R-:W-:Y:S05]  /*1640*/  BSYNC B0 ;  /* 0x0000000000007941 */ /* 0x000fea0003800000 */
.L_x_1106:
[----:B------:R-:W-:-:S05]  /*1650*/  IMAD R4, R4, R11, RZ ;  /* 0x0000000b04047224 */ /* 0x000fca00078e02ff */
[----:B------:R-:W-:-:S07]  /*1660*/  VIMNMX R3, R3, R4, !PT ;  /* 0x0000000403037248 */ /* 0x000fce0007fe0100 */
.L_x_1105:
[----:B------:R-:W-:Y:S01]  /*1670*/  VIADD R0, R0, 0x7f ;  /* 0x0000007f00007836 */ /* 0x000fe20000000000 */
[----:B------:R-:W-:-:S04]  /*1680*/  SHF.R.S32.HI R4, RZ, 0x1f, R3 ;  /* 0x0000001fff047819 */ /* 0x000fc80000011403 */
[----:B------:R-:W-:Y:S02]  /*1690*/  SHF.R.S32.HI R5, RZ, 0x1f, R0 ;  /* 0x0000001fff057819 */ /* 0x000fe40000011400 */
[----:B------:R-:W-:Y:S02]  /*16a0*/  LEA.HI R4, R4, R3, RZ, 0x7 ;  /* 0x0000000304047211 */ /* 0x000fe400078f38ff */
[----:B------:R-:W-:Y:S02]  /*16b0*/  LEA.HI R5, R5, R0, RZ, 0x7 ;  /* 0x0000000005057211 */ /* 0x000fe400078f38ff */
[----:B------:R-:W-:Y:S02]  /*16c0*/  SHF.R.S32.HI R4, RZ, 0x7, R4 ;  /* 0x00000007ff047819 */ /* 0x000fe40000011404 */
[----:B------:R-:W-:Y:S02]  /*16d0*/  SHF.R.S32.HI R5, RZ, 0x7, R5 ;  /* 0x00000007ff057819 */ /* 0x000fe40000011405 */
[----:B------:R-:W-:-:S02]  /*16e0*/  VIMNMX R4, RZ, R4, !PT ;  /* 0x00000004ff047248 */ /* 0x000fc40007fe0100 */
[----:B------:R-:W-:-:S03]  /*16f0*/  VIMNMX R5, R28, R5, PT ;  /* 0x000000051c057248 */ /* 0x000fc60003fe0100 */
[--C-:B------:R-:W-:Y:S02]  /*1700*/  IMAD R4, R4, 0x80, -R9.reuse ;  /* 0x0000008004047824 */ /* 0x100fe400078e0a09 */
[----:B------:R-:W-:-:S03]  /*1710*/  IMAD R5, R5, 0x80, -R9 ;  /* 0x0000008005057824 */ /* 0x000fc600078e0a09 */
[----:B------:R-:W-:Y:S02]  /*1720*/  VIMNMX R4, RZ, R4, !PT ;  /* 0x00000004ff047248 */ /* 0x000fe40007fe0100 */
[----:B------:R-:W-:Y:S02]  /*1730*/  VIMNMX R5, R5, R30, PT ;  /* 0x0000001e05057248 */ /* 0x000fe40003fe0100 */
[----:B------:R-:W-:Y:S02]  /*1740*/  SHF.R.U32.HI R26, RZ, 0x7, R4 ;  /* 0x00000007ff1a7819 */ /* 0x000fe40000011604 */
[----:B------:R-:W-:-:S03]  /*1750*/  ISETP.GT.AND P0, PT, R5, R4, PT ;  /* 0x000000040500720c */ /* 0x000fc60003f04270 */
[----:B------:R-:W-:-:S10]  /*1760*/  IMAD.MOV.U32 R25, RZ, RZ, R26 ;  /* 0x000000ffff197224 */ /* 0x000fd400078e001a */
[----:B------:R-:W-:-:S05]  /*1770*/  @P0 VIADD R0, R5, 0x7f ;  /* 0x0000007f05000836 */ /* 0x000fca0000000000 */
[----:B------:R-:W-:-:S04]  /*1780*/  @P0 SHF.R.S32.HI R3, RZ, 0x1f, R0 ;  /* 0x0000001fff030819 */ /* 0x000fc80000011400 */
[----:B------:R-:W-:-:S04]  /*1790*/  @P0 LEA.HI R3, R3, R0, RZ, 0x7 ;  /* 0x0000000003030211 */ /* 0x000fc800078f38ff */
[----:B------:R-:W-:Y:S02]  /*17a0*/  @P0 SHF.R.S32.HI R25, RZ, 0x7, R3 ;  /* 0x00000007ff190819 */ /* 0x000fe40000011403 */
[----:B------:R-:W-:Y:S02]  /*17b0*/  PLOP3.LUT P0, PT, PT, PT, PT, 0x80, 0x0 ;  /* 0x000000000000781c */ /* 0x000fe40003f0f070 */
[----:B------:R-:W-:-:S13]  /*17c0*/  ISETP.GT.AND P1, PT, R25, R26, PT ;  /* 0x0000001a1900720c */ /* 0x000fda0003f24270 */
[----:B------:R-:W-:Y:S05]  /*17d0*/  @!P1 BRA `(.L_x_1109) ;  /* 0x0000003c00b49947 */ /* 0x000fea0003800000 */
        /* <DEDUP_REMOVED lines=17> */
[----:B0-2---:R-:W-:-:S07]  /*18f0*/  IMAD.MOV.U32 R13, RZ, RZ, RZ ;  /* 0x000000ffff0d7224 */ /* 0x005fce00078e00ff */
[----:B------:R-:W-:-:S07]  /*1900*/  LEPC R20, `(.L_x_1111) ;  /* 0x000000001014794e */ /* 0x000fce0000000000 */
[----:B-1---5:R-:W-:Y:S05]  /*1910*/  CALL.ABS.NOINC R14 ;  /* 0x000000000e007343 */ /* 0x022fea0003c00000 */
.L_x_1111:
[----:B------:R-:W-:Y:S05]  /*1920*/  BSYNC B6 ;  /* 0x0000000000067941 */ /* 0x000fea0003800000 */
.L_x_1110:
        /* <DEDUP_REMOVED lines=20> */
.L_x_1113:
[----:B------:R-:W-:Y:S05]  /*1a70*/  BSYNC B6 ;  /* 0x0000000000067941 */ /* 0x000fea0003800000 */
.L_x_1112:
[----:B------:R-:W-:Y:S01]  /*1a80*/  ULDC.64 UR4, c[0x0][0x9f8] ;  /* 0x00027e0000047ab9 */ /* 0x000fe20000000a00 */
[----:B------:R-:W-:Y:S01]  /*1a90*/  IMAD.MOV.U32 R3, RZ, RZ, R34 ;  /* 0x000000ffff037224 */ /* 0x000fe200078e0022 */
[----:B------:R-:W-:Y:S01]  /*1aa0*/  ISETP.NE.U32.AND P0, PT, RZ, UR4, PT ;  /* 0x00000004ff007c0c */ /* 0x000fe2000bf05070 */
[----:B------:R-:W1:Y:S01]  /*1ab0*/  S2R R20, SR_TID.X ;  /* 0x0000000000147919 */ /* 0x000e620000002100 */
[----:B------:R-:W3:Y:S08]  /*1ac0*/  LDC R0, c[0x0][0x428] ;  /* 0x00010a00ff007b82 */ /* 0x000ef00000000800 */
[----:B------:R-:W4:Y:S01]  /*1ad0*/  LDC.64 R4, c[0x0][0x2f0] ;  /* 0x0000bc00ff047b82 */ /* 0x000f220000000a00 */
[----:B------:R-:W-:Y:S01]  /*1ae0*/  ISETP.NE.AND.EX P0, PT, RZ, UR5, PT, P0 ;  /* 0x00000005ff007c0c */ /* 0x000fe2000bf05300 */
[----:B--2---:R-:W-:Y:S01]  /*1af0*/  IMAD.MOV.U32 R13, RZ, RZ, R33 ;  /* 0x000000ffff0d7224 */ /* 0x004fe200078e0021 */
[----:B------:R-:W-:Y:S01]  /*1b00*/  ULDC.64 UR6, c[0x0][0xa08] ;  /* 0x0002820000067ab9 */ /* 0x000fe20000000a00 */
[----:B------:R-:W-:Y:S01]  /*1b10*/  ULDC.64 UR4, c[0x0][0x2f8] ;  /* 0x0000be0000047ab9 */ /* 0x000fe20000000a00 */
[----:B------:R-:W-:Y:S01]  /*1b20*/  SHF.R.S32.HI R84, RZ, 0x1f, R17 ;  /* 0x0000001fff547819 */ /* 0x000fe20000011411 */
[----:B------:R-:W2:Y:S02]  /*1b30*/  LDL R40, [R1+0x28] ;  /* 0x0000280001287983 */ /* 0x000ea40000100800 */
[----:B------:R-:W0:Y:S08]  /*1b40*/  LDC R39, c[0x0][0x3d4] ;  /* 0x0000f500ff277b82 */ /* 0x000e300000000800 */
[----:B------:R-:W1:Y:S02]  /*1b50*/  @P0 LDC.64 R6, c[0x0][0x9f8] ;  /* 0x00027e00ff060b82 */ /* 0x000e640000000a00 */
[----:B-1----:R-:W-:-:S05]  /*1b60*/  @P0 IMAD.WIDE R6, R34, 0x4, R6 ;  /* 0x0000000422060825 */ /* 0x002fca00078e0206 */
[----:B------:R4:W2:Y:S01]  /*1b70*/  @P0 LDG.E R3, desc[UR38][R6.64] ;  /* 0x0000002606030981 */ /* 0x0008a2000c1e1900 */
[----:B---3--:R-:W-:Y:S01]  /*1b80*/  ISETP.NE.AND P0, PT, R0, 0x1, PT ;  /* 0x000000010000780c */ /* 0x008fe20003f05270 */
[----:B------:R-:W-:Y:S02]  /*1b90*/  VIADD R21, R20, 0xffffff80 ;  /* 0xffffff8014157836 */ /* 0x000fe40000000000 */
[----:B------:R-:W-:-:S03]  /*1ba0*/  IMAD.IADD R34, R32, 0x1, R31 ;  /* 0x0000000120227824 */ /* 0x000fc600078e021f */
[----:B------:R-:W-:Y:S02]  /*1bb0*/  SHF.R.S32.HI R20, RZ, 0x1f, R21 ;  /* 0x0000001fff147819 */ /* 0x000fe40000011415 */
[----:B------:R-:W-:Y:S01]  /*1bc0*/  SHF.R.S32.HI R41, RZ, 0x1f, R34 ;  /* 0x0000001fff297819 */ /* 0x000fe20000011422 */
[----:B----4-:R-:W-:Y:S01]  /*1bd0*/  IMAD.WIDE.U32 R6, R34, R4, RZ ;  /* 0x0000000422067225 */ /* 0x010fe200078e00ff */
[----:B------:R-:W-:-:S03]  /*1be0*/  LEA.HI R20, R20, R21, RZ, 0x2 ;  /* 0x0000001514147211 */ /* 0x000fc600078f10ff */
[----:B------:R-:W1:Y:S01]  /*1bf0*/  @P0 LDC R0, c[0x0][0x42c] ;  /* 0x00010b00ff000b82 */ /* 0x000e620000000800 */
[----:B------:R-:W-:Y:S01]  /*1c00*/  LOP3.LUT R20, R20, 0xfffffffc, RZ, 0xc0, !PT ;  /* 0xfffffffc14147812 */ /* 0x000fe200078ec0ff */
[----:B------:R-:W-:-:S04]  /*1c10*/  IMAD R8, R41, R4, RZ ;  /* 0x0000000429087224 */ /* 0x000fc800078e02ff */
[----:B------:R-:W-:Y:S02]  /*1c20*/  IMAD.IADD R20, R21, 0x1, -R20 ;  /* 0x0000000115147824 */ /* 0x000fe400078e0a14 */
[----:B------:R-:W3:Y:S01]  /*1c30*/  @P0 LDC R9, c[0x0][0x430] ;  /* 0x00010c00ff090b82 */ /* 0x000ee20000000800 */
[----:B------:R-:W4:Y:S01]  /*1c40*/  S2R R21, SR_TID.X ;  /* 0x0000000000157919 */ /* 0x000f220000002100 */
[C---:B------:R-:W-:Y:S02]  /*1c50*/  IMAD.SHL.U32 R64, R20.reuse, 0x8, RZ ;  /* 0x0000000814407824 */ /* 0x040fe400078e00ff */
[----:B------:R-:W-:-:S03]  /*1c60*/  IMAD.SHL.U32 R60, R20, 0x4, RZ ;  /* 0x00000004143c7824 */ /* 0x000fc600078e00ff */
[----:B------:R-:W-:-:S03]  /*1c70*/  SHF.R.S32.HI R65, RZ, 0x1f, R64 ;  /* 0x0000001fff417819 */ /* 0x000fc60000011440 */
[----:B------:R-:W-:-:S04]  /*1c80*/  IMAD.WIDE.U32 R10, R17, R4, R64 ;  /* 0x00000004110a7225 */ /* 0x000fc800078e0040 */
[----:B-1----:R-:W-:-:S05]  /*1c90*/  @P0 IMAD.HI.U32 R0, R33, R0, RZ ;  /* 0x0000000021000227 */ /* 0x002fca00078e00ff */
[----:B---3--:R-:W-:Y:S01]  /*1ca0*/  @P0 SHF.R.U32.HI R13, RZ, R9, R0 ;  /* 0x00000009ff0d0219 */ /* 0x008fe20000011600 */
[----:B------:R-:W-:Y:S01]  /*1cb0*/  IMAD R9, R34, R5, R8 ;  /* 0x0000000522097224 */ /* 0x000fe200078e0208 */
[----:B------:R-:W-:Y:S02]  /*1cc0*/  ISETP.NE.U32.AND P0, PT, RZ, UR6, PT ;  /* 0x00000006ff007c0c */ /* 0x000fe4000bf05070 */
[----:B------:R-:W-:Y:S01]  /*1cd0*/  SHF.R.S32.HI R12, RZ, 0x1f, R13 ;  /* 0x0000001fff0c7819 */ /* 0x000fe2000001140d */
[----:B------:R-:W-:Y:S01]  /*1ce0*/  IMAD.IADD R7, R7, 0x1, R9 ;  /* 0x0000000107077824 */ /* 0x000fe200078e0209 */
[----:B------:R-:W-:-:S03]  /*1cf0*/  ISETP.NE.AND.EX P0, PT, RZ, UR7, PT, P0 ;  /* 0x00000007ff007c0c */ /* 0x000fc6000bf05300 */
[----:B------:R-:W-:Y:S01]  /*1d00*/  IMAD R8, R12, UR4, RZ ;  /* 0x000000040c087c24 */ /* 0x000fe2000f8e02ff */
[----:B----4-:R-:W-:Y:S01]  /*1d10*/  SHF.R.U32.HI R36, RZ, 0x7, R21 ;  /* 0x00000007ff247819 */ /* 0x010fe20000011615 */
[----:B------:R-:W-:-:S03]  /*1d20*/  IMAD.WIDE.U32 R6, R13, UR4, R6 ;  /* 0x000000040d067c25 */ /* 0x000fc6000f8e0006 */
[----:B------:R-:W-:Y:S01]  /*1d30*/  ISETP.NE.AND P6, PT, R36, 0x1, PT ;  /* 0x000000012400780c */ /* 0x000fe20003fc5270 */
[----:B------:R-:W-:Y:S01]  /*1d40*/  IMAD R9, R13, UR5, R8 ;  /* 0x000000050d097c24 */ /* 0x000fe2000f8e0208 */
[----:B------:R-:W-:-:S03]  /*1d50*/  ULDC.64 UR4, c[0x0][0x300] ;  /* 0x0000c00000047ab9 */ /* 0x000fc60000000a00 */
[----:B------:R-:W-:Y:S02]  /*1d60*/  IMAD.IADD R7, R7, 0x1, R9 ;  /* 0x0000000107077824 */ /* 0x000fe400078e0209 */
[----:B------:R-:W1:Y:S01]  /*1d70*/  LDC.64 R8, c[0x0][0x3d8] ;  /* 0x0000f600ff087b82 */ /* 0x000e620000000a00 */
[----:B------:R-:W-:Y:S02]  /*1d80*/  SHF.R.S32.HI R61, RZ, 0x1f, R60 ;  /* 0x0000001fff3d7819 */ /* 0x000fe4000001143c */
[----:B------:R-:W-:Y:S02]  /*1d90*/  SHF.L.U64.HI R80, R4, 0x7, R5 ;  /* 0x0000000704507819 */ /* 0x000fe40000010205 */
[----:B--2---:R-:W-:Y:S02]  /*1da0*/  SEL R59, R3, RZ, !P0 ;  /* 0x000000ff033b7207 */ /* 0x004fe40004000000 */
[----:B------:R-:W-:-:S03]  /*1db0*/  SHF.R.S32.HI R0, RZ, 0x1f, R3 ;  /* 0x0000001fff007819 */ /* 0x000fc60000011403 */
[----:B------:R-:W-:Y:S01]  /*1dc0*/  IMAD.WIDE.U32 R62, R59, UR4, R6 ;  /* 0x000000043b3e7c25 */ /* 0x000fe2000f8e0006 */
[----:B------:R-:W-:Y:S01]  /*1dd0*/  SEL R15, R0, RZ, !P0 ;  /* 0x000000ff000f7207 */ /* 0x000fe20004000000 */
[----:B------:R-:W0:Y:S01]  /*1de0*/  LDC.64 R6, c[0x0][0x3e8] ;  /* 0x0000fa00ff067b82 */ /* 0x000e220000000a00 */
[----:B------:R-:W-:-:S03]  /*1df0*/  IADD3 R82, P0, R62, R10, RZ ;  /* 0x0000000a3e527210 */ /* 0x000fc60007f1e0ff */
[----:B------:R-:W-:-:S04]  /*1e00*/  IMAD R0, R15, UR4, RZ ;  /* 0x000000040f007c24 */ /* 0x000fc8000f8e02ff */
[----:B------:R-:W-:Y:S01]  /*1e10*/  IMAD R83, R59, UR5, R0 ;  /* 0x000000053b537c24 */ /* 0x000fe2000f8e0200 */
[----:B------:R-:W-:Y:S05]  /*1e20*/  @!P6 WARPSYNC.ALL ;  /* 0x000000000000e948 */ /* 0x000fea0003800000 */
[----:B------:R-:W-:Y:S01]  /*1e30*/  ULDC.64 UR4, c[0x0][0x320] ;  /* 0x0000c80000047ab9 */ /* 0x000fe20000000a00 */
[----:B------:R-:W-:Y:S02]  /*1e40*/  IMAD R0, R84, R4, RZ ;  /* 0x0000000454007224 */ /* 0x000fe400078e02ff */
[----:B------:R-:W-:Y:S02]  /*1e50*/  IMAD R12, R12, UR4, RZ ;  /* 0x000000040c0c7c24 */ /* 0x000fe4000f8e02ff */
[----:B------:R-:W-:-:S02]  /*1e60*/  IMAD R0, R17, R5, R0 ;  /* 0x0000000511007224 */ /* 0x000fc400078e0200 */
[C---:B------:R-:W-:Y:S02]  /*1e70*/  IMAD R3, R13.reuse, UR5, R12 ;  /* 0x000000050d037c24 */ /* 0x040fe4000f8e020c */
[----:B------:R-:W-:Y:S01]  /*1e80*/  IMAD.WIDE.U32 R12, R13, UR4, R64 ;  /* 0x000000040d0c7c25 */ /* 0x000fe2000f8e0040 */
[----:B------:R-:W-:-:S03]  /*1e90*/  ULDC.64 UR4, c[0x0][0x328] ;  /* 0x0000ca0000047ab9 */ /* 0x000fc60000000a00 */
[----:B------:R-:W-:Y:S02]  /*1ea0*/  IMAD.IADD R83, R63, 0x1, R83 ;  /* 0x000000013f537824 */ /* 0x000fe400078e0253 */
[----:B------:R-:W-:Y:S02]  /*1eb0*/  IMAD.IADD R13, R13, 0x1, R3 ;  /* 0x000000010d0d7824 */ /* 0x000fe400078e0203 */
[----:B------:R-:W-:Y:S01]  /*1ec0*/  IMAD R3, R15, UR4, RZ ;  /* 0x000000040f037c24 */ /* 0x000fe2000f8e02ff */
[----:B------:R-:W-:Y:S01]  /*1ed0*/  IADD3.X R81, R83, R11, R0, P0, !PT ;  /* 0x0000000b53517210 */ /* 0x000fe200007fe400 */
[----:B0-----:R-:W-:Y:S01]  /*1ee0*/  IMAD R14, R84, R6, RZ ;  /* 0x00000006540e7224 */ /* 0x001fe200078e02ff */
[----:B------:R-:W-:Y:S01]  /*1ef0*/  ISETP.GE.AND P0, PT, R64, R39, PT ;  /* 0x000000274000720c */ /* 0x000fe20003f06270 */
[C---:B------:R-:W-:Y:S02]  /*1f00*/  IMAD R37, R59.reuse, UR5, R3 ;  /* 0x000000053b257c24 */ /* 0x040fe4000f8e0203 */
[----:B------:R-:W-:Y:S01]  /*1f10*/  IMAD.WIDE.U32 R58, R59, UR4, R12 ;  /* 0x000000043b3a7c25 */ /* 0x000fe2000f8e000c */
[----:B------:R-:W-:Y:S01]  /*1f20*/  SEL R3, R39, RZ, P0 ;  /* 0x000000ff27037207 */ /* 0x000fe20000000000 */
[----:B------:R-:W-:-:S02]  /*1f30*/  ULDC UR4, c[0x0][0x2e4] ;  /* 0x0000b90000047ab9 */ /* 0x000fc40000000800 */
[C---:B------:R-:W-:Y:S02]  /*1f40*/  IMAD R33, R17.reuse, R7, R14 ;  /* 0x0000000711217224 */ /* 0x040fe400078e020e */
[----:B------:R-:W-:-:S04]  /*1f50*/  IMAD.WIDE.U32 R12, R17, R6, R60 ;  /* 0x00000006110c7225 */ /* 0x000fc800078e003c */
[----:B------:R-:W-:-:S04]  /*1f60*/  IMAD.WIDE.U32 R20, R17, R6, R64 ;  /* 0x0000000611147225 */ /* 0x000fc800078e0040 */
[-C--:B-1----:R-:W-:Y:S02]  /*1f70*/  IMAD R0, R84, R8.reuse, RZ ;  /* 0x0000000854007224 */ /* 0x082fe400078e02ff */
[----:B------:R-:W-:Y:S02]  /*1f80*/  IMAD.IADD R13, R13, 0x1, R33 ;  /* 0x000000010d0d7824 */ /* 0x000fe400078e0221 */
[----:B------:R-:W-:Y:S02]  /*1f90*/  IMAD.IADD R3, R64, 0x1, R3 ;  /* 0x0000000140037824 */ /* 0x000fe400078e0203 */
[----:B------:R-:W-:Y:S01]  /*1fa0*/  IMAD.IADD R33, R33, 0x1, R21 ;  /* 0x0000000121217824 */ /* 0x000fe200078e0215 */
[----:B-----5:R-:W-:Y:S01]  /*1fb0*/  SHF.R.S32.HI R21, RZ, 0x1f, R23 ;  /* 0x0000001fff157819 */ /* 0x020fe20000011417 */
[C---:B------:R-:W-:Y:S02]  /*1fc0*/  IMAD R31, R17.reuse, R9, R0 ;  /* 0x00000009111f7224 */ /* 0x040fe400078e0200 */
[----:B------:R-:W-:Y:S01]  /*1fd0*/  IMAD.WIDE.U32 R14, R17, R8, R64 ;  /* 0x00000008110e7225 */ /* 0x000fe200078e0040 */
[----:B------:R-:W-:-:S03]  /*1fe0*/  SHF.R.S32.HI R0, RZ, 0x1f, R3 ;  /* 0x0000001fff007819 */ /* 0x000fc60000011403 */
[----:B------:R-:W-:Y:S02]  /*1ff0*/  IMAD.MOV.U32 R32, RZ, RZ, R20 ;  /* 0x000000ffff207224 */ /* 0x000fe400078e0014 */
[----:B------:R-:W-:Y:S02]  /*2000*/  IMAD R20, R21, R8, RZ ;  /* 0x0000000815147224 */ /* 0x000fe400078e02ff */
[----:B------:R-:W-:Y:S01]  /*2010*/  IMAD.IADD R15, R31, 0x1, R15 ;  /* 0x000000011f0f7824 */ /* 0x000fe200078e020f */
[----:B------:R-:W-:Y:S01]  /*2020*/  LEA.HI R3, R0, R3, RZ, 0x3 ;  /* 0x0000000300037211 */ /* 0x000fe200078f18ff */
[----:B------:R-:W-:Y:S02]  /*2030*/  IMAD R5, R23, R9, R20 ;  /* 0x0000000917057224 */ /* 0x000fe400078e0214 */
[----:B------:R-:W-:Y:S02]  /*2040*/  IMAD R0, R21, R6, RZ ;  /* 0x0000000615007224 */ /* 0x000fe400078e02ff */
[----:B------:R-:W-:-:S04]  /*2050*/  IMAD.WIDE.U32 R20, R23, R8, R14 ;  /* 0x0000000817147225 */ /* 0x000fc800078e000e */
[----:B------:R-:W-:-:S04]  /*2060*/  IMAD.WIDE.U32 R14, R23, R6, R12 ;  /* 0x00000006170e7225 */ /* 0x000fc800078e000c */
[----:B------:R-:W-:Y:S02]  /*2070*/  IMAD.WIDE.U32 R12, R23, R6, R32 ;  /* 0x00000006170c7225 */ /* 0x000fe400078e0020 */
[----:B------:R-:W2:Y:S02]  /*2080*/  LDL R32, [R1+0x2c] ;  /* 0x00002c0001207983 */ /* 0x000ea40000100800 */
[----:B------:R-:W-:Y:S02]  /*2090*/  VIADD R72, R36, 0x8 ;  /* 0x0000000824487836 */ /* 0x000fe40000000000 */
[----:B------:R-:W0:Y:S01]  /*20a0*/  S2R R36, SR_TID.X ;  /* 0x0000000000247919 */ /* 0x000e220000002100 */
[----:B------:R-:W-:Y:S02]  /*20b0*/  VIADD R38, R17, 0x60 ;  /* 0x0000006011267836 */ /* 0x000fe40000000000 */
[----:B------:R-:W-:Y:S02]  /*20c0*/  IMAD.SHL.U32 R74, R40, 0x40, RZ ;  /* 0x00000040284a7824 */ /* 0x000fe400078e00ff */
[----:B------:R-:W-:Y:S01]  /*20d0*/  IMAD.SHL.U32 R70, R38, 0x40, RZ ;  /* 0x0000004026467824 */ /* 0x000fe200078e00ff */
[----:B------:R-:W-:-:S02]  /*20e0*/  SHF.R.S32.HI R73, RZ, 0x1f, R38 ;  /* 0x0000001fff497819 */ /* 0x000fc40000011426 */
[----:B------:R-:W-:Y:S01]  /*20f0*/  LOP3.LUT R74, R74, 0x1c0, RZ, 0xc0, !PT ;  /* 0x000001c04a4a7812 */ /* 0x000fe200078ec0ff */
[----:B------:R-:W-:Y:S01]  /*2100*/  IMAD R35, R23, R7, R0 ;  /* 0x0000000717237224 */ /* 0x000fe200078e0200 */
[----:B------:R-:W-:Y:S02]  /*2110*/  LOP3.LUT P1, RZ, R40, 0x4, RZ, 0xc0, !PT ;  /* 0x0000000428ff7812 */ /* 0x000fe4000782c0ff */
[----:B------:R-:W-:Y:S02]  /*2120*/  SHF.R.U32.HI R71, RZ, 0x3, R74 ;  /* 0x00000003ff477819 */ /* 0x000fe4000001164a */
[----:B------:R-:W-:Y:S01]  /*2130*/  LOP3.LUT R0, R74, 0x18, R64, 0xf8, !PT ;  /* 0x000000184a007812 */ /* 0x000fe200078ef840 */
[----:B------:R-:W-:-:S03]  /*2140*/  IMAD.WIDE.U32 R10, R17, R8, R60 ;  /* 0x00000008110a7225 */ /* 0x000fc600078e003c */
[----:B------:R-:W-:Y:S01]  /*2150*/  LOP3.LUT R0, R0, R71, RZ, 0x3c, !PT ;  /* 0x0000004700007212 */ /* 0x000fe200078e3cff */
[----:B0-----:R-:W-:-:S05]  /*2160*/  VIADD R38, R36, 0xffffff80 ;  /* 0xffffff8024267836 */ /* 0x001fca0000000000 */
[----:B------:R-:W-:-:S04]  /*2170*/  SHF.R.S32.HI R36, RZ, 0x1f, R38 ;  /* 0x0000001fff247819 */ /* 0x000fc80000011426 */
[----:B------:R-:W-:-:S04]  /*2180*/  LEA.HI R36, R36, R38, RZ, 0x5 ;  /* 0x0000002624247211 */ /* 0x000fc800078f28ff */
[----:B------:R-:W-:Y:S02]  /*2190*/  SHF.R.S32.HI R36, RZ, 0x5, R36 ;  /* 0x00000005ff247819 */ /* 0x000fe40000011424 */
[----:B------:R-:W-:Y:S01]  /*21a0*/  LOP3.LUT R70, R70, 0x1c0, RZ, 0xc0, !PT ;  /* 0x000001c046467812 */ /* 0x000fe200078ec0ff */
[----:B------:R-:W-:Y:S01]  /*21b0*/  IMAD.IADD R11, R11, 0x1, R31 ;  /* 0x000000010b0b7824 */ /* 0x000fe200078e021f */
[----:B------:R-:W-:Y:S01]  /*21c0*/  LOP3.LUT R22, R22, 0xfffffffb, RZ, 0xc0, !PT ;  /* 0xfffffffb16167812 */ /* 0x000fe200078ec0ff */
[----:B------:R-:W-:Y:S01]  /*21d0*/  IMAD R67, R36, 0x200, R0 ;  /* 0x0000020024437824 */ /* 0x000fe200078e0200 */
[--C-:B------:R-:W-:Y:S02]  /*21e0*/  LOP3.LUT R0, R74, 0x38, R3.reuse, 0xf8, !PT ;  /* 0x000000384a007812 */ /* 0x100fe400078ef803 */
[----:B------:R-:W-:Y:S02]  /*21f0*/  SHF.R.S32.HI R66, RZ, 0x3, R3 ;  /* 0x00000003ff427819 */ /* 0x000fe40000011403 */
[----:B------:R-:W-:-:S02]  /*2200*/  LOP3.LUT R31, R3, 0xfffffff8, RZ, 0xc0, !PT ;  /* 0xfffffff8031f7812 */ /* 0x000fc400078ec0ff */
[----:B------:R-:W-:Y:S02]  /*2210*/  SHF.R.U32.HI R98, RZ, 0x3, R70 ;  /* 0x00000003ff627819 */ /* 0x000fe40000011646 */
[----:B------:R-:W-:Y:S01]  /*2220*/  LOP3.LUT R3, R70, 0x38, R3, 0xf8, !PT ;  /* 0x0000003846037812 */ /* 0x000fe200078ef803 */
[----:B------:R-:W-:Y:S01]  /*2230*/  IMAD.WIDE.U32 R56, R23, R8, R10 ;  /* 0x0000000817387225 */ /* 0x000fe200078e000a */
[----:B------:R-:W-:Y:S02]  /*2240*/  @P1 LOP3.LUT R22, R22, 0x4, RZ, 0xfc, !PT ;  /* 0x0000000416161812 */ /* 0x000fe400078efcff */
[----:B------:R-:W-:Y:S01]  /*2250*/  IADD3 R10, P1, R17, R34, RZ ;  /* 0x00000022110a7210 */ /* 0x000fe20007f3e0ff */
[----:B------:R-:W-:Y:S01]  /*2260*/  VIADD R69, R64, 0x20 ;  /* 0x0000002040457836 */ /* 0x000fe20000000000 */
[----:B------:R-:W-:Y:S02]  /*2270*/  LOP3.LUT R0, R0, R71, RZ, 0x3c, !PT ;  /* 0x0000004700007212 */ /* 0x000fe400078e3cff */
[----:B------:R-:W-:Y:S01]  /*2280*/  LOP3.LUT R3, R3, R98, RZ, 0x3c, !PT ;  /* 0x0000006203037212 */ /* 0x000fe200078e3cff */
[----:B------:R-:W-:Y:S01]  /*2290*/  IMAD.SHL.U32 R79, R4, 0x80, RZ ;  /* 0x00000080044f7824 */ /* 0x000fe200078e00ff */
[C---:B------:R-:W-:Y:S01]  /*22a0*/  SHF.L.U64.HI R78, R8.reuse, 0x7, R9 ;  /* 0x00000007084e7819 */ /* 0x040fe20000010209 */
[----:B------:R-:W-:Y:S01]  /*22b0*/  IMAD.SHL.U32 R77, R8, 0x80, RZ ;  /* 0x00000080084d7824 */ /* 0x000fe200078e00ff */
[C---:B------:R-:W-:Y:S01]  /*22c0*/  SHF.L.U64.HI R76, R6.reuse, 0x7, R7 ;  /* 0x00000007064c7819 */ /* 0x040fe20000010207 */
[----:B------:R-:W-:Y:S01]  /*22d0*/  IMAD.SHL.U32 R75, R6, 0x80, RZ ;  /* 0x00000080064b7824 */ /* 0x000fe200078e00ff */
[----:B------:R-:W-:Y:S01]  /*22e0*/  ISETP.GE.AND P2, PT, R69, UR4, PT ;  /* 0x0000000445007c0c */ /* 0x000fe2000bf46270 */
[----:B------:R-:W-:Y:S01]  /*22f0*/  IMAD.X R11, R84, 0x1, R41, P1 ;  /* 0x00000001540b7824 */ /* 0x000fe200008e0629 */
[----:B------:R-:W-:Y:S01]  /*2300*/  ISETP.GE.AND P1, PT, R64, UR4, PT ;  /* 0x0000000440007c0c */ /* 0x000fe2000bf26270 */
[----:B------:R-:W-:-:S02]  /*2310*/  IMAD.IADD R9, R57, 0x1, R5 ;  /* 0x0000000139097824 */ /* 0x000fc400078e0205 */
[----:B------:R-:W-:Y:S01]  /*2320*/  IMAD.IADD R8, R5, 0x1, R21 ;  /* 0x0000000105087824 */ /* 0x000fe200078e0215 */
[----:B------:R-:W-:Y:S01]  /*2330*/  SHF.R.S32.HI R5, RZ, 0x1f, R31 ;  /* 0x0000001fff057819 */ /* 0x000fe2000001141f */
[----:B------:R-:W-:Y:S02]  /*2340*/  IMAD R4, R36, 0x200, R0 ;  /* 0x0000020024047824 */ /* 0x000fe400078e0200 */
[----:B------:R-:W-:Y:S02]  /*2350*/  IMAD.SHL.U32 R68, R39, 0x2, RZ ;  /* 0x0000000227447824 */ /* 0x000fe400078e00ff */
[----:B------:R-:W-:Y:S02]  /*2360*/  IMAD.IADD R7, R15, 0x1, R35 ;  /* 0x000000010f077824 */ /* 0x000fe400078e0223 */
[----:B------:R-:W-:Y:S02]  /*2370*/  IMAD.IADD R6, R35, 0x1, R13 ;  /* 0x0000000123067824 */ /* 0x000fe400078e020d */
[----:B------:R-:W-:Y:S01]  /*2380*/  IMAD.IADD R0, R59, 0x1, R37 ;  /* 0x000000013b007824 */ /* 0x000fe200078e0225 */
[----:B------:R-:W-:Y:S01]  /*2390*/  @!P6 BAR.SYNC.DEFER_BLOCKING 0x9, 0x100 ;  /* 0x024400000000eb1d */ /* 0x000fe20000010000 */
[----:B--2---:R-:W-:-:S07]  /*23a0*/  IMAD.IADD R3, R32, 0x1, R3 ;  /* 0x0000000120037824 */ /* 0x004fce00078e0203 */
.L_x_1163:
[----:B------:R-:W2:Y:S01]  /*23b0*/  LDL R36, [R1+0x28] ;  /* 0x0000280001247983 */ /* 0x000ea20000100800 */
[----:B0-----:R-:W0:Y:S01]  /*23c0*/  LDC.64 R92, c[0x0][0x2f0] ;  /* 0x0000bc00ff5c7b82 */ /* 0x001e220000000a00 */
[----:B------:R-:W-:Y:S01]  /*23d0*/  VIADD R37, R25, 0xffffffff ;  /* 0xffffffff19257836 */ /* 0x000fe20000000000 */
[----:B------:R-:W-:Y:S01]  /*23e0*/  LOP3.LUT R22, R22, 0xfffffffd, RZ, 0xc0, !PT ;  /* 0xfffffffd16167812 */ /* 0x000fe200078ec0ff */
[----:B------:R-:W-:Y:S01]  /*23f0*/  IMAD R89, R18, 0x2000, R67 ;  /* 0x0000200012597824 */ /* 0x000fe200078e0243 */
[----:B------:R-:W-:Y:S05]  /*2400*/  YIELD ;  /* 0x0000000000007946 */ /* 0x000fea0003800000 */
[----:B------:R-:W-:Y:S01]  /*2410*/  SHF.R.S32.HI R85, RZ, 0x1f, R37 ;  /* 0x0000001fff557819 */ /* 0x000fe20000011425 */
[----:B------:R-:W1:Y:S01]  /*2420*/  LDC.64 R86, c[0x0][0x2d8] ;  /* 0x0000b600ff567b82 */ /* 0x000e620000000a00 */
[-C--:B------:R-:W-:Y:S01]  /*2430*/  IMAD R32, R80, R37.reuse, RZ ;  /* 0x0000002550207224 */ /* 0x080fe200078e02ff */
[----:B------:R-:W-:Y:S01]  /*2440*/  BSSY B0, `(.L_x_1114) ;  /* 0x00002cd000007945 */ /* 0x000fe20003800000 */
[----:B------:R-:W-:-:S04]  /*2450*/  IMAD.WIDE.U32 R90, R79, R37, RZ ;  /* 0x000000254f5a7225 */ /* 0x000fc800078e00ff */
[----:B------:R-:W-:Y:S01]  /*2460*/  IMAD R25, R85, R79, R32 ;  /* 0x0000004f55197224 */ /* 0x000fe200078e0220 */
[----:B------:R-:W3:Y:S01]  /*2470*/  LDC R94, c[0x0][0x3d4] ;  /* 0x0000f500ff5e7b82 */ /* 0x000ee20000000800 */
[----:B------:R-:W-:Y:S02]  /*2480*/  IADD3 R34, P3, R82, R90, RZ ;  /* 0x0000005a52227210 */ /* 0x000fe40007f7e0ff */
[----:B------:R-:W-:Y:S02]  /*2490*/  IMAD.IADD R91, R91, 0x1, R25 ;  /* 0x000000015b5b7824 */ /* 0x000fe400078e0219 */
[----:B0-----:R-:W-:Y:S02]  /*24a0*/  IMAD R35, R93, 0x60, RZ ;  /* 0x000000605d237824 */ /* 0x001fe400078e02ff */
[----:B------:R-:W-:-:S03]  /*24b0*/  IMAD.WIDE.U32 R32, R92, 0x60, R90 ;  /* 0x000000605c207825 */ /* 0x000fc600078e005a */
[----:B------:R-:W-:-:S04]  /*24c0*/  IADD3 R25, P4, R82, R32, RZ ;  /* 0x0000002052197210 */ /* 0x000fc80007f9e0ff */
[----:B------:R-:W-:Y:S01]  /*24d0*/  IADD3.X R32, R81, R33, R35, P4, !PT ;  /* 0x0000002151207210 */ /* 0x000fe200027fe423 */
[----:B------:R-:W-:Y:S01]  /*24e0*/  IMAD.X R33, R91, 0x1, R81, P3 ;  /* 0x000000015b217824 */ /* 0x000fe200018e0651 */
[CC--:B-1----:R-:W-:Y:S02]  /*24f0*/  LEA R42, P3, R34.reuse, R86.reuse, 0x1 ;  /* 0x00000056222a7211 */ /* 0x0c2fe400078608ff */
[----:B------:R-:W-:Y:S02]  /*2500*/  LEA R40, P4, R25, R86, 0x1 ;  /* 0x0000005619287211 */ /* 0x000fe400078808ff */
[-C--:B------:R-:W-:Y:S01]  /*2510*/  LEA.HI.X R43, R34, R87.reuse, R33, 0x1, P3 ;  /* 0x00000057222b7211 */ /* 0x080fe200018f0c21 */
[----:B------:R-:W-:Y:S01]  /*2520*/  VIADD R33, R89, 0x20 ;  /* 0x0000002059217836 */ /* 0x000fe20000000000 */
[----:B---3--:R-:W-:Y:S02]  /*2530*/  ISETP.GE.AND P3, PT, R94, 0x1, PT ;  /* 0x000000015e00780c */ /* 0x008fe40003f66270 */
[----:B------:R-:W-:Y:S01]  /*2540*/  LEA.HI.X R41, R25, R87, R32, 0x1, P4 ;  /* 0x0000005719297211 */ /* 0x000fe200020f0c20 */
[----:B------:R-:W-:Y:S01]  /*2550*/  IMAD.MOV.U32 R25, RZ, RZ, R37 ;  /* 0x000000ffff197224 */ /* 0x000fe200078e0025 */
[----:B------:R-:W-:-:S13]  /*2560*/  ISETP.GT.AND P4, PT, R37, R26, PT ;  /* 0x0000001a2500720c */ /* 0x000fda0003f84270 */
[----:B------:R-:W-:Y:S02]  /*2570*/  @P4 LOP3.LUT R22, R22, 0x2, RZ, 0xfc, !PT ;  /* 0x0000000216164812 */ /* 0x000fe400078efcff */
[----:B--2---:R-:W-:-:S13]  /*2580*/  LOP3.LUT P5, RZ, R36, 0x4, RZ, 0xc0, !PT ;  /* 0x0000000424ff7812 */ /* 0x004fda00078ac0ff */
[C---:B------:R-:W-:Y:S02]  /*2590*/  @P5 VIADD R33, R89.reuse, 0xffffffe0 ;  /* 0xffffffe059215836 */ /* 0x040fe40000000000 */
[--C-:B------:R-:W-:Y:S02]  /*25a0*/  IMAD R89, R89, 0x2, R24.reuse ;  /* 0x0000000259597824 */ /* 0x100fe400078e0218 */
[----:B------:R-:W-:Y:S01]  /*25b0*/  IMAD R88, R33, 0x2, R24 ;  /* 0x0000000221587824 */ /* 0x000fe200078e0218 */
[----:B------:R-:W-:Y:S06]  /*25c0*/  @!P3 BRA `(.L_x_1115) ;  /* 0x000000280060b947 */ /* 0x000fec0003800000 */
[----:B------:R-:W-:Y:S01]  /*25d0*/  ULDC.U8 UR4, c[0x0][0x3f0] ;  /* 0x0000fc0000047ab9 */ /* 0x000fe20000000000 */
[-C--:B------:R-:W-:Y:S01]  /*25e0*/  IMAD R32, R78, R37.reuse, RZ ;  /* 0x000000254e207224 */ /* 0x080fe200078e02ff */
[----:B------:R-:W-:Y:S01]  /*25f0*/  ISETP.NE.AND P3, PT, RZ, UR4, PT ;  /* 0x00000004ff007c0c */ /* 0x000fe2000bf65270 */
[----:B------:R-:W-:Y:S02]  /*2600*/  IMAD R34, R76, R37, RZ ;  /* 0x000000254c227224 */ /* 0x000fe400078e02ff */
[----:B------:R-:W-:Y:S02]  /*2610*/  IMAD R95, R85, R77, R32 ;  /* 0x0000004d555f7224 */ /* 0x000fe400078e0220 */
[----:B------:R-:W-:Y:S02]  /*2620*/  IMAD R96, R25, -0x80, R30 ;  /* 0xffffff8019607824 */ /* 0x000fe400078e021e */
[----:B------:R-:W-:Y:S02]  /*2630*/  IMAD R85, R85, R75, R34 ;  /* 0x0000004b55557224 */ /* 0x000fe400078e0222 */
[----:B------:R-:W-:Y:S01]  /*2640*/  IMAD.WIDE.U32 R50, R77, R37, RZ ;  /* 0x000000254d327225 */ /* 0x000fe200078e00ff */
[----:B------:R-:W-:-:S03]  /*2650*/  VIMNMX R96, R96, 0x80, PT ;  /* 0x0000008060607848 */ /* 0x000fc60003fe0100 */
[----:B------:R-:W-:-:S04]  /*2660*/  IMAD.WIDE.U32 R48, R75, R37, RZ ;  /* 0x000000254b307225 */ /* 0x000fc800078e00ff */
[----:B------:R-:W-:Y:S02]  /*2670*/  IMAD.IADD R95, R51, 0x1, R95 ;  /* 0x00000001335f7824 */ /* 0x000fe400078e025f */
        /* <DEDUP_REMOVED lines=34> */
.L_x_1118:
[----:B------:R-:W-:Y:S05]  /*28a0*/  BSYNC B1 ;  /* 0x0000000000017941 */ /* 0x000fea0003800000 */
.L_x_1117:
[----:B0-----:R-:W-:Y:S01]  /*28b0*/  VIADD R32, R17, 0x60 ;  /* 0x0000006011207836 */ /* 0x001fe20000000000 */
[----:B------:R-:W-:Y:S01]  /*28c0*/  BSSY B1, `(.L_x_1119) ;  /* 0x0000022000017945 */ /* 0x000fe20003800000 */
[----:B-----5:R-:W-:Y:S02]  /*28d0*/  IMAD.MOV.U32 R92, RZ, RZ, R52 ;  /* 0x000000ffff5c7224 */ /* 0x020fe400078e0034 */
[----:B------:R-:W-:Y:S01]  /*28e0*/  IMAD.MOV.U32 R93, RZ, RZ, R53 ;  /* 0x000000ffff5d7224 */ /* 0x000fe200078e0035 */
        /* <DEDUP_REMOVED lines=31> */
.L_x_1120:
[----:B------:R-:W-:Y:S05]  /*2ae0*/  BSYNC B1 ;  /* 0x0000000000017941 */ /* 0x000fea0003800000 */
.L_x_1119:
[----:B0-----:R-:W-:Y:S01]  /*2af0*/  IMAD.MOV.U32 R32, RZ, RZ, R86 ;  /* 0x000000ffff207224 */ /* 0x001fe200078e0056 */
[----:B------:R-:W-:Y:S01]  /*2b00*/  UISETP.NE.AND UP0, UPT, UR37, 0x3, UPT ;  /* 0x000000032500788c */ /* 0x000fe2000bf05270 */
[----:B------:R-:W-:Y:S01]  /*2b10*/  IMAD.MOV.U32 R33, RZ, RZ, R87 ;  /* 0x000000ffff217224 */ /* 0x000fe200078e0057 */
[----:B------:R-:W-:Y:S01]  /*2b20*/  PRMT R93, R93, 0x5410, R92 ;  /* 0x000054105d5d7816 */ /* 0x000fe2000000005c */
[----:B------:R-:W-:Y:S02]  /*2b30*/  IMAD.MOV.U32 R34, RZ, RZ, R90 ;  /* 0x000000ffff227224 */ /* 0x000fe400078e005a */
[----:B------:R-:W-:Y:S01]  /*2b40*/  IMAD.MOV.U32 R35, RZ, RZ, R91 ;  /* 0x000000ffff237224 */ /* 0x000fe200078e005b */
[----:B------:R-:W-:Y:S01]  /*2b50*/  PRMT R101, R32, 0x5410, R33 ;  /* 0x0000541020657816 */ /* 0x000fe20000000021 */
[----:B------:R-:W-:Y:S01]  /*2b60*/  IMAD.MOV.U32 R32, RZ, RZ, R54 ;  /* 0x000000ffff207224 */ /* 0x000fe200078e0036 */
[----:B------:R-:W-:Y:S01]  /*2b70*/  PRMT R92, R93, 0x7610, R92 ;  /* 0x000076105d5c7816 */ /* 0x000fe2000000005c */
[----:B------:R-:W-:Y:S01]  /*2b80*/  IMAD.MOV.U32 R33, RZ, RZ, R55 ;  /* 0x000000ffff217224 */ /* 0x000fe200078e0037 */
[----:B------:R-:W-:-:S02]  /*2b90*/  PLOP3.LUT P3, PT, PT, PT, UP0, 0x80, 0x0 ;  /* 0x000000000000781c */ /* 0x000fc40003f6f008 */
[----:B------:R-:W-:Y:S01]  /*2ba0*/  PRMT R93, R32, 0x7610, R93 ;  /* 0x00007610205d7816 */ /* 0x000fe2000000005d */
[----:B-----5:R-:W-:Y:S01]  /*2bb0*/  IMAD.MOV.U32 R32, RZ, RZ, R36 ;  /* 0x000000ffff207224 */ /* 0x020fe200078e0024 */
[----:B------:R-:W-:Y:S01]  /*2bc0*/  PRMT R92, R92, 0x5410, R33 ;  /* 0x000054105c5c7816 */ /* 0x000fe20000000021 */
[----:B------:R-:W-:Y:S01]  /*2bd0*/  IMAD.MOV.U32 R33, RZ, RZ, R37 ;  /* 0x000000ffff217224 */ /* 0x000fe200078e0025 */
[----:B------:R-:W-:Y:S01]  /*2be0*/  PRMT R105, R34, 0x5410, R35 ;  /* 0x0000541022697816 */ /* 0x000fe20000000023 */
[----:B------:R-:W-:Y:S02]  /*2bf0*/  IMAD.MOV.U32 R34, RZ, RZ, R44 ;  /* 0x000000ffff227224 */ /* 0x000fe400078e002c */
[----:B------:R-:W-:Y:S01]  /*2c00*/  IMAD.MOV.U32 R35, RZ, RZ, R45 ;  /* 0x000000ffff237224 */ /* 0x000fe200078e002d */
[----:B------:R-:W-:Y:S01]  /*2c10*/  PRMT R48, R32, 0x5410, R33 ;  /* 0x0000541020307816 */ /* 0x000fe20000000021 */
[----:B------:R-:W-:Y:S02]  /*2c20*/  IMAD.MOV.U32 R32, RZ, RZ, R38 ;  /* 0x000000ffff207224 */ /* 0x000fe400078e0026 */
[----:B------:R-:W-:Y:S01]  /*2c30*/  IMAD.MOV.U32 R33, RZ, RZ, R39 ;  /* 0x000000ffff217224 */ /* 0x000fe200078e0027 */
[----:B------:R-:W-:Y:S01]  /*2c40*/  PRMT R50, R34, 0x5410, R35 ;  /* 0x0000541022327816 */ /* 0x000fe20000000023 */
[----:B------:R-:W-:-:S02]  /*2c50*/  IMAD.MOV.U32 R34, RZ, RZ, R46 ;  /* 0x000000ffff227224 */ /* 0x000fc400078e002e */
[----:B------:R-:W-:Y:S01]  /*2c60*/  IMAD.MOV.U32 R35, RZ, RZ, R47 ;  /* 0x000000ffff237224 */ /* 0x000fe200078e002f */
[----:B------:R-:W-:-:S04]  /*2c70*/  PRMT R49, R32, 0x5410, R33 ;  /* 0x0000541020317816 */ /* 0x000fc80000000021 */
[----:B------:R-:W-:Y:S01]  /*2c80*/  PRMT R51, R34, 0x5410, R35 ;  /* 0x0000541022337816 */ /* 0x000fe20000000023 */
[----:B------:R-:W-:Y:S06]  /*2c90*/  @!P3 BRA `(.L_x_1121) ;  /* 0x000000000004b947 */ /* 0x000fec0003800000 */
[----:B------:R-:W-:Y:S01]  /*2ca0*/  BPT.TRAP 0x1 ;  /* 0x000000040000795c */ /* 0x000fe20000300000 */
.L_x_1121:
[----:B------:R-:W2:Y:S01]  /*2cb0*/  LDL R32, [R1+0x10] ;  /* 0x0000100001207983 */ /* 0x000ea20000100800 */
[----:B------:R-:W-:Y:S01]  /*2cc0*/  IMAD R85, R18, 0x8, R2 ;  /* 0x0000000812557824 */ /* 0x000fe200078e0202 */
[----:B------:R-:W-:Y:S01]  /*2cd0*/  BSSY B1, `(.L_x_1122) ;  /* 0x0000004000017945 */ /* 0x000fe20003800000 */
[----:B--2---:R-:W-:-:S04]  /*2ce0*/  SHF.L.U32 R97, R32, 0x1f, RZ ;  /* 0x0000001f20617819 */ /* 0x004fc800000006ff */
[----:B------:R-:W0:Y:S02]  /*2cf0*/  SYNCS.PHASECHK.TRANS64.TRYWAIT P6, [R85+URZ+0x16890], R97 ;  /* 0x01689061550075a7 */ /* 0x000e2400080c017f */
[----:B0-----:R-:W-:Y:S05]  /*2d00*/  @!P6 BRA `(.L_x_1123) ;  /* 0x0000018c00ece947 */ /* 0x001fea0003800000 */
.L_x_1430:
[----:B------:R-:W-:Y:S05]  /*2d10*/  BSYNC B1 ;  /* 0x0000000000017941 */ /* 0x000fea0003800000 */
.L_x_1122:
        /* <DEDUP_REMOVED lines=49> */
.L_x_1129:
[----:B------:R-:W-:Y:S05]  /*3030*/  BSYNC B3 ;  /* 0x0000000000037941 */ /* 0x000fea0003800000 */
.L_x_1128:
[----:B--2---:R1:W-:Y:S02]  /*3040*/  STG.E.128 desc[UR38][R42.64], R32 ;  /* 0x000000202a007986 */ /* 0x0043e4000c101d26 */
.L_x_1127:
[----:B------:R-:W-:Y:S05]  /*3050*/  BSYNC B2 ;  /* 0x0000000000027941 */ /* 0x000fea0003800000 */
.L_x_1126:
        /* <DEDUP_REMOVED lines=47> */
.L_x_1131:
[----:B------:R-:W-:Y:S05]  /*3350*/  BSYNC B2 ;  /* 0x0000000000027941 */ /* 0x000fea0003800000 */
.L_x_1130:
[----:B--2---:R2:W-:Y:S02]  /*3360*/  STG.E.128 desc[UR38][R42.64+0x40], R32 ;  /* 0x000040202a007986 */ /* 0x0045e4000c101d26 */
.L_x_1125:
[----:B------:R-:W-:Y:S05]  /*3370*/  BSYNC B1 ;  /* 0x0000000000017941 */ /* 0x000fea0003800000 */
.L_x_1124:
        /* <DEDUP_REMOVED lines=48> */
.L_x_1136:
[----:B------:R-:W-:Y:S05]  /*3680*/  BSYNC B2 ;  /* 0x0000000000027941 */ /* 0x000fea0003800000 */
.L_x_1135:
[----:B--2---:R3:W-:Y:S02]  /*3690*/  STG.E.128 desc[UR38][R40.64], R32 ;  /* 0x0000002028007986 */ /* 0x0047e4000c101d26 */
.L_x_1134:
[----:B------:R-:W-:Y:S05]  /*36a0*/  BSYNC B1 ;  /* 0x0000000000017941 */ /* 0x000fea0003800000 */
.L_x_1133:
[----:B------:R-:W-:Y:S05]  /*36b0*/  @P2 BRA `(.L_x_1132) ;  /* 0x0000001800942947 */ /* 0x000fea0003800000 */
[----:B-123--:R1:W2:Y:S01]  /*36c0*/  LDS.128 R32, [R88+0x11000] ;  /* 0x0110000058207984 */ /* 0x00e2a20000000c00 */
        /* <DEDUP_REMOVED lines=45> */
.L_x_1138:
[----:B------:R-:W-:Y:S05]  /*39a0*/  BSYNC B1 ;  /* 0x0000000000017941 */ /* 0x000fea0003800000 */
.L_x_1137:
[----:B--2---:R4:W-:Y:S01]  /*39b0*/  STG.E.128 desc[UR38][R40.64+0x40], R32 ;  /* 0x0000402028007986 */ /* 0x0049e2000c101d26 */
[----:B------:R-:W-:Y:S05]  /*39c0*/  BRA `(.L_x_1132) ;  /* 0x0000001400d07947 */ /* 0x000fea0003800000 */
.L_x_1116:
[C---:B------:R-:W-:Y:S02]  /*39d0*/  ISETP.GE.AND P3, PT, R17.reuse, R96, PT ;  /* 0x000000601100720c */ /* 0x040fe40003f66270 */
[----:B------:R-:W-:Y:S02]  /*39e0*/  CS2R R38, SRZ ;  /* 0x0000000000267805 */ /* 0x000fe4000001ff00 */
[----:B------:R-:W-:Y:S01]  /*39f0*/  CS2R R36, SRZ ;  /* 0x0000000000247805 */ /* 0x000fe2000001ff00 */
[----:B------:R-:W-:Y:S01]  /*3a00*/  VIADD R44, R17, 0x60 ;  /* 0x00000060112c7836 */ /* 0x000fe20000000000 */
        /* <DEDUP_REMOVED lines=26> */
[----:B------:R-:W-:Y:S01]  /*3bb0*/  ULDC.64 UR4, c[0x0][0x3c8] ;  /* 0x0000f20000047ab9 */ /* 0x000fe20000000a00 */
[----:B------:R-:W-:Y:S02]  /*3bc0*/  IMAD.MOV.U32 R49, RZ, RZ, R85 ;  /* 0x000000ffff317224 */ /* 0x000fe400078e0055 */
        /* <DEDUP_REMOVED lines=16> */
.L_x_1140:
[----:B------:R-:W-:Y:S05]  /*3cd0*/  BSYNC B1 ;  /* 0x0000000000017941 */ /* 0x000fea0003800000 */
.L_x_1139:
[----:B-----5:R-:W-:Y:S01]  /*3ce0*/  IMAD.MOV.U32 R48, RZ, RZ, R42 ;  /* 0x000000ffff307224 */ /* 0x020fe200078e002a */
[----:B------:R-:W-:Y:S01]  /*3cf0*/  UISETP.NE.AND UP0, UPT, UR37, 0x3, UPT ;  /* 0x000000032500788c */ /* 0x000fe2000bf05270 */
[----:B------:R-:W-:Y:S02]  /*3d00*/  IMAD.MOV.U32 R49, RZ, RZ, R43 ;  /* 0x000000ffff317224 */ /* 0x000fe400078e002b */
[----:B------:R-:W-:Y:S01]  /*3d10*/  IMAD.MOV.U32 R50, RZ, RZ, R40 ;  /* 0x000000ffff327224 */ /* 0x000fe200078e0028 */
[----:B------:R-:W-:Y:S01]  /*3d20*/  PRMT R104, R48, 0x7610, R104 ;  /* 0x0000761030687816 */ /* 0x000fe20000000068 */
[----:B------:R-:W-:Y:S01]  /*3d30*/  IMAD.MOV.U32 R51, RZ, RZ, R41 ;  /* 0x000000ffff337224 */ /* 0x000fe200078e0029 */
[----:B------:R-:W-:Y:S01]  /*3d40*/  PLOP3.LUT P3, PT, PT, PT, UP0, 0x80, 0x0 ;  /* 0x000000000000781c */ /* 0x000fe20003f6f008 */
[----:B------:R-:W-:Y:S01]  /*3d50*/  IMAD.MOV.U32 R48, RZ, RZ, R46 ;  /* 0x000000ffff307224 */ /* 0x000fe200078e002e */
[----:B------:R-:W-:Y:S01]  /*3d60*/  PRMT R103, R50, 0x5410, R49 ;  /* 0x0000541032677816 */ /* 0x000fe20000000031 */
[----:B------:R-:W-:Y:S01]  /*3d70*/  IMAD.MOV.U32 R49, RZ, RZ, R47 ;  /* 0x000000ffff317224 */ /* 0x000fe200078e002f */
[----:B------:R-:W-:Y:S01]  /*3d80*/  PRMT R106, R51, 0x7610, R106 ;  /* 0x00007610336a7816 */ /* 0x000fe2000000006a */
[----:B------:R-:W-:Y:S01]  /*3d90*/  IMAD.MOV.U32 R50, RZ, RZ, R44 ;  /* 0x000000ffff327224 */ /* 0x000fe200078e002c */
[----:B------:R-:W-:Y:S01]  /*3da0*/  PRMT R104, R104, 0x5410, R48 ;  /* 0x0000541068687816 */ /* 0x000fe20000000030 */
[----:B------:R-:W-:-:S02]  /*3db0*/  IMAD.MOV.U32 R51, RZ, RZ, R45 ;  /* 0x000000ffff337224 */ /* 0x000fc400078e002d */
[----:B------:R-:W-:Y:S01]  /*3dc0*/  IMAD.MOV.U32 R48, RZ, RZ, R34 ;  /* 0x000000ffff307224 */ /* 0x000fe200078e0022 */
        /* <DEDUP_REMOVED lines=16> */
[----:B------:R-:W-:Y:S01]  /*3ed0*/  PRMT R115, R51, 0x7610, R115 ;  /* 0x0000761033737816 */ /* 0x000fe20000000073 */
[----:B------:R-:W-:Y:S06]  /*3ee0*/  @!P3 BRA `(.L_x_1141) ;  /* 0x000000000004b947 */ /* 0x000fec0003800000 */
[----:B------:R-:W-:Y:S01]  /*3ef0*/  BPT.TRAP 0x1 ;  /* 0x000000040000795c */ /* 0x000fe20000300000 */
.L_x_1141:
[----:B------:R-:W2:Y:S01]  /*3f00*/  LDL R48, [R1+0x10] ;  /* 0x0000100001307983 */ /* 0x000ea20000100800 */
[----:B------:R-:W-:Y:S01]  /*3f10*/  IMAD R85, R18, 0x8, R2 ;  /* 0x0000000812557824 */ /* 0x000fe200078e0202 */
[----:B------:R-:W0:Y:S01]  /*3f20*/  LDC R99, c[0x0][0x2e4] ;  /* 0x0000b900ff637b82 */ /* 0x000e220000000800 */
[----:B------:R-:W-:Y:S01]  /*3f30*/  BSSY B1, `(.L_x_1142) ;  /* 0x0000005000017945 */ /* 0x000fe20003800000 */
[----:B0-----:R-:W-:Y:S01]  /*3f40*/  IMAD.IADD R101, R99, 0x1, -R68 ;  /* 0x0000000163657824 */ /* 0x001fe200078e0a44 */
[----:B--2---:R-:W-:-:S04]  /*3f50*/  SHF.L.U32 R97, R48, 0x1f, RZ ;  /* 0x0000001f30617819 */ /* 0x004fc800000006ff */
[----:B------:R-:W0:Y:S02]  /*3f60*/  SYNCS.PHASECHK.TRANS64.TRYWAIT P5, [R85+URZ+0x16890], R97 ;  /* 0x01689061550075a7 */ /* 0x000e2400080a017f */
[----:B0-----:R-:W-:Y:S05]  /*3f70*/  @!P5 BRA `(.L_x_1143) ;  /* 0x0000017c0064d947 */ /* 0x001fea0003800000 */
.L_x_1431:
[----:B------:R-:W-:Y:S05]  /*3f80*/  BSYNC B1 ;  /* 0x0000000000017941 */ /* 0x000fea0003800000 */
.L_x_1142:
[----:B------:R-:W-:Y:S01]  /*3f90*/  ISETP.GE.OR P5, PT, R17, R96, P1 ;  /* 0x000000601100720c */ /* 0x000fe20000fa6670 */
[----:B------:R-:W-:-:S12]  /*3fa0*/  BSSY B1, `(.L_x_1144) ;  /* 0x000007c000017945 */ /* 0x000fd80003800000 */
[----:B------:R-:W-:Y:S05]  /*3fb0*/  @P5 BRA `(.L_x_1145) ;  /* 0x0000000400e85947 */ /* 0x000fea0003800000 */
[----:B------:R-:W1:Y:S01]  /*3fc0*/  S2R R50, SR_TID.X ;  /* 0x0000000000327919 */ /* 0x000e620000002100 */
[-C--:B------:R-:W-:Y:S01]  /*3fd0*/  IMAD R48, R84, R92.reuse, RZ ;  /* 0x0000005c54307224 */ /* 0x080fe200078e02ff */
[----:B------:R-:W-:Y:S01]  /*3fe0*/  BSSY B2, `(.L_x_1146) ;  /* 0x000006b000027945 */ /* 0x000fe20003800000 */
[----:B------:R-:W-:-:S04]  /*3ff0*/  IMAD.WIDE.U32 R94, R17, R92, R90 ;  /* 0x0000005c115e7225 */ /* 0x000fc800078e005a */
[----:B------:R-:W-:Y:S01]  /*4000*/  IMAD R49, R17, R93, R48 ;  /* 0x0000005d11317224 */ /* 0x000fe200078e0230 */
[----:B------:R-:W-:Y:S02]  /*4010*/  SEL R48, R68, R101, !P0 ;  /* 0x0000006544307207 */ /* 0x000fe40004000000 */
[----:B------:R-:W-:Y:S01]  /*4020*/  IADD3 R100, P5, P6, R62, R94, R31 ;  /* 0x0000005e3e647210 */ /* 0x000fe20007ebe01f */
[----:B------:R-:W-:Y:S01]  /*4030*/  IMAD.IADD R108, R49, 0x1, R95 ;  /* 0x00000001316c7824 */ /* 0x000fe200078e025f */
[----:B------:R-:W-:-:S04]  /*4040*/  SHF.R.S32.HI R49, RZ, 0x1f, R48 ;  /* 0x0000001fff317819 */ /* 0x000fc80000011430 */
[----:B------:R-:W-:Y:S02]  /*4050*/  LEA.HI R49, R49, R48, RZ, 0x4 ;  /* 0x0000003031317211 */ /* 0x000fe400078f20ff */
[----:B------:R-:W-:Y:S02]  /*4060*/  IADD3.X R102, R83, R108, R5, P5, P6 ;  /* 0x0000006c53667210 */ /* 0x000fe40002fec405 */
[----:B------:R-:W-:-:S05]  /*4070*/  LEA.HI.SX32 R49, R49, R66, 0x1c ;  /* 0x0000004231317211 */ /* 0x000fca00078fe2ff */
[----:B------:R-:W-:Y:S02]  /*4080*/  IMAD.SHL.U32 R107, R49, 0x8, RZ ;  /* 0x00000008316b7824 */ /* 0x000fe400078e00ff */
[----:B------:R-:W-:-:S03]  /*4090*/  IMAD R49, R18, 0x2000, R4 ;  /* 0x0000200012317824 */ /* 0x000fc600078e0204 */
[----:B------:R-:W-:Y:S01]  /*40a0*/  LOP3.LUT R48, R74, 0x38, R107, 0xf8, !PT ;  /* 0x000000384a307812 */ /* 0x000fe200078ef86b */
[----:B------:R-:W-:Y:S02]  /*40b0*/  IMAD R49, R49, 0x2, R2 ;  /* 0x0000000231317824 */ /* 0x000fe400078e0202 */
[----:B-1----:R-:W-:Y:S01]  /*40c0*/  VIADD R51, R50, 0xffffff80 ;  /* 0xffffff8032337836 */ /* 0x002fe20000000000 */
[----:B------:R-:W-:-:S04]  /*40d0*/  LOP3.LUT R48, R48, R71, RZ, 0x3c, !PT ;  /* 0x0000004730307212 */ /* 0x000fc800078e3cff */
[----:B------:R-:W-:-:S04]  /*40e0*/  SHF.R.S32.HI R50, RZ, 0x1f, R51 ;  /* 0x0000001fff327819 */ /* 0x000fc80000011433 */
[----:B------:R-:W-:-:S04]  /*40f0*/  LEA.HI R50, R50, R51, RZ, 0x5 ;  /* 0x0000003332327211 */ /* 0x000fc800078f28ff */
[----:B------:R-:W-:-:S05]  /*4100*/  SHF.R.S32.HI R50, RZ, 0x5, R50 ;  /* 0x00000005ff327819 */ /* 0x000fca0000011432 */
[----:B------:R-:W-:-:S04]  /*4110*/  IMAD R51, R50, 0x200, R48 ;  /* 0x0000020032337824 */ /* 0x000fc800078e0230 */
[----:B------:R-:W-:-:S04]  /*4120*/  IMAD R51, R18, 0x2000, R51 ;  /* 0x0000200012337824 */ /* 0x000fc800078e0233 */
[----:B------:R-:W-:Y:S02]  /*4130*/  IMAD R52, R51, 0x2, R2 ;  /* 0x0000000233347824 */ /* 0x000fe400078e0202 */
[----:B------:R-:W1:Y:S04]  /*4140*/  LDS.128 R48, [R49+0xe400] ;  /* 0x00e4000031307984 */ /* 0x000e680000000c00 */
[----:B------:R-:W2:Y:S01]  /*4150*/  LDS.128 R52, [R52+0xe400] ;  /* 0x00e4000034347984 */ /* 0x000ea20000000c00 */
[----:B------:R-:W-:Y:S05]  /*4160*/  @P4 BRA `(.L_x_1147) ;  /* 0x0000000400484947 */ /* 0x000fea0003800000 */
[----:B------:R-:W-:Y:S01]  /*4170*/  SHF.R.U32.HI R118, RZ, 0x10, R37 ;  /* 0x00000010ff767819 */ /* 0x000fe20000011625 */
[----:B------:R-:W-:Y:S01]  /*4180*/  HADD2.F32 R115, -RZ, R115.H0_H0 ;  /* 0x20000073ff737230 */ /* 0x000fe20000004100 */
[--C-:B------:R-:W-:Y:S01]  /*4190*/  SHF.R.U64 R32, R32, 0x10, R33.reuse ;  /* 0x0000001020207819 */ /* 0x100fe20000001221 */
[----:B------:R-:W-:Y:S01]  /*41a0*/  HADD2.F32 R114, -RZ, R114.H0_H0 ;  /* 0x20000072ff727230 */ /* 0x000fe20000004100 */
[----:B------:R-:W-:Y:S01]  /*41b0*/  SHF.R.U32.HI R110, RZ, 0x10, R33 ;  /* 0x00000010ff6e7819 */ /* 0x000fe20000011621 */
[----:B------:R-:W-:Y:S01]  /*41c0*/  HADD2.F32 R118, -RZ, R118.H0_H0 ;  /* 0x20000076ff767230 */ /* 0x000fe20000004100 */
[----:B------:R-:W-:Y:S02]  /*41d0*/  SHF.R.U64 R36, R36, 0x10, R37 ;  /* 0x0000001024247819 */ /* 0x000fe40000001225 */
[--C-:B------:R-:W-:Y:S01]  /*41e0*/  SHF.R.U64 R33, R34, 0x10, R35.reuse ;  /* 0x0000001022217819 */ /* 0x100fe20000001223 */
[----:B------:R-:W-:Y:S01]  /*41f0*/  HADD2.F32 R116, -RZ, R110.H0_H0 ;  /* 0x2000006eff747230 */ /* 0x000fe20000004100 */
[----:B------:R-:W-:Y:S01]  /*4200*/  SHF.R.U32.HI R37, RZ, 0x10, R35 ;  /* 0x00000010ff257819 */ /* 0x000fe20000011623 */
[----:B-1----:R-:W-:Y:S01]  /*4210*/  HADD2.F32 R35, -RZ, R49.H0_H0 ;  /* 0x20000031ff237230 */ /* 0x002fe20000004100 */
[--C-:B------:R-:W-:Y:S01]  /*4220*/  SHF.R.U64 R34, R38, 0x10, R39.reuse ;  /* 0x0000001026227819 */ /* 0x100fe20000001227 */
[--C-:B--2---:R-:W-:Y:S01]  /*4230*/  HADD2.F32 R38, -RZ, R53.reuse.H0_H0 ;  /* 0x20000035ff267230 */ /* 0x104fe20000004100 */
[----:B------:R-:W-:Y:S01]  /*4240*/  SHF.R.U32.HI R112, RZ, 0x10, R39 ;  /* 0x00000010ff707819 */ /* 0x000fe20000011627 */
[----:B------:R-:W-:-:S02]  /*4250*/  HADD2.F32 R39, -RZ, R53.H1_H1 ;  /* 0x30000035ff277230 */ /* 0x000fc40000004100 */
[----:B------:R-:W-:Y:S02]  /*4260*/  HADD2.F32 R49, -RZ, R49.H1_H1 ;  /* 0x30000031ff317230 */ /* 0x000fe40000004100 */
[-C--:B------:R-:W-:Y:S01]  /*4270*/  FMUL.FTZ R110, R38, R115.reuse ;  /* 0x00000073266e7220 */ /* 0x080fe20000410000 */
[----:B------:R-:W-:Y:S01]  /*4280*/  FMUL.FTZ R115, R35, R115 ;  /* 0x0000007323737220 */ /* 0x000fe20000410000 */
[-C--:B------:R-:W-:Y:S01]  /*4290*/  FMUL.FTZ R120, R39, R118.reuse ;  /* 0x0000007627787220 */ /* 0x080fe20000410000 */
[----:B------:R-:W-:Y:S02]  /*42a0*/  HADD2.F32 R53, -RZ, R55.H0_H0 ;  /* 0x20000037ff357230 */ /* 0x000fe40000004100 */
[----:B------:R-:W-:Y:S01]  /*42b0*/  FMUL.FTZ R118, R49, R118 ;  /* 0x0000007631767220 */ /* 0x000fe20000410000 */
[----:B------:R-:W-:Y:S01]  /*42c0*/  FFMA.FTZ R35, R35, R114, -R110 ;  /* 0x0000007223237223 */ /* 0x000fe2000001086e */
[----:B------:R-:W-:Y:S01]  /*42d0*/  FFMA.FTZ R110, R49, R116, -R120 ;  /* 0x00000074316e7223 */ /* 0x000fe20000010878 */
[----:B------:R-:W-:-:S02]  /*42e0*/  HADD2.F32 R49, -RZ, R51.H0_H0 ;  /* 0x20000033ff317230 */ /* 0x000fc40000004100 */
[----:B------:R-:W-:Y:S01]  /*42f0*/  FFMA.FTZ R39, R39, R116, R118 ;  /* 0x0000007427277223 */ /* 0x000fe20000010076 */
[----:B------:R-:W-:Y:S02]  /*4300*/  HADD2.F32 R118, -RZ, R113.H0_H0 ;  /* 0x20000071ff767230 */ /* 0x000fe40000004100 */
[----:B------:R-:W-:Y:S01]  /*4310*/  FFMA.FTZ R38, R38, R114, R115 ;  /* 0x0000007226267223 */ /* 0x000fe20000010073 */
[----:B------:R-:W-:Y:S01]  /*4320*/  HADD2.F32 R55, -RZ, R55.H1_H1 ;  /* 0x30000037ff377230 */ /* 0x000fe20000004100 */
[----:B------:R-:W-:Y:S01]  /*4330*/  F2FP.F16.F32.PACK_AB R35, R110, R35 ;  /* 0x000000236e23723e */ /* 0x000fe200000000ff */
[----:B------:R-:W-:Y:S02]  /*4340*/  HADD2.F32 R112, -RZ, R112.H0_H0 ;  /* 0x20000070ff707230 */ /* 0x000fe40000004100 */
[-C--:B------:R-:W-:Y:S01]  /*4350*/  FMUL.FTZ R120, R53, R118.reuse ;  /* 0x0000007635787220 */ /* 0x080fe20000410000 */
[----:B------:R-:W-:Y:S02]  /*4360*/  HADD2.F32 R114, -RZ, R113.H1_H1 ;  /* 0x30000071ff727230 */ /* 0x000fe40000004100 */
[----:B------:R-:W-:Y:S01]  /*4370*/  FMUL.FTZ R118, R49, R118 ;  /* 0x0000007631767220 */ /* 0x000fe20000410000 */
[----:B------:R-:W-:-:S02]  /*4380*/  HADD2.F32 R51, -RZ, R51.H1_H1 ;  /* 0x30000033ff337230 */ /* 0x000fc40000004100 */
[----:B------:R-:W-:Y:S01]  /*4390*/  FMUL.FTZ R122, R55, R112 ;  /* 0x00000070377a7220 */ /* 0x000fe20000410000 */
[----:B------:R-:W-:Y:S02]  /*43a0*/  HADD2.F32 R116, -RZ, R37.H0_H0 ;  /* 0x20000025ff747230 */ /* 0x000fe40000004100 */
[-C--:B------:R-:W-:Y:S01]  /*43b0*/  FFMA.FTZ R37, R49, R114.reuse, -R120 ;  /* 0x0000007231257223 */ /* 0x080fe20000010878 */
[----:B------:R-:W-:Y:S01]  /*43c0*/  FFMA.FTZ R49, R53, R114, R118 ;  /* 0x0000007235317223 */ /* 0x000fe20000010076 */
[C---:B------:R-:W-:Y:S01]  /*43d0*/  FMUL.FTZ R124, R51.reuse, R112 ;  /* 0x00000070337c7220 */ /* 0x040fe20000410000 */
[--C-:B------:R-:W-:Y:S02]  /*43e0*/  HADD2.F32 R53, -RZ, R111.reuse.H1_H1 ;  /* 0x3000006fff357230 */ /* 0x100fe40000004100 */
[-C--:B------:R-:W-:Y:S01]  /*43f0*/  FFMA.FTZ R112, R51, R116.reuse, -R122 ;  /* 0x0000007433707223 */ /* 0x080fe2000001087a */
[----:B------:R-:W-:Y:S02]  /*4400*/  HADD2.F32 R113, -RZ, R36.H0_H0 ;  /* 0x20000024ff717230 */ /* 0x000fe40000004100 */
[----:B------:R-:W-:Y:S01]  /*4410*/  FFMA.FTZ R114, R55, R116, R124 ;  /* 0x0000007437727223 */ /* 0x000fe2000001007c */
[----:B------:R-:W-:-:S02]  /*4420*/  HADD2.F32 R111, -RZ, R111.H0_H0 ;  /* 0x2000006fff6f7230 */ /* 0x000fc40000004100 */
[----:B------:R-:W-:Y:S02]  /*4430*/  HADD2.F32 R51, -RZ, R52.H0_H0 ;  /* 0x20000034ff337230 */ /* 0x000fe40000004100 */
[----:B------:R-:W-:Y:S01]  /*4440*/  HADD2.F32 R36, -RZ, R48.H0_H0 ;  /* 0x20000030ff247230 */ /* 0x000fe20000004100 */
        /* <DEDUP_REMOVED lines=13> */
[----:B------:R-:W-:Y:S02]  /*4520*/  HADD2.F32 R53, -RZ, R34.H0_H0 ;  /* 0x20000022ff357230 */ /* 0x000fe40000004100 */
[----:B------:R-:W-:-:S02]  /*4530*/  HADD2.F32 R48, -RZ, R54.H0_H0 ;  /* 0x20000036ff307230 */ /* 0x000fc40000004100 */
[----:B------:R-:W-:Y:S01]  /*4540*/  HADD2.F32 R109, -RZ, R109.H1_H1 ;  /* 0x3000006dff6d7230 */ /* 0x000fe20000004100 */
[----:B------:R-:W-:Y:S01]  /*4550*/  F2FP.F16.F32.PACK_AB R52, R113, R36 ;  /* 0x000000247134723e */ /* 0x000fe200000000ff */
[----:B------:R-:W-:Y:S02]  /*4560*/  HADD2.F32 R34, -RZ, R50.H0_H0 ;  /* 0x20000032ff227230 */ /* 0x000fe40000004100 */
[----:B------:R-:W-:Y:S02]  /*4570*/  HADD2.F32 R54, -RZ, R54.H1_H1 ;  /* 0x30000036ff367230 */ /* 0x000fe40000004100 */
[-C--:B------:R-:W-:Y:S01]  /*4580*/  FMUL.FTZ R55, R48, R109.reuse ;  /* 0x0000006d30377220 */ /* 0x080fe20000410000 */
[----:B------:R-:W-:Y:S02]  /*4590*/  HADD2.F32 R50, -RZ, R50.H1_H1 ;  /* 0x30000032ff327230 */ /* 0x000fe40000004100 */
[----:B------:R-:W-:Y:S01]  /*45a0*/  FMUL.FTZ R109, R34, R109 ;  /* 0x0000006d226d7220 */ /* 0x000fe20000410000 */
[----:B------:R-:W-:-:S02]  /*45b0*/  HADD2.F32 R33, -RZ, R33.H0_H0 ;  /* 0x20000021ff217230 */ /* 0x000fc40000004100 */
[----:B------:R-:W-:Y:S01]  /*45c0*/  FMUL.FTZ R115, R54, R53 ;  /* 0x0000003536737220 */ /* 0x000fe20000410000 */
[----:B------:R-:W-:Y:S01]  /*45d0*/  FFMA.FTZ R55, R34, R51, -R55 ;  /* 0x0000003322377223 */ /* 0x000fe20000010837 */
[----:B------:R-:W-:Y:S01]  /*45e0*/  FMUL.FTZ R53, R50, R53 ;  /* 0x0000003532357220 */ /* 0x000fe20000410000 */
[----:B------:R-:W-:Y:S01]  /*45f0*/  FFMA.FTZ R109, R48, R51, R109 ;  /* 0x00000033306d7223 */ /* 0x000fe2000001006d */
[----:B------:R-:W-:Y:S01]  /*4600*/  FFMA.FTZ R50, R50, R33, -R115 ;  /* 0x0000002132327223 */ /* 0x000fe20000010873 */
[----:B------:R-:W-:Y:S01]  /*4610*/  F2FP.F16.F32.PACK_AB R51, R112, R37 ;  /* 0x000000257033723e */ /* 0x000fe200000000ff */
[----:B------:R-:W-:Y:S01]  /*4620*/  FFMA.FTZ R54, R54, R33, R53 ;  /* 0x0000002136367223 */ /* 0x000fe20000010035 */
[----:B------:R-:W-:Y:S01]  /*4630*/  F2FP.F16.F32.PACK_AB R53, R39, R38 ;  /* 0x000000262735723e */ /* 0x000fe200000000ff */
[----:B------:R-:W-:Y:S01]  /*4640*/  IMAD.MOV.U32 R49, RZ, RZ, R35 ;  /* 0x000000ffff317224 */ /* 0x000fe200078e0023 */
[----:B------:R-:W-:Y:S01]  /*4650*/  F2FP.F16.F32.PACK_AB R50, R50, R55 ;  /* 0x000000373232723e */ /* 0x000fe200000000ff */
[----:B------:R-:W-:Y:S01]  /*4660*/  IMAD.MOV.U32 R55, RZ, RZ, R114 ;  /* 0x000000ffff377224 */ /* 0x000fe200078e0072 */
[----:B------:R-:W-:-:S02]  /*4670*/  F2FP.F16.F32.PACK_AB R48, R111, R32 ;  /* 0x000000206f30723e */ /* 0x000fc400000000ff */
[----:B------:R-:W-:-:S07]  /*4680*/  F2FP.F16.F32.PACK_AB R54, R54, R109 ;  /* 0x0000006d3636723e */ /* 0x000fce00000000ff */
.L_x_1147:
[----:B------:R-:W-:Y:S05]  /*4690*/  BSYNC B2 ;  /* 0x0000000000027941 */ /* 0x000fea0003800000 */
.L_x_1146:
[----:B------:R-:W-:Y:S02]  /*46a0*/  ISETP.GE.AND P5, PT, R107, R99, PT ;  /* 0x000000636b00720c */ /* 0x000fe40003fa6270 */
[----:B------:R-:W-:-:S11]  /*46b0*/  P2R R33, PR, RZ, 0x1 ;  /* 0x00000001ff217803 */ /* 0x000fd60000000000 */
[--C-:B------:R-:W-:Y:S02]  /*46c0*/  @!P5 SHF.R.S32.HI R32, RZ, 0x1f, R107.reuse ;  /* 0x0000001fff20d819 */ /* 0x100fe4000001146b */
[----:B------:R-:W-:-:S04]  /*46d0*/  @!P5 IADD3 R94, P0, P6, R62, R94, R107 ;  /* 0x0000005e3e5ed210 */ /* 0x000fc80007e1e06b */
[----:B------:R-:W-:Y:S02]  /*46e0*/  @!P5 IADD3.X R108, R83, R108, R32, P0, P6 ;  /* 0x0000006c536cd210 */ /* 0x000fe400007ec420 */
[CC--:B------:R-:W-:Y:S02]  /*46f0*/  LEA R32, P6, R100.reuse, R86.reuse, 0x1 ;  /* 0x0000005664207211 */ /* 0x0c0fe400078c08ff */
[----:B------:R-:W-:Y:S02]  /*4700*/  ISETP.NE.AND P0, PT, R33, RZ, PT ;  /* 0x000000ff2100720c */ /* 0x000fe40003f05270 */
[----:B------:R-:W-:Y:S02]  /*4710*/  LEA.HI.X R33, R100, R87, R102, 0x1, P6 ;  /* 0x0000005764217211 */ /* 0x000fe400030f0c66 */
[----:B------:R-:W-:-:S03]  /*4720*/  @!P5 LEA R34, P6, R94, R86, 0x1 ;  /* 0x000000565e22d211 */ /* 0x000fc600078c08ff */
[----:B-1----:R1:W-:Y:S01]  /*4730*/  STG.E.128 desc[UR38][R32.64], R48 ;  /* 0x0000003020007986 */ /* 0x0023e2000c101d26 */
[----:B------:R-:W-:-:S05]  /*4740*/  @!P5 LEA.HI.X R35, R94, R87, R108, 0x1, P6 ;  /* 0x000000575e23d211 */ /* 0x000fca00030f0c6c */
[----:B--2---:R1:W-:Y:S04]  /*4750*/  @!P5 STG.E.128 desc[UR38][R34.64], R52 ;  /* 0x000000342200d986 */ /* 0x0043e8000c101d26 */
.L_x_1145:
[----:B------:R-:W-:Y:S05]  /*4760*/  BSYNC B1 ;  /* 0x0000000000017941 */ /* 0x000fea0003800000 */
.L_x_1144:
[----:B-1----:R-:W-:Y:S02]  /*4770*/  VIADD R33, R17, 0x60 ;  /* 0x0000006011217836 */ /* 0x002fe40000000000 */
[-C--:B------:R-:W-:Y:S02]  /*4780*/  IMAD R32, R73, R92.reuse, RZ ;  /* 0x0000005c49207224 */ /* 0x080fe400078e02ff */
[C---:B------:R-:W-:Y:S01]  /*4790*/  IMAD.WIDE.U32 R90, R33.reuse, R92, R90 ;  /* 0x0000005c215a7225 */ /* 0x040fe200078e005a */
[----:B------:R-:W-:-:S03]  /*47a0*/  ISETP.GE.OR P5, PT, R33, R96, P1 ;  /* 0x000000602100720c */ /* 0x000fc60000fa6670 */
[----:B------:R-:W-:-:S10]  /*47b0*/  IMAD R93, R33, R93, R32 ;  /* 0x0000005d215d7224 */ /* 0x000fd400078e0220 */
[----:B------:R-:W-:Y:S05]  /*47c0*/  @P5 BRA `(.L_x_1132) ;  /* 0x0000000800505947 */ /* 0x000fea0003800000 */
[----:B------:R-:W2:Y:S01]  /*47d0*/  LDL R34, [R1+0x2c] ;  /* 0x00002c0001227983 */ /* 0x000ea20000100800 */
[----:B------:R-:W-:Y:S01]  /*47e0*/  IMAD.IADD R50, R91, 0x1, R93 ;  /* 0x000000015b327824 */ /* 0x000fe200078e025d */
[----:B------:R-:W-:Y:S01]  /*47f0*/  IADD3 R32, P5, P6, R62, R90, R31 ;  /* 0x0000005a3e207210 */ /* 0x000fe20007ebe01f */
[----:B------:R-:W-:Y:S01]  /*4800*/  BSSY B1, `(.L_x_1148) ;  /* 0x000006a000017945 */ /* 0x000fe20003800000 */
[----:B------:R-:W-:Y:S02]  /*4810*/  SEL R101, R68, R101, !P0 ;  /* 0x0000006544657207 */ /* 0x000fe40004000000 */
[----:B------:R-:W-:Y:S02]  /*4820*/  IADD3.X R33, R83, R50, R5, P5, P6 ;  /* 0x0000003253217210 */ /* 0x000fe40002fec405 */
[----:B------:R-:W-:-:S04]  /*4830*/  LEA R48, P5, R32, R86, 0x1 ;  /* 0x0000005620307211 */ /* 0x000fc800078a08ff */
[----:B------:R-:W-:Y:S02]  /*4840*/  LEA.HI.X R49, R32, R87, R33, 0x1, P5 ;  /* 0x0000005720317211 */ /* 0x000fe400028f0c21 */
[----:B------:R-:W-:-:S04]  /*4850*/  SHF.R.S32.HI R32, RZ, 0x1f, R101 ;  /* 0x0000001fff207819 */ /* 0x000fc80000011465 */
[----:B------:R-:W-:-:S04]  /*4860*/  LEA.HI R101, R32, R101, RZ, 0x4 ;  /* 0x0000006520657211 */ /* 0x000fc800078f20ff */
[----:B------:R-:W-:-:S05]  /*4870*/  LEA.HI.SX32 R51, R101, R66, 0x1c ;  /* 0x0000004265337211 */ /* 0x000fca00078fe2ff */
[----:B------:R-:W-:-:S05]  /*4880*/  IMAD.SHL.U32 R51, R51, 0x8, RZ ;  /* 0x0000000833337824 */ /* 0x000fca00078e00ff */
[----:B------:R-:W-:-:S04]  /*4890*/  LOP3.LUT R33, R70, 0x38, R51, 0xf8, !PT ;  /* 0x0000003846217812 */ /* 0x000fc800078ef833 */
[----:B------:R-:W-:-:S05]  /*48a0*/  LOP3.LUT R33, R33, R98, RZ, 0x3c, !PT ;  /* 0x0000006221217212 */ /* 0x000fca00078e3cff */
[----:B--2---:R-:W-:Y:S02]  /*48b0*/  IMAD.IADD R35, R34, 0x1, R33 ;  /* 0x0000000122237824 */ /* 0x004fe400078e0221 */
[C---:B------:R-:W-:Y:S02]  /*48c0*/  IMAD R33, R18.reuse, 0x2000, R3 ;  /* 0x0000200012217824 */ /* 0x040fe400078e0203 */
[----:B------:R-:W-:Y:S02]  /*48d0*/  IMAD R35, R18, 0x2000, R35 ;  /* 0x0000200012237824 */ /* 0x000fe400078e0223 */
[--C-:B------:R-:W-:Y:S02]  /*48e0*/  IMAD R33, R33, 0x2, R2.reuse ;  /* 0x0000000221217824 */ /* 0x100fe400078e0202 */
[----:B------:R-:W-:-:S04]  /*48f0*/  IMAD R36, R35, 0x2, R2 ;  /* 0x0000000223247824 */ /* 0x000fc800078e0202 */
[----:B------:R-:W1:Y:S04]  /*4900*/  LDS.128 R32, [R33+0xe400] ;  /* 0x00e4000021207984 */ /* 0x000e680000000c00 */
[----:B------:R-:W2:Y:S01]  /*4910*/  LDS.128 R36, [R36+0xe400] ;  /* 0x00e4000024247984 */ /* 0x000ea20000000c00 */
[----:B------:R-:W-:Y:S05]  /*4920*/  @P4 BRA `(.L_x_1149) ;  /* 0x00000004005c4947 */ /* 0x000fea0003800000 */
[----:B------:R-:W-:Y:S01]  /*4930*/  SHF.R.U64 R52, R40, 0x10, R41 ;  /* 0x0000001028347819 */ /* 0x000fe20000001229 */
[----:B------:R-:W-:Y:S01]  /*4940*/  HADD2.F32 R53, -RZ, R106.H1_H1 ;  /* 0x3000006aff357230 */ /* 0x000fe20000004100 */
[----:B------:R-:W-:Y:S01]  /*4950*/  SHF.R.U64 R40, R42, 0x10, R43 ;  /* 0x000000102a287819 */ /* 0x000fe2000000122b */
[----:B-1----:R-:W-:Y:S01]  /*4960*/  IMAD.MOV.U32 R42, RZ, RZ, R32 ;  /* 0x000000ffff2a7224 */ /* 0x002fe200078e0020 */
[----:B------:R-:W-:Y:S01]  /*4970*/  SHF.R.U32.HI R54, RZ, 0x10, R45 ;  /* 0x00000010ff367819 */ /* 0x000fe2000001162d */
[----:B--2---:R-:W-:Y:S01]  /*4980*/  IMAD.MOV.U32 R32, RZ, RZ, R37 ;  /* 0x000000ffff207224 */ /* 0x004fe200078e0025 */
[----:B------:R-:W-:Y:S01]  /*4990*/  SHF.R.U64 R44, R44, 0x10, R45 ;  /* 0x000000102c2c7819 */ /* 0x000fe2000000122d */
[----:B------:R-:W-:Y:S01]  /*49a0*/  IMAD.MOV.U32 R45, RZ, RZ, R39 ;  /* 0x000000ffff2d7224 */ /* 0x000fe200078e0027 */
[----:B------:R-:W-:Y:S01]  /*49b0*/  SHF.R.U32.HI R93, RZ, 0x10, R43 ;  /* 0x00000010ff5d7819 */ /* 0x000fe2000001162b */
[----:B------:R-:W-:Y:S01]  /*49c0*/  IMAD.MOV.U32 R43, RZ, RZ, R36 ;  /* 0x000000ffff2b7224 */ /* 0x000fe200078e0024 */
[----:B------:R-:W-:Y:S01]  /*49d0*/  SHF.R.U32.HI R92, RZ, 0x10, R41 ;  /* 0x00000010ff5c7819 */ /* 0x000fe20000011629 */
[--C-:B------:R-:W-:Y:S01]  /*49e0*/  HADD2.F32 R36, -RZ, R32.reuse.H0_H0 ;  /* 0x20000020ff247230 */ /* 0x100fe20000004100 */
[--C-:B------:R-:W-:Y:S01]  /*49f0*/  SHF.R.U64 R41, R46, 0x10, R47.reuse ;  /* 0x000000102e297819 */ /* 0x100fe2000000122f */
[----:B------:R-:W-:Y:S01]  /*4a00*/  HADD2.F32 R39, -RZ, R32.H1_H1 ;  /* 0x30000020ff277230 */ /* 0x000fe20000004100 */
[----:B------:R-:W-:Y:S01]  /*4a10*/  SHF.R.U32.HI R55, RZ, 0x10, R47 ;  /* 0x00000010ff377819 */ /* 0x000fe2000001162f */
[----:B------:R-:W-:-:S02]  /*4a20*/  IMAD.MOV.U32 R37, RZ, RZ, R35 ;  /* 0x000000ffff257224 */ /* 0x000fc400078e0023 */
[--C-:B------:R-:W-:Y:S02]  /*4a30*/  HADD2.F32 R32, -RZ, R33.reuse.H0_H0 ;  /* 0x20000021ff207230 */ /* 0x100fe40000004100 */
[----:B------:R-:W-:Y:S02]  /*4a40*/  HADD2.F32 R54, -RZ, R54.H0_H0 ;  /* 0x20000036ff367230 */ /* 0x000fe40000004100 */
[----:B------:R-:W-:Y:S02]  /*4a50*/  HADD2.F32 R35, -RZ, R33.H1_H1 ;  /* 0x30000021ff237230 */ /* 0x000fe40000004100 */
[-C--:B------:R-:W-:Y:S01]  /*4a60*/  FMUL.FTZ R33, R36, R53.reuse ;  /* 0x0000003524217220 */ /* 0x080fe20000410000 */
[----:B------:R-:W-:Y:S02]  /*4a70*/  HADD2.F32 R47, -RZ, R106.H0_H0 ;  /* 0x2000006aff2f7230 */ /* 0x000fe40000004100 */
[----:B------:R-:W-:Y:S01]  /*4a80*/  FMUL.FTZ R53, R32, R53 ;  /* 0x0000003520357220 */ /* 0x000fe20000410000 */
[----:B------:R-:W-:-:S02]  /*4a90*/  HADD2.F32 R46, -RZ, R92.H0_H0 ;  /* 0x2000005cff2e7230 */ /* 0x000fc40000004100 */
[-C--:B------:R-:W-:Y:S01]  /*4aa0*/  FMUL.FTZ R92, R39, R54.reuse ;  /* 0x00000036275c7220 */ /* 0x080fe20000410000 */
[C---:B------:R-:W-:Y:S01]  /*4ab0*/  FMUL.FTZ R54, R35.reuse, R54 ;  /* 0x0000003623367220 */ /* 0x040fe20000410000 */
[-C--:B------:R-:W-:Y:S01]  /*4ac0*/  FFMA.FTZ R32, R32, R47.reuse, -R33 ;  /* 0x0000002f20207223 */ /* 0x080fe20000010821 */
[----:B------:R-:W-:Y:S01]  /*4ad0*/  FFMA.FTZ R33, R36, R47, R53 ;  /* 0x0000002f24217223 */ /* 0x000fe20000010035 */
[-C--:B------:R-:W-:Y:S01]  /*4ae0*/  FFMA.FTZ R35, R35, R46.reuse, -R92 ;  /* 0x0000002e23237223 */ /* 0x080fe2000001085c */
[----:B------:R-:W-:Y:S01]  /*4af0*/  FFMA.FTZ R36, R39, R46, R54 ;  /* 0x0000002e27247223 */ /* 0x000fe20000010036 */
[--C-:B------:R-:W-:Y:S02]  /*4b00*/  HADD2.F32 R46, -RZ, R45.reuse.H0_H0 ;  /* 0x2000002dff2e7230 */ /* 0x100fe40000004100 */
[----:B------:R-:W-:Y:S01]  /*4b10*/  HADD2.F32 R45, -RZ, R45.H1_H1 ;  /* 0x3000002dff2d7230 */ /* 0x000fe20000004100 */
[----:B------:R-:W-:Y:S01]  /*4b20*/  F2FP.F16.F32.PACK_AB R35, R35, R32 ;  /* 0x000000202323723e */ /* 0x000fe200000000ff */
[----:B------:R-:W-:-:S02]  /*4b30*/  HADD2.F32 R39, -RZ, R37.H0_H0 ;  /* 0x20000025ff277230 */ /* 0x000fc40000004100 */
[----:B------:R-:W-:Y:S02]  /*4b40*/  HADD2.F32 R92, -RZ, R55.H0_H0 ;  /* 0x20000037ff5c7230 */ /* 0x000fe40000004100 */
[----:B------:R-:W-:Y:S02]  /*4b50*/  HADD2.F32 R53, -RZ, R105.H1_H1 ;  /* 0x30000069ff357230 */ /* 0x000fe40000004100 */
[----:B------:R-:W-:Y:S02]  /*4b60*/  HADD2.F32 R37, -RZ, R37.H1_H1 ;  /* 0x30000025ff257230 */ /* 0x000fe40000004100 */
[----:B------:R-:W-:Y:S01]  /*4b70*/  FMUL.FTZ R100, R45, R92 ;  /* 0x0000005c2d647220 */ /* 0x000fe20000410000 */
[----:B------:R-:W-:Y:S02]  /*4b80*/  HADD2.F32 R54, -RZ, R93.H0_H0 ;  /* 0x2000005dff367230 */ /* 0x000fe40000004100 */
[----:B------:R-:W-:Y:S01]  /*4b90*/  FMUL.FTZ R94, R46, R53 ;  /* 0x000000352e5e7220 */ /* 0x000fe20000410000 */
[----:B------:R-:W-:-:S02]  /*4ba0*/  HADD2.F32 R47, -RZ, R103.H1_H1 ;  /* 0x30000067ff2f7230 */ /* 0x000fc40000004100 */
[----:B------:R-:W-:Y:S01]  /*4bb0*/  FMUL.FTZ R92, R37, R92 ;  /* 0x0000005c255c7220 */ /* 0x000fe20000410000 */
[----:B------:R-:W-:Y:S01]  /*4bc0*/  FMUL.FTZ R53, R39, R53 ;  /* 0x0000003527357220 */ /* 0x000fe20000410000 */
[-C--:B------:R-:W-:Y:S01]  /*4bd0*/  FFMA.FTZ R93, R37, R54.reuse, -R100 ;  /* 0x00000036255d7223 */ /* 0x080fe20000010864 */
[----:B------:R-:W-:Y:S02]  /*4be0*/  HADD2.F32 R44, -RZ, R44.H0_H0 ;  /* 0x2000002cff2c7230 */ /* 0x000fe40000004100 */
[-C--:B------:R-:W-:Y:S01]  /*4bf0*/  FFMA.FTZ R94, R39, R47.reuse, -R94 ;  /* 0x0000002f275e7223 */ /* 0x080fe2000001085e */
[----:B------:R-:W-:Y:S01]  /*4c00*/  FFMA.FTZ R100, R45, R54, R92 ;  /* 0x000000362d647223 */ /* 0x000fe2000001005c */
[----:B------:R-:W-:Y:S02]  /*4c10*/  HADD2.F32 R54, -RZ, R105.H0_H0 ;  /* 0x20000069ff367230 */ /* 0x000fe40000004100 */
[----:B------:R-:W-:Y:S01]  /*4c20*/  FFMA.FTZ R55, R46, R47, R53 ;  /* 0x0000002f2e377223 */ /* 0x000fe20000010035 */
[----:B------:R-:W-:Y:S01]  /*4c30*/  HADD2.F32 R39, -RZ, R43.H0_H0 ;  /* 0x2000002bff277230 */ /* 0x000fe20000004100 */
[----:B------:R-:W-:Y:S01]  /*4c40*/  F2FP.F16.F32.PACK_AB R93, R93, R94 ;  /* 0x0000005e5d5d723e */ /* 0x000fe200000000ff */
[----:B------:R-:W-:-:S02]  /*4c50*/  HADD2.F32 R37, -RZ, R42.H0_H0 ;  /* 0x2000002aff257230 */ /* 0x000fc40000004100 */
[----:B------:R-:W-:Y:S02]  /*4c60*/  HADD2.F32 R43, -RZ, R43.H1_H1 ;  /* 0x3000002bff2b7230 */ /* 0x000fe40000004100 */
[-C--:B------:R-:W-:Y:S01]  /*4c70*/  FMUL.FTZ R92, R39, R54.reuse ;  /* 0x00000036275c7220 */ /* 0x080fe20000410000 */
[----:B------:R-:W-:Y:S02]  /*4c80*/  HADD2.F32 R42, -RZ, R42.H1_H1 ;  /* 0x3000002aff2a7230 */ /* 0x000fe40000004100 */
[----:B------:R-:W-:Y:S01]  /*4c90*/  FMUL.FTZ R54, R37, R54 ;  /* 0x0000003625367220 */ /* 0x000fe20000410000 */
[----:B------:R-:W-:Y:S02]  /*4ca0*/  HADD2.F32 R46, -RZ, R103.H0_H0 ;  /* 0x20000067ff2e7230 */ /* 0x000fe40000004100 */
[-C--:B------:R-:W-:Y:S01]  /*4cb0*/  FMUL.FTZ R45, R43, R44.reuse ;  /* 0x0000002c2b2d7220 */ /* 0x080fe20000410000 */
[----:B------:R-:W-:Y:S02]  /*4cc0*/  HADD2.F32 R52, -RZ, R52.H0_H0 ;  /* 0x20000034ff347230 */ /* 0x000fe40000004100 */
[C---:B------:R-:W-:Y:S01]  /*4cd0*/  FMUL.FTZ R44, R42.reuse, R44 ;  /* 0x0000002c2a2c7220 */ /* 0x040fe20000410000 */
[-C--:B------:R-:W-:Y:S01]  /*4ce0*/  FFMA.FTZ R54, R39, R46.reuse, R54 ;  /* 0x0000002e27367223 */ /* 0x080fe20000010036 */
[----:B------:R-:W-:Y:S01]  /*4cf0*/  FFMA.FTZ R92, R37, R46, -R92 ;  /* 0x0000002e255c7223 */ /* 0x000fe2000001085c */
[-C--:B------:R-:W-:Y:S01]  /*4d00*/  FFMA.FTZ R45, R42, R52.reuse, -R45 ;  /* 0x000000342a2d7223 */ /* 0x080fe2000001082d */
[----:B------:R-:W-:Y:S01]  /*4d10*/  FFMA.FTZ R47, R43, R52, R44 ;  /* 0x000000342b2f7223 */ /* 0x000fe2000001002c */
[----:B------:R-:W-:-:S02]  /*4d20*/  HADD2.F32 R42, -RZ, R104.H0_H0 ;  /* 0x20000068ff2a7230 */ /* 0x000fc40000004100 */
[----:B------:R-:W-:Y:S01]  /*4d30*/  HADD2.F32 R39, -RZ, R38.H0_H0 ;  /* 0x20000026ff277230 */ /* 0x000fe20000004100 */
[----:B------:R-:W-:Y:S01]  /*4d40*/  F2FP.F16.F32.PACK_AB R32, R45, R92 ;  /* 0x0000005c2d20723e */ /* 0x000fe200000000ff */
[----:B------:R-:W-:Y:S02]  /*4d50*/  HADD2.F32 R104, -RZ, R104.H1_H1 ;  /* 0x30000068ff687230 */ /* 0x000fe40000004100 */
[----:B------:R-:W-:Y:S02]  /*4d60*/  HADD2.F32 R43, -RZ, R41.H0_H0 ;  /* 0x20000029ff2b7230 */ /* 0x000fe40000004100 */
[----:B------:R-:W-:Y:S02]  /*4d70*/  HADD2.F32 R37, -RZ, R34.H0_H0 ;  /* 0x20000022ff257230 */ /* 0x000fe40000004100 */
[----:B------:R-:W-:Y:S02]  /*4d80*/  HADD2.F32 R38, -RZ, R38.H1_H1 ;  /* 0x30000026ff267230 */ /* 0x000fe40000004100 */
[----:B------:R-:W-:-:S02]  /*4d90*/  HADD2.F32 R34, -RZ, R34.H1_H1 ;  /* 0x30000022ff227230 */ /* 0x000fc40000004100 */
[----:B------:R-:W-:Y:S02]  /*4da0*/  HADD2.F32 R41, -RZ, R40.H0_H0 ;  /* 0x20000028ff297230 */ /* 0x000fe40000004100 */
[-C--:B------:R-:W-:Y:S01]  /*4db0*/  FMUL.FTZ R40, R39, R104.reuse ;  /* 0x0000006827287220 */ /* 0x080fe20000410000 */
[-C--:B------:R-:W-:Y:S01]  /*4dc0*/  FMUL.FTZ R53, R38, R43.reuse ;  /* 0x0000002b26357220 */ /* 0x080fe20000410000 */
[C---:B------:R-:W-:Y:S01]  /*4dd0*/  FMUL.FTZ R104, R37.reuse, R104 ;  /* 0x0000006825687220 */ /* 0x040fe20000410000 */
[C---:B------:R-:W-:Y:S01]  /*4de0*/  FMUL.FTZ R43, R34.reuse, R43 ;  /* 0x0000002b222b7220 */ /* 0x040fe20000410000 */
[-C--:B------:R-:W-:Y:S01]  /*4df0*/  FFMA.FTZ R40, R37, R42.reuse, -R40 ;  /* 0x0000002a25287223 */ /* 0x080fe20000010828 */
[-C--:B------:R-:W-:Y:S01]  /*4e00*/  FFMA.FTZ R53, R34, R41.reuse, -R53 ;  /* 0x0000002922357223 */ /* 0x080fe20000010835 */
[----:B------:R-:W-:Y:S01]  /*4e10*/  FFMA.FTZ R104, R39, R42, R104 ;  /* 0x0000002a27687223 */ /* 0x000fe20000010068 */
[----:B------:R-:W-:Y:S01]  /*4e20*/  FFMA.FTZ R43, R38, R41, R43 ;  /* 0x00000029262b7223 */ /* 0x000fe2000001002b */
[----:B------:R-:W-:Y:S01]  /*4e30*/  F2FP.F16.F32.PACK_AB R37, R36, R33 ;  /* 0x000000212425723e */ /* 0x000fe200000000ff */
[----:B------:R-:W-:Y:S01]  /*4e40*/  IMAD.MOV.U32 R33, RZ, RZ, R35 ;  /* 0x000000ffff217224 */ /* 0x000fe200078e0023 */
[----:B------:R-:W-:Y:S01]  /*4e50*/  F2FP.F16.F32.PACK_AB R39, R100, R55 ;  /* 0x000000376427723e */ /* 0x000fe200000000ff */
[----:B------:R-:W-:Y:S01]  /*4e60*/  IMAD.MOV.U32 R35, RZ, RZ, R93 ;  /* 0x000000ffff237224 */ /* 0x000fe200078e005d */
[----:B------:R-:W-:-:S02]  /*4e70*/  F2FP.F16.F32.PACK_AB R36, R47, R54 ;  /* 0x000000362f24723e */ /* 0x000fc400000000ff */
[----:B------:R-:W-:Y:S02]  /*4e80*/  F2FP.F16.F32.PACK_AB R34, R53, R40 ;  /* 0x000000283522723e */ /* 0x000fe400000000ff */
[----:B------:R-:W-:-:S07]  /*4e90*/  F2FP.F16.F32.PACK_AB R38, R43, R104 ;  /* 0x000000682b26723e */ /* 0x000fce00000000ff */
.L_x_1149:
[----:B------:R-:W-:Y:S05]  /*4ea0*/  BSYNC B1 ;  /* 0x0000000000017941 */ /* 0x000fea0003800000 */
.L_x_1148:
[----:B-1----:R1:W-:Y:S01]  /*4eb0*/  STG.E.128 desc[UR38][R48.64], R32 ;  /* 0x0000002030007986 */ /* 0x0023e2000c101d26 */
[----:B------:R-:W-:-:S13]  /*4ec0*/  ISETP.GE.AND P4, PT, R51, R99, PT ;  /* 0x000000633300720c */ /* 0x000fda0003f86270 */
[----:B------:R-:W-:Y:S05]  /*4ed0*/  @P4 BRA `(.L_x_1132) ;  /* 0x00000000008c4947 */ /* 0x000fea0003800000 */
[--C-:B-1----:R-:W-:Y:S02]  /*4ee0*/  SHF.R.S32.HI R32, RZ, 0x1f, R51.reuse ;  /* 0x0000001fff207819 */ /* 0x102fe40000011433 */
[----:B------:R-:W-:-:S04]  /*4ef0*/  IADD3 R51, P4, P5, R62, R90, R51 ;  /* 0x0000005a3e337210 */ /* 0x000fc80007d9e033 */
[----:B------:R-:W-:Y:S02]  /*4f00*/  IADD3.X R50, R83, R50, R32, P4, P5 ;  /* 0x0000003253327210 */ /* 0x000fe400027ea420 */
[----:B------:R-:W-:-:S04]  /*4f10*/  LEA R86, P4, R51, R86, 0x1 ;  /* 0x0000005633567211 */ /* 0x000fc800078808ff */
[----:B------:R-:W-:-:S05]  /*4f20*/  LEA.HI.X R87, R51, R87, R50, 0x1, P4 ;  /* 0x0000005733577211 */ /* 0x000fca00020f0c32 */
[----:B--2---:R1:W-:Y:S01]  /*4f30*/  STG.E.128 desc[UR38][R86.64], R36 ;  /* 0x0000002456007986 */ /* 0x0043e2000c101d26 */
[----:B------:R-:W-:Y:S05]  /*4f40*/  BRA `(.L_x_1132) ;  /* 0x0000000000707947 */ /* 0x000fea0003800000 */
.L_x_1115:
[----:B------:R-:W-:-:S06]  /*4f50*/  UISETP.NE.AND UP0, UPT, UR37, 0x3, UPT ;  /* 0x000000032500788c */ /* 0x000fcc000bf05270 */
[----:B------:R-:W-:-:S13]  /*4f60*/  PLOP3.LUT P3, PT, PT, PT, UP0, 0x80, 0x0 ;  /* 0x000000000000781c */ /* 0x000fda0003f6f008 */
[----:B------:R-:W-:Y:S05]  /*4f70*/  @!P3 BRA `(.L_x_1150) ;  /* 0x000000000004b947 */ /* 0x000fea0003800000 */
[----:B------:R-:W-:Y:S01]  /*4f80*/  BPT.TRAP 0x1 ;  /* 0x000000040000795c */ /* 0x000fe20000300000 */
.L_x_1150:
[----:B------:R-:W2:Y:S01]  /*4f90*/  LDL R32, [R1+0x10] ;  /* 0x0000100001207983 */ /* 0x000ea20000100800 */
[----:B------:R-:W-:Y:S01]  /*4fa0*/  IMAD R85, R18, 0x8, R2 ;  /* 0x0000000812557824 */ /* 0x000fe200078e0202 */
[----:B------:R-:W-:Y:S01]  /*4fb0*/  BSSY B1, `(.L_x_1151) ;  /* 0x0000006000017945 */ /* 0x000fe20003800000 */
[----:B------:R-:W-:-:S05]  /*4fc0*/  IMAD R96, R25, -0x80, R30 ;  /* 0xffffff8019607824 */ /* 0x000fca00078e021e */
[----:B------:R-:W-:Y:S02]  /*4fd0*/  VIMNMX R96, R96, 0x80, PT ;  /* 0x0000008060607848 */ /* 0x000fe40003fe0100 */
[----:B--2---:R-:W-:-:S04]  /*4fe0*/  SHF.L.U32 R97, R32, 0x1f, RZ ;  /* 0x0000001f20617819 */ /* 0x004fc800000006ff */
[----:B------:R-:W0:Y:S02]  /*4ff0*/  SYNCS.PHASECHK.TRANS64.TRYWAIT P4, [R85+URZ+0x16890], R97 ;  /* 0x01689061550075a7 */ /* 0x000e24000808017f */
[----:B0-----:R-:W-:Y:S05]  /*5000*/  @!P4 BRA `(.L_x_1152) ;  /* 0x0000016c0054c947 */ /* 0x001fea0003800000 */
.L_x_1432:
[----:B------:R-:W-:Y:S05]  /*5010*/  BSYNC B1 ;  /* 0x0000000000017941 */ /* 0x000fea0003800000 */
.L_x_1151:
[----:B------:R-:W-:Y:S01]  /*5020*/  ISETP.GE.AND P4, PT, R17, R96, PT ;  /* 0x000000601100720c */ /* 0x000fe20003f86270 */
[----:B------:R-:W-:-:S12]  /*5030*/  BSSY B1, `(.L_x_1153) ;  /* 0x0000006000017945 */ /* 0x000fd80003800000 */
[----:B------:R-:W-:Y:S05]  /*5040*/  @P4 BRA `(.L_x_1154) ;  /* 0x0000000000104947 */ /* 0x000fea0003800000 */
[----:B------:R-:W1:Y:S04]  /*5050*/  @!P1 LDS.128 R32, [R89+0xe000] ;  /* 0x00e0000059209984 */ /* 0x000e680000000c00 */
[----:B------:R-:W2:Y:S04]  /*5060*/  @!P2 LDS.128 R36, [R88+0xe000] ;  /* 0x00e000005824a984 */ /* 0x000ea80000000c00 */
[----:B-1----:R1:W-:Y:S04]  /*5070*/  @!P1 STG.E.128 desc[UR38][R42.64], R32 ;  /* 0x000000202a009986 */ /* 0x0023e8000c101d26 */
[----:B--2---:R1:W-:Y:S02]  /*5080*/  @!P2 STG.E.128 desc[UR38][R42.64+0x40], R36 ;  /* 0x000040242a00a986 */ /* 0x0043e4000c101d26 */
.L_x_1154:
[----:B------:R-:W-:Y:S05]  /*5090*/  BSYNC B1 ;  /* 0x0000000000017941 */ /* 0x000fea0003800000 */
.L_x_1153:
[----:B-1----:R-:W-:-:S05]  /*50a0*/  VIADD R32, R17, 0x60 ;  /* 0x0000006011207836 */ /* 0x002fca0000000000 */
[----:B------:R-:W-:-:S13]  /*50b0*/  ISETP.GE.AND P4, PT, R32, R96, PT ;  /* 0x000000602000720c */ /* 0x000fda0003f86270 */
[----:B------:R-:W-:Y:S05]  /*50c0*/  @P4 BRA `(.L_x_1132) ;  /* 0x0000000000104947 */ /* 0x000fea0003800000 */
[----:B------:R-:W1:Y:S04]  /*50d0*/  @!P1 LDS.128 R32, [R89+0x11000] ;  /* 0x0110000059209984 */ /* 0x000e680000000c00 */
[----:B------:R-:W2:Y:S04]  /*50e0*/  @!P2 LDS.128 R36, [R88+0x11000] ;  /* 0x011000005824a984 */ /* 0x000ea80000000c00 */
[----:B-1----:R1:W-:Y:S04]  /*50f0*/  @!P1 STG.E.128 desc[UR38][R40.64], R32 ;  /* 0x0000002028009986 */ /* 0x0023e8000c101d26 */
[----:B--2---:R1:W-:Y:S02]  /*5100*/  @!P2 STG.E.128 desc[UR38][R40.64+0x40], R36 ;  /* 0x000040242800a986 */ /* 0x0043e4000c101d26 */
.L_x_1132:
[----:B------:R-:W-:Y:S05]  /*5110*/  BSYNC B0 ;  /* 0x0000000000007941 */ /* 0x000fea0003800000 */
.L_x_1114:
[----:B-1234-:R-:W1:Y:S01]  /*5120*/  S2R R32, SR_TID.X ;  /* 0x0000000000207919 */ /* 0x01ee620000002100 */
        /* <DEDUP_REMOVED lines=11> */
[----:B------:R-:W-:-:S05]  /*51e0*/  @!P4 VIADD R32, R85, 0x168a0 ;  /* 0x000168a05520c836 */ /* 0x000fca0000000000 */
[----:B------:R-:W-:-:S04]  /*51f0*/  @!P4 PRMT R32, RZ, 0x654, R32 ;  /* 0x00000654ff20c816 */ /* 0x000fc80000000020 */
[----:B------:R1:W-:Y:S01]  /*5200*/  @!P4 SYNCS.ARRIVE.TRANS64.RED.A1T0 RZ, [R32+URZ], RZ ;  /* 0x000000ff20ffc9a7 */ /* 0x0003e2000810043f */
[----:B------:R-:W-:Y:S05]  /*5210*/  @!P3 BRA `(.L_x_1156) ;  /* 0x000000000004b947 */ /* 0x000fea0003800000 */
[----:B------:R-:W-:Y:S01]  /*5220*/  BPT.TRAP 0x1 ;  /* 0x000000040000795c */ /* 0x000fe20000300000 */
.L_x_1156:
[----:B------:R-:W-:Y:S05]  /*5230*/  BSYNC B0 ;  /* 0x0000000000007941 */ /* 0x000fea0003800000 */
.L_x_1155:
[----:B------:R-:W2:Y:S01]  /*5240*/  SYNCS.PHASECHK.TRANS64.TRYWAIT P3, [R85+URZ+0x168b0], R97 ;  /* 0x0168b061550075a7 */ /* 0x000ea2000806017f */
[----:B------:R-:W-:Y:S01]  /*5250*/  ULDC UR40, c[0x0][0x2e4] ;  /* 0x0000b90000287ab9 */ /* 0x000fe20000000800 */
[----:B------:R-:W-:Y:S01]  /*5260*/  ULDC.64 UR44, c[0x0][0x318] ;  /* 0x0000c600002c7ab9 */ /* 0x000fe20000000a00 */
[----:B------:R-:W-:Y:S01]  /*5270*/  ULDC.64 UR42, c[0x0][0x308] ;  /* 0x0000c200002a7ab9 */ /* 0x000fe20000000a00 */
[----:B------:R-:W-:Y:S01]  /*5280*/  BSSY B0, `(.L_x_1157) ;  /* 0x0000003000007945 */ /* 0x000fe20003800000 */
[----:B------:R-:W-:-:S03]  /*5290*/  IMAD.WIDE R36, R25, 0x80, R10 ;  /* 0x0000008019247825 */ /* 0x000fc600078e020a */
[----:B--2---:R-:W-:Y:S05]  /*52a0*/  @!P3 BRA `(.L_x_1158) ;  /* 0x0000016800c0b947 */ /* 0x004fea0003800000 */
.L_x_1433:
[----:B------:R-:W-:Y:S05]  /*52b0*/  BSYNC B0 ;  /* 0x0000000000007941 */ /* 0x000fea0003800000 */
.L_x_1157:
        /* <DEDUP_REMOVED lines=17> */
.L_x_1160:
[----:B------:R-:W-:Y:S05]  /*53d0*/  BSYNC B0 ;  /* 0x0000000000007941 */ /* 0x000fea0003800000 */
.L_x_1159:
[----:B-1-3--:R-:W-:Y:S01]  /*53e0*/  VIADD R32, R17, 0x60 ;  /* 0x0000006011207836 */ /* 0x00afe20000000000 */
[----:B------:R-:W-:Y:S04]  /*53f0*/  BSSY B0, `(.L_x_1161) ;  /* 0x0000013000007945 */ /* 0x000fe80003800000 */
[----:B------:R-:W-:-:S13]  /*5400*/  ISETP.GE.AND P3, PT, R32, R96, PT ;  /* 0x000000602000720c */ /* 0x000fda0003f66270 */
[----:B------:R-:W-:Y:S05]  /*5410*/  @P3 BRA `(.L_x_1162) ;  /* 0x0000000000403947 */ /* 0x000fea0003800000 */
[----:B------:R-:W-:Y:S01]  /*5420*/  IADD3 R35, P3, R36, 0x60, RZ ;  /* 0x0000006024237810 */ /* 0x000fe20007f7e0ff */
[----:B------:R-:W-:Y:S02]  /*5430*/  IMAD.MOV.U32 R32, RZ, RZ, R58 ;  /* 0x000000ffff207224 */ /* 0x000fe400078e003a */
[----:B------:R-:W-:Y:S02]  /*5440*/  IMAD.MOV.U32 R33, RZ, RZ, R0 ;  /* 0x000000ffff217224 */ /* 0x000fe400078e0000 */
        /* <DEDUP_REMOVED lines=13> */
.L_x_1162:
[----:B------:R-:W-:Y:S05]  /*5520*/  BSYNC B0 ;  /* 0x0000000000007941 */ /* 0x000fea0003800000 */
.L_x_1161:
[----:B-1----:R-:W3:Y:S01]  /*5530*/  LDL.LU R33, [R1+0x10] ;  /* 0x0000100001217983 */ /* 0x002ee20000300800 */
[----:B------:R-:W-:Y:S01]  /*5540*/  VIADD R18, R18, 0x1 ;  /* 0x0000000112127836 */ /* 0x000fe20000000000 */
[----:B------:R-:W-:Y:S01]  /*5550*/  LOP3.LUT P5, RZ, R22, 0x2, RZ, 0xc0, !PT ;  /* 0x0000000216ff7812 */ /* 0x000fe200078ac0ff */
        /* <DEDUP_REMOVED lines=10> */
[----:B------:R-:W-:Y:S02]  /*5600*/  SEL R32, RZ, 0x1, P3 ;  /* 0x00000001ff207807 */ /* 0x000fe40001800000 */
[----:B------:R-:W-:Y:S01]  /*5610*/  SEL R18, R18, RZ, P3 ;  /* 0x000000ff12127207 */ /* 0x000fe20001800000 */
[----:B------:R0:W-:Y:S01]  /*5620*/  @!P4 SYNCS.ARRIVE.TRANS64.RED.A1T0 RZ, [R85+URZ], RZ ;  /* 0x000000ff55ffc9a7 */ /* 0x0001e2000810043f */
[----:B---3--:R-:W-:-:S05]  /*5630*/  LOP3.LUT R33, R33, R32, RZ, 0x3c, !PT ;  /* 0x0000002021217212 */ /* 0x008fca00078e3cff */
[----:B------:R0:W-:Y:S01]  /*5640*/  STL [R1+0x10], R33 ;  /* 0x0000102101007387 */ /* 0x0001e20000100800 */
[----:B------:R-:W-:Y:S05]  /*5650*/  @P5 BRA `(.L_x_1163) ;  /* 0xffffffcc00545947 */ /* 0x000fea000383ffff */
[----:B0-----:R-:W0:Y:S01]  /*5660*/  S2R R33, SR_TID.X ;  /* 0x0000000000217919 */ /* 0x001e220000002100 */
[----:B------:R-:W-:Y:S02]  /*5670*/  PLOP3.LUT P0, PT, PT, PT, PT, 0x8, 0x0 ;  /* 0x000000000000781c */ /* 0x000fe40003f0e170 */
[----:B0-----:R-:W-:-:S04]  /*5680*/  SHF.R.U32.HI R33, RZ, 0x7, R33 ;  /* 0x00000007ff217819 */ /* 0x001fc80000011621 */
[----:B------:R-:W-:-:S13]  /*5690*/  ISETP.NE.AND P5, PT, R33, 0x1, PT ;  /* 0x000000012100780c */ /* 0x000fda0003fa5270 */
[----:B------:R-:W-:Y:S06]  /*56a0*/  @!P5 BAR.ARV 0x9, 0x100 ;  /* 0x024400000000db1d */ /* 0x000fec0000002000 */
.L_x_1109:
[----:B------:R-:W1:Y:S02]  /*56b0*/  LDC.64 R4, c[0x0][0x9e0] ;  /* 0x00027800ff047b82 */ /* 0x000e640000000a00 */
[----:B-1----:R-:W-:Y:S01]  /*56c0*/  ISETP.GE.AND P1, PT, R5, 0x1, PT ;  /* 0x000000010500780c */ /* 0x002fe20003f26270 */
[----:B------:R-:W-:-:S12]  /*56d0*/  @P0 BRA `(.L_x_1164) ;  /* 0x00000000000c0947 */ /* 0x000fd80003800000 */
[----:B------:R-:W1:Y:S01]  /*56e0*/  FENCE.VIEW.ASYNC.G ;  /* 0x00000000000073c6 */ /* 0x000e620000000100 */
[----:B------:R-:W-:Y:S05]  /*56f0*/  WARPSYNC.ALL ;  /* 0x0000000000007948 */ /* 0x000fea0003800000 */
[----:B-1----:R-:W-:Y:S06]  /*5700*/  BAR.ARV 0xc, 0x1a0 ;  /* 0x0306800000007b1d */ /* 0x002fec0000002000 */
.L_x_1164:
[----:B------:R-:W-:Y:S01]  /*5710*/  IMAD.IADD R0, R29, 0x1, R4 ;  /* 0x000000011d007824 */ /* 0x000fe200078e0204 */
[----:B------:R-:W-:Y:S06]  /*5720*/  @!P1 BRA `(.L_x_1165) ;  /* 0x0000000000489947 */ /* 0x000fec0003800000 */
        /* <DEDUP_REMOVED lines=11> */
.L_x_1167:
[----:B------:R-:W-:-:S13]  /*57e0*/  ISETP.NE.AND P0, PT, R5, 0x1, PT ;  /* 0x000000010500780c */ /* 0x000fda0003f05270 */
[----:B------:R-:W1:Y:S02]  /*57f0*/  @P0 LDC.64 R6, c[0x0][0x9e8] ;  /* 0x00027a00ff060b82 */ /* 0x000e640000000a00 */
[----:B-1----:R-:W-:-:S05]  /*5800*/  @P0 IMAD.HI.U32 R4, R3, R6, RZ ;  /* 0x0000000603040227 */ /* 0x002fca00078e00ff */
[----:B------:R-:W-:-:S07]  /*5810*/  @P0 SHF.R.U32.HI R3, RZ, R7, R4 ;  /* 0x00000007ff030219 */ /* 0x000fce0000011604 */
.L_x_1168:
[----:B------:R-:W-:Y:S05]  /*5820*/  BSYNC B0 ;  /* 0x0000000000007941 */ /* 0x000fea0003800000 */
.L_x_1166:
[----:B------:R-:W-:-:S05]  /*5830*/  IMAD R3, R3, R5, R5 ;  /* 0x0000000503037224 */ /* 0x000fca00078e0205 */
[----:B------:R-:W-:-:S07]  /*5840*/  VIMNMX R0, R0, R3, PT ;  /* 0x0000000300007248 */ /* 0x000fce0003fe0100 */
.L_x_1165:
[----:B------:R-:W-:Y:S01]  /*5850*/  VIADD R0, R0, 0x7f ;  /* 0x0000007f00007836 */ /* 0x000fe20000000000 */
[----:B------:R-:W-:-:S04]  /*5860*/  ULDC UR4, c[0x0][0x9dc] ;  /* 0x0002770000047ab9 */ /* 0x000fc80000000800 */
[----:B------:R-:W-:-:S04]  /*5870*/  SHF.R.S32.HI R3, RZ, 0x1f, R0 ;  /* 0x0000001fff037819 */ /* 0x000fc80000011400 */
[----:B------:R-:W-:Y:S01]  /*5880*/  LEA.HI R3, R3, R0, RZ, 0x7 ;  /* 0x0000000003037211 */ /* 0x000fe200078f38ff */
[----:B------:R-:W-:-:S03]  /*5890*/  VIADD R0, R27, -UR4 ;  /* 0x800000041b007c36 */ /* 0x000fc60008000000 */
        /* <DEDUP_REMOVED lines=13> */
.L_x_1171:
[----:B------:R-:W-:-:S13]  /*5970*/  ISETP.NE.AND P0, PT, R5, 0x1, PT ;  /* 0x000000010500780c */ /* 0x000fda0003f05270 */
[----:B------:R-:W1:Y:S02]  /*5980*/  @P0 LDC.64 R6, c[0x0][0x9e8] ;  /* 0x00027a00ff060b82 */ /* 0x000e640000000a00 */
[----:B-1----:R-:W-:-:S05]  /*5990*/  @P0 IMAD.HI.U32 R6, R27, R6, RZ ;  /* 0x000000061b060227 */ /* 0x002fca00078e00ff */
[----:B------:R-:W-:-:S07]  /*59a0*/  @P0 SHF.R.U32.HI R27, RZ, R7, R6 ;  /* 0x00000007ff1b0219 */ /* 0x000fce0000011606 */
.L_x_1172:
[----:B------:R-:W-:Y:S05]  /*59b0*/  BSYNC B0 ;  /* 0x0000000000007941 */ /* 0x000fea0003800000 */
.L_x_1170:
[----:B------:R-:W-:-:S05]  /*59c0*/  IMAD R27, R27, R5, RZ ;  /* 0x000000051b1b7224 */ /* 0x000fca00078e02ff */
[----:B------:R-:W-:-:S07]  /*59d0*/  VIMNMX R0, R0, R27, !PT ;  /* 0x0000001b00007248 */ /* 0x000fce0007fe0100 */
.L_x_1169:
[----:B------:R-:W-:Y:S01]  /*59e0*/  SHF.R.S32.HI R3, RZ, 0x1f, R0 ;  /* 0x0000001fff037819 */ /* 0x000fe20000011400 */
[----:B------:R-:W-:Y:S01]  /*59f0*/  IMAD.MOV.U32 R21, RZ, RZ, RZ ;  /* 0x000000ffff157224 */ /* 0x000fe200078e00ff */
[----:B------:R-:W-:Y:S02]  /*5a00*/  PLOP3.LUT P0, PT, PT, PT, PT, 0x80, 0x0 ;  /* 0x000000000000781c */ /* 0x000fe40003f0f070 */
[----:B------:R-:W-:Y:S02]  /*5a10*/  CS2R R28, SRZ ;  /* 0x00000000001c7805 */ /* 0x000fe4000001ff00 */
[----:B------:R-:W-:Y:S02]  /*5a20*/  LEA.HI R3, R3, R0, RZ, 0x7 ;  /* 0x0000000003037211 */ /* 0x000fe400078f38ff */
[----:B0-----:R-:W-:Y:S01]  /*5a30*/  CS2R R14, SRZ ;  /* 0x00000000000e7805 */ /* 0x001fe2000001ff00 */
[----:B------:R-:W-:Y:S01]  /*5a40*/  IMAD.MOV.U32 R118, RZ, RZ, RZ ;  /* 0x000000ffff767224 */ /* 0x000fe200078e00ff */
[----:B------:R-:W-:-:S02]  /*5a50*/  CS2R R114, SRZ ;  /* 0x0000000000727805 */ /* 0x000fc4000001ff00 */
[----:B------:R-:W-:Y:S02]  /*5a60*/  SHF.R.S32.HI R3, RZ, 0x7, R3 ;  /* 0x00000007ff037819 */ /* 0x000fe40000011403 */
[----:B------:R-:W-:Y:S02]  /*5a70*/  CS2R R112, SRZ ;  /* 0x0000000000707805 */ /* 0x000fe4000001ff00 */
[----:B------:R-:W-:Y:S02]  /*5a80*/  CS2R R110, SRZ ;  /* 0x00000000006e7805 */ /* 0x000fe4000001ff00 */
[----:B------:R-:W-:Y:S02]  /*5a90*/  CS2R R108, SRZ ;  /* 0x00000000006c7805 */ /* 0x000fe4000001ff00 */
[----:B------:R-:W-:Y:S02]  /*5aa0*/  VIMNMX R4, RZ, R3, !PT ;  /* 0x00000003ff047248 */ /* 0x000fe40007fe0100 */
[----:B------:R-:W-:-:S02]  /*5ab0*/  CS2R R106, SRZ ;  /* 0x00000000006a7805 */ /* 0x000fc4000001ff00 */
[----:B------:R-:W-:Y:S02]  /*5ac0*/  CS2R R104, SRZ ;  /* 0x0000000000687805 */ /* 0x000fe4000001ff00 */
[----:B------:R-:W-:Y:S02]  /*5ad0*/  CS2R R102, SRZ ;  /* 0x0000000000667805 */ /* 0x000fe4000001ff00 */
[----:B------:R-:W-:Y:S01]  /*5ae0*/  ISETP.GT.AND P1, PT, R88, R4, PT ;  /* 0x000000045800720c */ /* 0x000fe20003f24270 */
[----:B------:R0:W-:Y:S01]  /*5af0*/  STL [R1+0x24], R4 ;  /* 0x0000240401007387 */ /* 0x0001e20000100800 */
[----:B------:R-:W-:Y:S02]  /*5b00*/  CS2R R100, SRZ ;  /* 0x0000000000647805 */ /* 0x000fe4000001ff00 */
[----:B------:R-:W-:Y:S02]  /*5b10*/  CS2R R98, SRZ ;  /* 0x0000000000627805 */ /* 0x000fe4000001ff00 */
[----:B------:R-:W-:-:S02]  /*5b20*/  CS2R R96, SRZ ;  /* 0x0000000000607805 */ /* 0x000fc4000001ff00 */
[----:B------:R-:W-:Y:S01]  /*5b30*/  CS2R R6, SRZ ;  /* 0x0000000000067805 */ /* 0x000fe2000001ff00 */
[----:B------:R-:W-:Y:S01]  /*5b40*/  IMAD.MOV.U32 R94, RZ, RZ, RZ ;  /* 0x000000ffff5e7224 */ /* 0x000fe200078e00ff */
[----:B------:R-:W-:Y:S01]  /*5b50*/  CS2R R90, SRZ ;  /* 0x00000000005a7805 */ /* 0x000fe2000001ff00 */
[----:B------:R-:W-:Y:S02]  /*5b60*/  IMAD.MOV.U32 R3, RZ, RZ, RZ ;  /* 0x000000ffff037224 */ /* 0x000fe400078e00ff */
[----:B------:R-:W-:Y:S02]  /*5b70*/  IMAD.MOV.U32 R89, RZ, RZ, RZ ;  /* 0x000000ffff597224 */ /* 0x000fe400078e00ff */
[----:B------:R-:W-:Y:S01]  /*5b80*/  IMAD.MOV.U32 R26, RZ, RZ, RZ ;  /* 0x000000ffff1a7224 */ /* 0x000fe200078e00ff */
[----:B0-----:R-:W-:Y:S06]  /*5b90*/  @!P1 BRA `(.L_x_1173) ;  /* 0x000000f000589947 */ /* 0x001fec0003800000 */
[----:B------:R-:W0:Y:S01]  /*5ba0*/  S2R R4, SR_TID.X ;  /* 0x0000000000047919 */ /* 0x000e220000002100 */
[----:B------:R-:W-:Y:S01]  /*5bb0*/  UMOV UR4, 0xffffffff ;  /* 0xffffffff00047882 */ /* 0x000fe20000000000 */
[----:B0-----:R-:W-:-:S05]  /*5bc0*/  VIADD R4, R4, 0xffffff80 ;  /* 0xffffff8004047836 */ /* 0x001fca0000000000 */
[----:B------:R-:W-:-:S04]  /*5bd0*/  SHF.R.S32.HI R26, RZ, 0x1f, R4 ;  /* 0x0000001fff1a7819 */ /* 0x000fc80000011404 */
[----:B------:R-:W-:-:S04]  /*5be0*/  LEA.HI R26, R26, R4, RZ, 0x7 ;  /* 0x000000041a1a7211 */ /* 0x000fc800078f38ff */
[----:B------:R-:W-:Y:S01]  /*5bf0*/  SHF.R.S32.HI R24, RZ, 0x7, R26 ;  /* 0x00000007ff187819 */ /* 0x000fe2000001141a */
[----:B------:R-:W-:Y:S06]  /*5c00*/  BRA.DIV UR4, `(.L_x_1174) ;  /* 0x00000162047c7947 */ /* 0x000fec000b800000 */
[----:B------:R-:W0:Y:S04]  /*5c10*/  SHFL.IDX PT, R0, R24, RZ, 0x1f ;  /* 0x00001fff18007589 */ /* 0x000e2800000e0000 */
[----:B0-----:R1:W-:Y:S02]  /*5c20*/  STL [R1+0xc], R0 ;  /* 0x00000c0001007387 */ /* 0x0013e40000100800 */
.L_x_1436:
[----:B------:R-:W1:Y:S01]  /*5c30*/  LDL R3, [R1+0xc] ;  /* 0x00000c0001037983 */ /* 0x000e620000100800 */
[----:B------:R-:W-:Y:S01]  /*5c40*/  LOP3.LUT R22, R22, 0xfffffffe, RZ, 0xc0, !PT ;  /* 0xfffffffe16167812 */ /* 0x000fe200078ec0ff */
[----:B------:R-:W-:Y:S01]  /*5c50*/  BSSY B6, `(.L_x_1175) ;  /* 0x000001b000067945 */ /* 0x000fe20003800000 */
[----:B-1----:R-:W-:-:S05]  /*5c60*/  IMAD.HI R0, R3, 0x55555556, RZ ;  /* 0x5555555603007827 */ /* 0x002fca00078e02ff */
[----:B------:R-:W-:-:S05]  /*5c70*/  LEA.HI R0, R0, R0, RZ, 0x1 ;  /* 0x0000000000007211 */ /* 0x000fca00078f08ff */
[----:B------:R-:W-:Y:S02]  /*5c80*/  IMAD R0, R0, -0x3, R3 ;  /* 0xfffffffd00007824 */ /* 0x000fe400078e0203 */
[----:B------:R-:W-:-:S04]  /*5c90*/  VIADD R3, R2, 0x8400 ;  /* 0x0000840002037836 */ /* 0x000fc80000000000 */
[----:B------:R-:W-:Y:S01]  /*5ca0*/  IMAD R0, R0, 0x2000, R3 ;  /* 0x0000200000007824 */ /* 0x000fe200078e0203 */
[----:B------:R-:W-:-:S04]  /*5cb0*/  LOP3.LUT P0, RZ, R3, 0x3ff, RZ, 0xc0, !PT ;  /* 0x000003ff03ff7812 */ /* 0x000fc8000780c0ff */
[----:B------:R-:W-:-:S04]  /*5cc0*/  SHF.R.U32.HI R0, RZ, 0x4, R0 ;  /* 0x00000004ff007819 */ /* 0x000fc80000011600 */
[----:B------:R-:W-:-:S05]  /*5cd0*/  LOP3.LUT R25, R0, 0x3fff, RZ, 0xc0, !PT ;  /* 0x00003fff00197812 */ /* 0x000fca00078ec0ff */
[----:B------:R-:W-:Y:S01]  /*5ce0*/  @P0 LOP3.LUT R22, R22, 0x1, RZ, 0xfc, !PT ;  /* 0x0000000116160812 */ /* 0x000fe200078efcff */
[----:B------:R-:W-:Y:S06]  /*5cf0*/  @!P0 BRA `(.L_x_1176) ;  /* 0x0000000000408947 */ /* 0x000fec0003800000 */
        /* <DEDUP_REMOVED lines=16> */
.L_x_1176:
[----:B------:R-:W-:Y:S05]  /*5e00*/  BSYNC B6 ;  /* 0x0000000000067941 */ /* 0x000fea0003800000 */
.L_x_1175:
[----:B------:R-:W-:Y:S02]  /*5e10*/  ULDC UR4, c[0x0][0x3d4] ;  /* 0x0000f50000047ab9 */ /* 0x000fe40000000800 */
[----:B------:R-:W-:-:S13]  /*5e20*/  ISETP.LT.AND P0, PT, RZ, UR4, PT ;  /* 0x00000004ff007c0c */ /* 0x000fda000bf01270 */
[----:B------:R-:W-:Y:S05]  /*5e30*/  @P0 BRA `(.L_x_1177) ;  /* 0x0000000000400947 */ /* 0x000fea0003800000 */
[----:B------:R-:W3:Y:S02]  /*5e40*/  LDL R20, [R1+0x38] ;  /* 0x0000380001147983 */ /* 0x000ee40000100800 */
[----:B---3--:R-:W-:-:S04]  /*5e50*/  LEA.HI R0, R20, R20, RZ, 0x1 ;  /* 0x0000001414007211 */ /* 0x008fc800078f08ff */
[----:B------:R-:W-:-:S05]  /*5e60*/  LOP3.LUT R0, R0, 0xfffffffe, RZ, 0xc0, !PT ;  /* 0xfffffffe00007812 */ /* 0x000fca00078ec0ff */
[----:B------:R-:W-:-:S05]  /*5e70*/  IMAD.IADD R0, R20, 0x1, -R0 ;  /* 0x0000000114007824 */ /* 0x000fca00078e0a00 */
[----:B------:R-:W-:-:S04]  /*5e80*/  SHF.L.U32 R3, R0, 0x1f, RZ ;  /* 0x0000001f00037819 */ /* 0x000fc800000006ff */
[----:B------:R1:W3:Y:S03]  /*5e90*/  SYNCS.PHASECHK.TRANS64.TRYWAIT P0, [R2+URZ+0x16800], R3 ;  /* 0x01680003020075a7 */ /* 0x0002e6000800017f */
[----:B---3--:R-:W-:Y:S05]  /*5ea0*/  @!P0 NANOSLEEP.SYNCS 0x989680 ;  /* 0x009896800000895d */ /* 0x008fea0003900000 */
[----:B------:R-:W3:Y:S01]  /*5eb0*/  @!P0 SYNCS.PHASECHK.TRANS64 P0, [R2+URZ+0x16800], R3 ;  /* 0x01680003020085a7 */ /* 0x000ee2000800007f */
[----:B------:R-:W-:Y:S04]  /*5ec0*/  BSSY B0, `(.L_x_1178) ;  /* 0x0000006000007945 */ /* 0x000fe80003800000 */
[----:B---3--:R-:W-:Y:S05]  /*5ed0*/  @P0 BRA `(.L_x_1179) ;  /* 0x0000000000100947 */ /* 0x008fea0003800000 */
.L_x_1180:
[----:B---3--:R3:W4:Y:S02]  /*5ee0*/  SYNCS.PHASECHK.TRANS64.TRYWAIT P0, [R2+URZ+0x16800], R3 ;  /* 0x01680003020075a7 */ /* 0x008724000800017f */
[----:B----4-:R-:W-:Y:S05]  /*5ef0*/  @!P0 NANOSLEEP.SYNCS 0x989680 ;  /* 0x009896800000895d */ /* 0x010fea0003900000 */
[----:B------:R-:W4:Y:S02]  /*5f00*/  @!P0 SYNCS.PHASECHK.TRANS64 P0, [R2+URZ+0x16800], R3 ;  /* 0x01680003020085a7 */ /* 0x000f24000800007f */
[----:B----4-:R-:W-:Y:S05]  /*5f10*/  @!P0 BRA `(.L_x_1180) ;  /* 0xfffffffc00f08947 */ /* 0x010fea000383ffff */
.L_x_1179:
[----:B------:R-:W-:Y:S05]  /*5f20*/  BSYNC B0 ;  /* 0x0000000000007941 */ /* 0x000fea0003800000 */
.L_x_1178:
[----:B------:R-:W-:Y:S05]  /*5f30*/  BRA `(.L_x_1181) ;  /* 0x00000030001c7947 */ /* 0x000fea0003800000 */
.L_x_1177:
[----:B------:R-:W1:Y:S01]  /*5f40*/  S2R R0, SR_TID.X ;  /* 0x0000000000007919 */ /* 0x000e620000002100 */
[----:B------:R-:W-:Y:S01]  /*5f50*/  SHF.R.S32.HI R10, RZ, 0x1f, R17 ;  /* 0x0000001fff0a7819 */ /* 0x000fe20000011411 */
[----:B------:R-:W-:Y:S01]  /*5f60*/  ULDC.64 UR4, c[0x0][0x3d8] ;  /* 0x0000f60000047ab9 */ /* 0x000fe20000000a00 */
[----:B------:R-:W-:Y:S01]  /*5f70*/  ULDC.64 UR6, c[0x0][0x3e8] ;  /* 0x0000fa0000067ab9 */ /* 0x000fe20000000a00 */
[----:B------:R-:W-:Y:S01]  /*5f80*/  LOP3.LUT P4, RZ, R22, 0x1, RZ, 0xc0, !PT ;  /* 0x0000000116ff7812 */ /* 0x000fe2000788c0ff */
[----:B-----5:R-:W-:Y:S01]  /*5f90*/  IMAD.WIDE.U32 R44, R23, UR4, RZ ;  /* 0x00000004172c7c25 */ /* 0x020fe2000f8e00ff */
[----:B------:R-:W-:Y:S03]  /*5fa0*/  BSSY B6, `(.L_x_1182) ;  /* 0x0000033000067945 */ /* 0x000fe60003800000 */
[C---:B------:R-:W-:Y:S02]  /*5fb0*/  IMAD R6, R10.reuse, UR4, RZ ;  /* 0x000000040a067c24 */ /* 0x040fe4000f8e02ff */
[----:B------:R-:W-:-:S02]  /*5fc0*/  IMAD R10, R10, UR6, RZ ;  /* 0x000000060a0a7c24 */ /* 0x000fc4000f8e02ff */
[----:B------:R-:W-:Y:S02]  /*5fd0*/  IMAD R37, R17, UR5, R6 ;  /* 0x0000000511257c24 */ /* 0x000fe4000f8e0206 */
[----:B------:R-:W-:-:S04]  /*5fe0*/  IMAD.WIDE.U32 R42, R23, UR6, RZ ;  /* 0x00000006172a7c25 */ /* 0x000fc8000f8e00ff */
[----:B------:R-:W-:Y:S02]  /*5ff0*/  IMAD R47, R17, UR7, R10 ;  /* 0x00000007112f7c24 */ /* 0x000fe4000f8e020a */
[----:B-1----:R-:W-:-:S05]  /*6000*/  VIADD R0, R0, 0xffffff80 ;  /* 0xffffff8000007836 */ /* 0x002fca0000000000 */
[----:B------:R-:W-:-:S04]  /*6010*/  SHF.R.S32.HI R38, RZ, 0x1f, R0 ;  /* 0x0000001fff267819 */ /* 0x000fc80000011400 */
[----:B------:R-:W-:-:S04]  /*6020*/  LEA.HI R38, R38, R0, RZ, 0x2 ;  /* 0x0000000026267211 */ /* 0x000fc800078f10ff */
[----:B------:R-:W-:-:S05]  /*6030*/  LOP3.LUT R38, R38, 0xfffffffc, RZ, 0xc0, !PT ;  /* 0xfffffffc26267812 */ /* 0x000fca00078ec0ff */
[----:B------:R-:W-:Y:S01]  /*6040*/  IMAD.IADD R38, R0, 0x1, -R38 ;  /* 0x0000000100267824 */ /* 0x000fe200078e0a26 */
[----:B------:R-:W-:-:S03]  /*6050*/  SHF.R.S32.HI R0, RZ, 0x1f, R23 ;  /* 0x0000001fff007819 */ /* 0x000fc60000011417 */
[C---:B------:R-:W-:Y:S02]  /*6060*/  IMAD.SHL.U32 R28, R38.reuse, 0x4, RZ ;  /* 0x00000004261c7824 */ /* 0x040fe400078e00ff */
[----:B------:R-:W-:Y:S02]  /*6070*/  IMAD.SHL.U32 R40, R38, 0x8, RZ ;  /* 0x0000000826287824 */ /* 0x000fe400078e00ff */
[C---:B------:R-:W-:Y:S01]  /*6080*/  IMAD R4, R0.reuse, UR4, RZ ;  /* 0x0000000400047c24 */ /* 0x040fe2000f8e02ff */
[----:B------:R-:W-:Y:S01]  /*6090*/  SHF.R.S32.HI R29, RZ, 0x1f, R28 ;  /* 0x0000001fff1d7819 */ /* 0x000fe2000001141c */
[----:B------:R-:W-:Y:S01]  /*60a0*/  IMAD R0, R0, UR6, RZ ;  /* 0x0000000600007c24 */ /* 0x000fe2000f8e02ff */
[----:B------:R-:W-:Y:S01]  /*60b0*/  SHF.R.S32.HI R41, RZ, 0x1f, R40 ;  /* 0x0000001fff297819 */ /* 0x000fe20000011428 */
[----:B------:R-:W-:Y:S02]  /*60c0*/  IMAD R27, R23, UR5, R4 ;  /* 0x00000005171b7c24 */ /* 0x000fe4000f8e0204 */
[----:B------:R-:W-:-:S04]  /*60d0*/  IMAD.WIDE.U32 R4, R17, UR4, R28 ;  /* 0x0000000411047c25 */ /* 0x000fc8000f8e001c */
[----:B------:R-:W-:Y:S01]  /*60e0*/  IMAD R3, R23, UR7, R0 ;  /* 0x0000000717037c24 */ /* 0x000fe2000f8e0200 */
[----:B--2---:R-:W-:Y:S01]  /*60f0*/  IADD3 R34, P0, R4, R44, RZ ;  /* 0x0000002c04227210 */ /* 0x004fe20007f1e0ff */
[----:B------:R-:W-:-:S04]  /*6100*/  IMAD.WIDE.U32 R6, R17, UR6, R28 ;  /* 0x0000000611067c25 */ /* 0x000fc8000f8e001c */
[----:B------:R-:W-:Y:S01]  /*6110*/  IMAD.WIDE.U32 R8, R17, UR4, R40 ;  /* 0x0000000411087c25 */ /* 0x000fe2000f8e0028 */
[----:B------:R-:W-:-:S03]  /*6120*/  IADD3 R32, P1, R6, R42, RZ ;  /* 0x0000002a06207210 */ /* 0x000fc60007f3e0ff */
[----:B------:R-:W-:Y:S01]  /*6130*/  IMAD.WIDE.U32 R10, R17, UR6, R40 ;  /* 0x00000006110a7c25 */ /* 0x000fe2000f8e0028 */
[----:B------:R-:W-:-:S03]  /*6140*/  IADD3 R31, P2, R8, R44, RZ ;  /* 0x0000002c081f7210 */ /* 0x000fc60007f5e0ff */
[----:B------:R-:W-:Y:S01]  /*6150*/  IMAD.IADD R27, R27, 0x1, R45 ;  /* 0x000000011b1b7824 */ /* 0x000fe200078e022d */
[----:B------:R-:W-:Y:S01]  /*6160*/  IADD3 R39, P3, R10, R42, RZ ;  /* 0x0000002a0a277210 */ /* 0x000fe20007f7e0ff */
[----:B------:R-:W-:-:S03]  /*6170*/  IMAD.IADD R23, R3, 0x1, R43 ;  /* 0x0000000103177824 */ /* 0x000fc600078e022b */
[----:B------:R-:W-:Y:S02]  /*6180*/  IADD3.X R35, R27, R5, R37, P0, !PT ;  /* 0x000000051b237210 */ /* 0x000fe400007fe425 */
[----:B------:R-:W-:Y:S02]  /*6190*/  IADD3.X R33, R23, R7, R47, P1, !PT ;  /* 0x0000000717217210 */ /* 0x000fe40000ffe42f */
[----:B------:R-:W-:Y:S02]  /*61a0*/  IADD3.X R37, R27, R37, R9, P2, !PT ;  /* 0x000000251b257210 */ /* 0x000fe400017fe409 */
[----:B------:R-:W-:Y:S01]  /*61b0*/  IADD3.X R47, R23, R47, R11, P3, !PT ;  /* 0x0000002f172f7210 */ /* 0x000fe20001ffe40b */
        /* <DEDUP_REMOVED lines=17> */
.L_x_1183:
[----:B------:R-:W-:Y:S05]  /*62d0*/  BSYNC B6 ;  /* 0x0000000000067941 */ /* 0x000fea0003800000 */
.L_x_1182:
[----:B------:R-:W2:Y:S01]  /*62e0*/  LDL R36, [R1+0x4] ;  /* 0x0000040001247983 */ /* 0x000ea20000100800 */
[----:B------:R-:W1:Y:S01]  /*62f0*/  LDC.64 R10, c[0x0][0x3d8] ;  /* 0x0000f600ff0a7b82 */ /* 0x000e620000000a00 */
[----:B------:R-:W-:Y:S02]  /*6300*/  ULDC.U8 UR4, c[0x0][0x3f0] ;  /* 0x0000fc0000047ab9 */ /* 0x000fe40000000000 */
[----:B------:R-:W3:Y:S05]  /*6310*/  LDL R30, [R1+0x20] ;  /* 0x00002000011e7983 */ /* 0x000eea0000100800 */
[----:B------:R-:W4:Y:S01]  /*6320*/  LDC.64 R12, c[0x0][0x3e8] ;  /* 0x0000fa00ff0c7b82 */ /* 0x000f220000000a00 */
[----:B------:R-:W-:Y:S01]  /*6330*/  ISETP.NE.AND P0, PT, RZ, UR4, PT ;  /* 0x00000004ff007c0c */ /* 0x000fe2000bf05270 */
[----:B------:R-:W-:Y:S01]  /*6340*/  BSSY B0, `(.L_x_1184) ;  /* 0x00002be000007945 */ /* 0x000fe20003800000 */
[----:B--2---:R-:W-:Y:S01]  /*6350*/  SHF.R.S32.HI R3, RZ, 0x1f, R36 ;  /* 0x0000001fff037819 */ /* 0x004fe20000011424 */
[----:B-1----:R-:W-:-:S04]  /*6360*/  IMAD.WIDE.U32 R8, R36, R10, RZ ;  /* 0x0000000a24087225 */ /* 0x002fc800078e00ff */
[C---:B------:R-:W-:Y:S02]  /*6370*/  IMAD R0, R3.reuse, R10, RZ ;  /* 0x0000000a03007224 */ /* 0x040fe400078e02ff */
[-C--:B----4-:R-:W-:Y:S02]  /*6380*/  IMAD R4, R3, R12.reuse, RZ ;  /* 0x0000000c03047224 */ /* 0x090fe400078e02ff */
[----:B------:R-:W-:-:S04]  /*6390*/  IMAD.WIDE.U32 R20, R36, R12, RZ ;  /* 0x0000000c24147225 */ /* 0x000fc800078e00ff */
[C---:B------:R-:W-:Y:S02]  /*63a0*/  IMAD R3, R36.reuse, R11, R0 ;  /* 0x0000000b24037224 */ /* 0x040fe400078e0200 */
[C---:B------:R-:W-:Y:S02]  /*63b0*/  IMAD R5, R36.reuse, R13, R4 ;  /* 0x0000000d24057224 */ /* 0x040fe400078e0204 */
[----:B------:R-:W-:Y:S02]  /*63c0*/  IMAD.IADD R3, R9, 0x1, R3 ;  /* 0x0000000109037824 */ /* 0x000fe400078e0203 */
[----:B------:R-:W-:Y:S02]  /*63d0*/  IMAD.IADD R53, R21, 0x1, R5 ;  /* 0x0000000115357824 */ /* 0x000fe400078e0205 */
[----:B---3--:R-:W-:Y:S02]  /*63e0*/  IMAD R0, R36, -0xc0, R30 ;  /* 0xffffff4024007824 */ /* 0x008fe400078e021e */
[----:B------:R-:W-:-:S04]  /*63f0*/  IMAD.WIDE.U32 R6, R8, 0xc0, RZ ;  /* 0x000000c008067825 */ /* 0x000fc800078e00ff */
[----:B------:R-:W-:-:S04]  /*6400*/  IMAD.WIDE.U32 R4, R20, 0xc0, RZ ;  /* 0x000000c014047825 */ /* 0x000fc800078e00ff */
[----:B------:R-:W-:Y:S02]  /*6410*/  IMAD R51, R3, 0xc0, RZ ;  /* 0x000000c003337824 */ /* 0x000fe400078e02ff */
[----:B------:R-:W-:Y:S01]  /*6420*/  IMAD R53, R53, 0xc0, RZ ;  /* 0x000000c035357824 */ /* 0x000fe200078e02ff */
[----:B0-----:R-:W-:Y:S01]  /*6430*/  VIMNMX R14, R0, 0xc0, PT ;  /* 0x000000c0000e7848 */ /* 0x001fe20003fe0100 */
[----:B------:R-:W-:Y:S02]  /*6440*/  IMAD.IADD R55, R7, 0x1, R51 ;  /* 0x0000000107377824 */ /* 0x000fe400078e0233 */
[----:B------:R-:W-:Y:S01]  /*6450*/  IMAD.IADD R57, R5, 0x1, R53 ;  /* 0x0000000105397824 */ /* 0x000fe200078e0235 */
[----:B------:R-:W-:Y:S06]  /*6460*/  @!P0 BRA `(.L_x_1185) ;  /* 0x00000014008c8947 */ /* 0x000fec0003800000 */
[----:B------:R-:W0:Y:S01]  /*6470*/  LDC R0, c[0x0][0x428] ;  /* 0x00010a00ff007b82 */ /* 0x000e220000000800 */
[C---:B------:R-:W-:Y:S01]  /*6480*/  ISETP.GE.AND P0, PT, R17.reuse, R14, PT ;  /* 0x0000000e1100720c */ /* 0x040fe20003f06270 */
[----:B------:R-:W-:Y:S01]  /*6490*/  BSSY B1, `(.L_x_1186) ;  /* 0x000002a000017945 */ /* 0x000fe20003800000 */
[----:B------:R-:W-:Y:S01]  /*64a0*/  IMAD.MOV.U32 R15, RZ, RZ, R27 ;  /* 0x000000ffff0f7224 */ /* 0x000fe200078e001b */
[----:B------:R-:W-:Y:S01]  /*64b0*/  CS2R R46, SRZ ;  /* 0x00000000002e7805 */ /* 0x000fe2000001ff00 */
[----:B------:R-:W-:Y:S02]  /*64c0*/  IMAD.MOV.U32 R48, RZ, RZ, R42 ;  /* 0x000000ffff307224 */ /* 0x000fe400078e002a */
[----:B------:R-:W-:Y:S01]  /*64d0*/  IMAD.MOV.U32 R49, RZ, RZ, R23 ;  /* 0x000000ffff317224 */ /* 0x000fe200078e0017 */
[----:B0-----:R-:W-:Y:S01]  /*64e0*/  ISETP.NE.AND P2, PT, R0, 0x1, PT ;  /* 0x000000010000780c */ /* 0x001fe20003f45270 */
[----:B------:R-:W-:Y:S02]  /*64f0*/  IMAD R0, R36, 0xc0, R17 ;  /* 0x000000c024007824 */ /* 0x000fe400078e0211 */
[----:B------:R-:W-:-:S02]  /*6500*/  VIADD R36, R17, 0x60 ;  /* 0x0000006011247836 */ /* 0x000fc40000000000 */
[----:B------:R-:W-:Y:S01]  /*6510*/  IMAD R3, R38, 0x60, R0 ;  /* 0x0000006026037824 */ /* 0x000fe200078e0200 */
[----:B------:R-:W-:Y:S02]  /*6520*/  CS2R R38, SRZ ;  /* 0x0000000000267805 */ /* 0x000fe4000001ff00 */
[----:B------:R-:W-:Y:S01]  /*6530*/  ISETP.GE.AND P1, PT, R36, R14, PT ;  /* 0x0000000e2400720c */ /* 0x000fe20003f26270 */
[----:B------:R-:W-:Y:S01]  /*6540*/  IMAD.MOV.U32 R14, RZ, RZ, R44 ;  /* 0x000000ffff0e7224 */ /* 0x000fe200078e002c */
[----:B------:R-:W-:Y:S02]  /*6550*/  CS2R R44, SRZ ;  /* 0x00000000002c7805 */ /* 0x000fe4000001ff00 */
[----:B------:R-:W-:Y:S01]  /*6560*/  CS2R R36, SRZ ;  /* 0x0000000000247805 */ /* 0x000fe2000001ff00 */
[----:B------:R-:W0:Y:S08]  /*6570*/  @P2 LDC R30, c[0x0][0x42c] ;  /* 0x00010b00ff1e2b82 */ /* 0x000e300000000800 */
[----:B------:R-:W1:Y:S01]  /*6580*/  @P2 LDC R31, c[0x0][0x430] ;  /* 0x00010c00ff1f2b82 */ /* 0x000e620000000800 */
[----:B0-----:R-:W-:-:S05]  /*6590*/  @P2 IMAD.HI.U32 R0, R3, R30, RZ ;  /* 0x0000001e03002227 */ /* 0x001fca00078e00ff */
[----:B-1----:R-:W-:Y:S02]  /*65a0*/  @P2 SHF.R.U32.HI R3, RZ, R31, R0 ;  /* 0x0000001fff032219 */ /* 0x002fe40000011600 */
[----:B------:R-:W-:Y:S01]  /*65b0*/  CS2R R30, SRZ ;  /* 0x00000000001e7805 */ /* 0x000fe2000001ff00 */
[----:B------:R-:W-:Y:S06]  /*65c0*/  @P0 BRA `(.L_x_1187) ;  /* 0x0000000000580947 */ /* 0x000fec0003800000 */
[----:B------:R-:W-:Y:S01]  /*65d0*/  VIADD R0, R28, 0x10 ;  /* 0x000000101c007836 */ /* 0x000fe20000000000 */
[----:B------:R-:W-:Y:S01]  /*65e0*/  ULDC UR4, c[0x0][0x3d4] ;  /* 0x0000f50000047ab9 */ /* 0x000fe20000000800 */
[----:B------:R-:W-:Y:S01]  /*65f0*/  IMAD.WIDE.U32 R8, R8, 0xc0, R34 ;  /* 0x000000c008087825 */ /* 0x000fe200078e0022 */
[----:B------:R-:W-:Y:S01]  /*6600*/  ISETP.GE.AND P4, PT, R28, UR4, PT ;  /* 0x000000041c007c0c */ /* 0x000fe2000bf86270 */
[----:B------:R-:W-:Y:S01]  /*6610*/  ULDC.64 UR6, c[0x0][0x3c8] ;  /* 0x0000f20000067ab9 */ /* 0x000fe20000000a00 */
[----:B------:R-:W-:Y:S01]  /*6620*/  ISETP.GE.AND P5, PT, R0, UR4, PT ;  /* 0x0000000400007c0c */ /* 0x000fe2000bfa6270 */
[----:B------:R-:W-:Y:S01]  /*6630*/  IMAD.WIDE.U32 R20, R20, 0xc0, R32 ;  /* 0x000000c014147825 */ /* 0x000fe200078e0020 */
[----:B------:R-:W-:Y:S01]  /*6640*/  ULDC.64 UR8, c[0x0][0x3e0] ;  /* 0x0000f80000087ab9 */ /* 0x000fe20000000a00 */
[----:B------:R-:W-:Y:S02]  /*6650*/  LEA R42, P2, R8, UR6, 0x1 ;  /* 0x00000006082a7c11 */ /* 0x000fe4000f8408ff */
[----:B------:R-:W-:Y:S01]  /*6660*/  CS2R R46, SRZ ;  /* 0x00000000002e7805 */ /* 0x000fe2000001ff00 */
[----:B------:R-:W-:Y:S01]  /*6670*/  IMAD.IADD R23, R51, 0x1, R9 ;  /* 0x0000000133177824 */ /* 0x000fe200078e0209 */
[----:B------:R-:W-:Y:S01]  /*6680*/  LEA R50, P3, R20, UR8, 0x1 ;  /* 0x0000000814327c11 */ /* 0x000fe2000f8608ff */
[----:B------:R-:W-:Y:S01]  /*6690*/  IMAD.IADD R9, R53, 0x1, R21 ;  /* 0x0000000135097824 */ /* 0x000fe200078e0215 */
[----:B------:R-:W-:-:S02]  /*66a0*/  CS2R R38, SRZ ;  /* 0x0000000000267805 */ /* 0x000fc4000001ff00 */
[----:B------:R-:W-:Y:S02]  /*66b0*/  CS2R R44, SRZ ;  /* 0x00000000002c7805 */ /* 0x000fe4000001ff00 */
[----:B------:R-:W-:Y:S02]  /*66c0*/  CS2R R36, SRZ ;  /* 0x0000000000247805 */ /* 0x000fe4000001ff00 */
[----:B------:R-:W-:Y:S02]  /*66d0*/  LEA.HI.X R43, R8, UR7, R23, 0x1, P2 ;  /* 0x00000007082b7c11 */ /* 0x000fe400090f0c17 */
[----:B------:R-:W-:-:S03]  /*66e0*/  LEA.HI.X R51, R20, UR9, R9, 0x1, P3 ;  /* 0x0000000914337c11 */ /* 0x000fc600098f0c09 */
[----:B------:R0:W5:Y:S04]  /*66f0*/  @!P4 LDG.E.64 R46, desc[UR38][R42.64] ;  /* 0x000000262a2ec981 */ /* 0x000168000c1e1b00 */
[----:B------:R0:W5:Y:S04]  /*6700*/  @!P5 LDG.E.64 R38, desc[UR38][R42.64+0x20] ;  /* 0x000020262a26d981 */ /* 0x000168000c1e1b00 */
[----:B------:R0:W5:Y:S04]  /*6710*/  @!P4 LDG.E.64 R44, desc[UR38][R50.64] ;  /* 0x00000026322cc981 */ /* 0x000168000c1e1b00 */
[----:B------:R0:W5:Y:S02]  /*6720*/  @!P5 LDG.E.64 R36, desc[UR38][R50.64+0x20] ;  /* 0x000020263224d981 */ /* 0x000164000c1e1b00 */
.L_x_1187:
[----:B------:R-:W-:Y:S05]  /*6730*/  BSYNC B1 ;  /* 0x0000000000017941 */ /* 0x000fea0003800000 */
.L_x_1186:
[----:B------:R-:W-:Y:S01]  /*6740*/  BSSY B1, `(.L_x_1188) ;  /* 0x0000023000017945 */ /* 0x000fe20003800000 */
[----:B------:R-:W-:Y:S02]  /*6750*/  CS2R R20, SRZ ;  /* 0x0000000000147805 */ /* 0x000fe4000001ff00 */
[----:B0-----:R-:W-:Y:S02]  /*6760*/  CS2R R42, SRZ ;  /* 0x00000000002a7805 */ /* 0x001fe4000001ff00 */
[----:B------:R-:W-:Y:S02]  /*6770*/  SHF.R.S32.HI R23, RZ, 0x1f, R3 ;  /* 0x0000001fff177819 */ /* 0x000fe40000011403 */
[----:B------:R-:W-:Y:S01]  /*6780*/  CS2R R8, SRZ ;  /* 0x0000000000087805 */ /* 0x000fe2000001ff00 */
[----:B------:R-:W-:Y:S06]  /*6790*/  @P1 BRA `(.L_x_1189) ;  /* 0x0000000000741947 */ /* 0x000fec0003800000 */
[----:B------:R-:W-:Y:S01]  /*67a0*/  IMAD.MOV.U32 R7, RZ, RZ, R55 ;  /* 0x000000ffff077224 */ /* 0x000fe200078e0037 */
[----:B------:R-:W-:Y:S01]  /*67b0*/  ULDC UR4, c[0x0][0x3d4] ;  /* 0x0000f50000047ab9 */ /* 0x000fe20000000800 */
[----:B------:R-:W-:Y:S01]  /*67c0*/  IMAD.MOV.U32 R8, RZ, RZ, R4 ;  /* 0x000000ffff087224 */ /* 0x000fe200078e0004 */
[----:B------:R-:W-:Y:S01]  /*67d0*/  ULDC.64 UR6, c[0x0][0x3c8] ;  /* 0x0000f20000067ab9 */ /* 0x000fe20000000a00 */
[----:B------:R-:W-:Y:S01]  /*67e0*/  IMAD.MOV.U32 R9, RZ, RZ, R57 ;  /* 0x000000ffff097224 */ /* 0x000fe200078e0039 */
[----:B------:R-:W-:Y:S01]  /*67f0*/  ISETP.GE.AND P5, PT, R28, UR4, PT ;  /* 0x000000041c007c0c */ /* 0x000fe2000bfa6270 */
[----:B------:R-:W-:Y:S01]  /*6800*/  IMAD.WIDE.U32 R4, R10, 0x60, R6 ;  /* 0x000000600a047825 */ /* 0x000fe200078e0006 */
[----:B------:R-:W-:Y:S02]  /*6810*/  CS2R R42, SRZ ;  /* 0x00000000002a7805 */ /* 0x000fe4000001ff00 */
[----:B------:R-:W-:Y:S01]  /*6820*/  CS2R R30, SRZ ;  /* 0x00000000001e7805 */ /* 0x000fe2000001ff00 */
[----:B------:R-:W-:Y:S01]  /*6830*/  IMAD.WIDE.U32 R6, R12, 0x60, R8 ;  /* 0x000000600c067825 */ /* 0x000fe200078e0008 */
[----:B------:R-:W-:-:S03]  /*6840*/  IADD3 R8, P3, R34, R4, RZ ;  /* 0x0000000422087210 */ /* 0x000fc60007f7e0ff */
[----:B------:R-:W-:Y:S01]  /*6850*/  VIADD R20, R28, 0x10 ;  /* 0x000000101c147836 */ /* 0x000fe20000000000 */
[----:B------:R-:W-:Y:S01]  /*6860*/  IADD3 R0, P4, R32, R6, RZ ;  /* 0x0000000620007210 */ /* 0x000fe20007f9e0ff */
[----:B------:R-:W-:Y:S02]  /*6870*/  IMAD R9, R11, 0x60, RZ ;  /* 0x000000600b097824 */ /* 0x000fe400078e02ff */
[----:B------:R-:W-:Y:S01]  /*6880*/  IMAD R21, R13, 0x60, RZ ;  /* 0x000000600d157824 */ /* 0x000fe200078e02ff */
[----:B------:R-:W-:Y:S01]  /*6890*/  ISETP.GE.AND P2, PT, R20, UR4, PT ;  /* 0x0000000414007c0c */ /* 0x000fe2000bf46270 */
[----:B------:R-:W-:Y:S01]  /*68a0*/  ULDC.64 UR4, c[0x0][0x3e0] ;  /* 0x0000f80000047ab9 */ /* 0x000fe20000000a00 */
[----:B------:R-:W-:Y:S02]  /*68b0*/  IADD3.X R5, R35, R9, R5, P3, !PT ;  /* 0x0000000923057210 */ /* 0x000fe40001ffe405 */
[----:B------:R-:W-:Y:S02]  /*68c0*/  LEA R4, P3, R8, UR6, 0x1 ;  /* 0x0000000608047c11 */ /* 0x000fe4000f8608ff */
[----:B------:R-:W-:-:S02]  /*68d0*/  IADD3.X R7, R33, R21, R7, P4, !PT ;  /* 0x0000001521077210 */ /* 0x000fc400027fe407 */
[----:B------:R-:W-:Y:S02]  /*68e0*/  CS2R R20, SRZ ;  /* 0x0000000000147805 */ /* 0x000fe4000001ff00 */
[----:B------:R-:W-:Y:S02]  /*68f0*/  LEA R6, P4, R0, UR4, 0x1 ;  /* 0x0000000400067c11 */ /* 0x000fe4000f8808ff */
[----:B------:R-:W-:Y:S02]  /*6900*/  LEA.HI.X R5, R8, UR7, R5, 0x1, P3 ;  /* 0x0000000708057c11 */ /* 0x000fe400098f0c05 */
[----:B------:R-:W-:Y:S02]  /*6910*/  CS2R R8, SRZ ;  /* 0x0000000000087805 */ /* 0x000fe4000001ff00 */
[----:B------:R-:W-:Y:S01]  /*6920*/  LEA.HI.X R7, R0, UR5, R7, 0x1, P4 ;  /* 0x0000000500077c11 */ /* 0x000fe2000a0f0c07 */
[----:B------:R0:W5:Y:S04]  /*6930*/  @!P5 LDG.E.64 R42, desc[UR38][R4.64] ;  /* 0x00000026042ad981 */ /* 0x000168000c1e1b00 */
[----:B------:R0:W5:Y:S04]  /*6940*/  @!P2 LDG.E.64 R8, desc[UR38][R4.64+0x20] ;  /* 0x000020260408a981 */ /* 0x000168000c1e1b00 */
[----:B------:R0:W5:Y:S04]  /*6950*/  @!P5 LDG.E.64 R30, desc[UR38][R6.64] ;  /* 0x00000026061ed981 */ /* 0x000168000c1e1b00 */
[----:B------:R0:W5:Y:S02]  /*6960*/  @!P2 LDG.E.64 R20, desc[UR38][R6.64+0x20] ;  /* 0x000020260614a981 */ /* 0x000164000c1e1b00 */
.L_x_1189:
[----:B------:R-:W-:Y:S05]  /*6970*/  BSYNC B1 ;  /* 0x0000000000017941 */ /* 0x000fea0003800000 */
.L_x_1188:
[----:B------:R-:W2:Y:S04]  /*6980*/  LDL R32, [R1+0x28] ;  /* 0x0000280001207983 */ /* 0x000ea80000100800 */
[----:B------:R-:W3:Y:S01]  /*6990*/  LDL R27, [R1+0x38] ;  /* 0x00003800011b7983 */ /* 0x000ee20000100800 */
[C---:B------:R-:W-:Y:S01]  /*69a0*/  IMAD.WIDE.U32 R14, R3.reuse, R10, R14 ;  /* 0x0000000a030e7225 */ /* 0x040fe200078e000e */
[----:B------:R-:W-:Y:S01]  /*69b0*/  ULDC.64 UR4, c[0x0][0x3c8] ;  /* 0x0000f20000047ab9 */ /* 0x000fe20000000a00 */
[----:B------:R-:W-:Y:S02]  /*69c0*/  ULDC.64 UR6, c[0x0][0x3e0] ;  /* 0x0000f80000067ab9 */ /* 0x000fe40000000a00 */
[----:B------:R-:W-:-:S04]  /*69d0*/  IMAD.WIDE.U32 R48, R3, R12, R48 ;  /* 0x0000000c03307225 */ /* 0x000fc800078e0030 */
[C---:B------:R-:W-:Y:S02]  /*69e0*/  IMAD R10, R23.reuse, R10, RZ ;  /* 0x0000000a170a7224 */ /* 0x040fe400078e02ff */
[----:B------:R-:W-:Y:S02]  /*69f0*/  IMAD R12, R23, R12, RZ ;  /* 0x0000000c170c7224 */ /* 0x000fe400078e02ff */
[C---:B0-----:R-:W-:Y:S02]  /*6a00*/  IMAD R5, R3.reuse, R11, R10 ;  /* 0x0000000b03057224 */ /* 0x041fe400078e020a */
[----:B------:R-:W-:Y:S02]  /*6a10*/  IMAD R3, R3, R13, R12 ;  /* 0x0000000d03037224 */ /* 0x000fe400078e020c */
[----:B------:R-:W-:Y:S02]  /*6a20*/  IMAD.IADD R5, R15, 0x1, R5 ;  /* 0x000000010f057824 */ /* 0x000fe400078e0205 */
[----:B------:R-:W-:-:S02]  /*6a30*/  IMAD.IADD R3, R49, 0x1, R3 ;  /* 0x0000000131037824 */ /* 0x000fc400078e0203 */
[----:B--2---:R-:W-:Y:S01]  /*6a40*/  IMAD.SHL.U32 R4, R32, 0x40, RZ ;  /* 0x0000004020047824 */ /* 0x004fe200078e00ff */
[----:B---3--:R-:W-:-:S04]  /*6a50*/  LEA.HI R0, R27, R27, RZ, 0x1 ;  /* 0x0000001b1b007211 */ /* 0x008fc800078f08ff */
[----:B------:R-:W-:Y:S02]  /*6a60*/  LOP3.LUT R7, R4, 0x1c0, RZ, 0xc0, !PT ;  /* 0x000001c004077812 */ /* 0x000fe400078ec0ff */
[----:B------:R-:W-:Y:S02]  /*6a70*/  LOP3.LUT R6, R0, 0xfffffffe, RZ, 0xc0, !PT ;  /* 0xfffffffe00067812 */ /* 0x000fe400078ec0ff */
[----:B------:R-:W-:Y:S02]  /*6a80*/  LEA R4, P2, R14, UR4, 0x1 ;  /* 0x000000040e047c11 */ /* 0x000fe4000f8408ff */
[----:B------:R-:W-:Y:S01]  /*6a90*/  LEA R0, P3, R48, UR6, 0x1 ;  /* 0x0000000630007c11 */ /* 0x000fe2000f8608ff */
[----:B------:R-:W-:Y:S01]  /*6aa0*/  IMAD.IADD R6, R27, 0x1, -R6 ;  /* 0x000000011b067824 */ /* 0x000fe200078e0a06 */
[----:B------:R-:W-:Y:S01]  /*6ab0*/  LOP3.LUT R40, R7, 0x18, R40, 0xf8, !PT ;  /* 0x0000001807287812 */ /* 0x000fe200078ef828 */
[----:B------:R-:W-:Y:S01]  /*6ac0*/  UMOV UR4, 0xffffffff ;  /* 0xffffffff00047882 */ /* 0x000fe20000000000 */
[----:B------:R-:W-:-:S02]  /*6ad0*/  SHF.R.U32.HI R7, RZ, 0x3, R7 ;  /* 0x00000003ff077819 */ /* 0x000fc40000011607 */
[----:B------:R-:W-:Y:S02]  /*6ae0*/  LEA.HI.X R5, R14, UR5, R5, 0x1, P2 ;  /* 0x000000050e057c11 */ /* 0x000fe400090f0c05 */
[----:B------:R-:W-:Y:S02]  /*6af0*/  LEA.HI.X R3, R48, UR7, R3, 0x1, P3 ;  /* 0x0000000730037c11 */ /* 0x000fe400098f0c03 */
[----:B------:R-:W-:Y:S02]  /*6b00*/  LOP3.LUT R40, R40, R7, RZ, 0x3c, !PT ;  /* 0x0000000728287212 */ /* 0x000fe400078e3cff */
[----:B------:R-:W-:Y:S01]  /*6b10*/  SHF.L.U32 R7, R6, 0x1f, RZ ;  /* 0x0000001f06077819 */ /* 0x000fe200000006ff */
[----:B------:R-:W-:Y:S06]  /*6b20*/  BRA.DIV UR4, `(.L_x_1190) ;  /* 0x0000015204e07947 */ /* 0x000fec000b800000 */
.L_x_1439:
[----:B------:R-:W-:-:S03]  /*6b30*/  UMOV UR4, 0xffffffff ;  /* 0xffffffff00047882 */ /* 0x000fc60000000000 */
[----:B------:R-:W-:Y:S05]  /*6b40*/  BRA.DIV UR4, `(.L_x_1191) ;  /* 0x0000015604007947 */ /* 0x000fea000b800000 */
.L_x_1442:
[----:B------:R-:W-:-:S03]  /*6b50*/  UMOV UR4, 0xffffffff ;  /* 0xffffffff00047882 */ /* 0x000fc60000000000 */
[----:B------:R-:W-:Y:S05]  /*6b60*/  BRA.DIV UR4, `(.L_x_1192) ;  /* 0x0000015604207947 */ /* 0x000fea000b800000 */
.L_x_1445:
[----:B------:R-:W-:-:S03]  /*6b70*/  UMOV UR4, 0xffffffff ;  /* 0xffffffff00047882 */ /* 0x000fc60000000000 */
[----:B------:R-:W-:Y:S05]  /*6b80*/  BRA.DIV UR4, `(.L_x_1193) ;  /* 0x0000015604407947 */ /* 0x000fea000b800000 */
.L_x_1448:
[----:B------:R-:W-:-:S03]  /*6b90*/  UMOV UR4, 0xffffffff ;  /* 0xffffffff00047882 */ /* 0x000fc60000000000 */
[----:B------:R-:W-:Y:S05]  /*6ba0*/  BRA.DIV UR4, `(.L_x_1194) ;  /* 0x0000015604607947 */ /* 0x000fea000b800000 */
.L_x_1451:
[----:B------:R-:W-:-:S03]  /*6bb0*/  UMOV UR4, 0xffffffff ;  /* 0xffffffff00047882 */ /* 0x000fc60000000000 */
[----:B------:R-:W-:Y:S05]  /*6bc0*/  BRA.DIV UR4, `(.L_x_1195) ;  /* 0x0000015604807947 */ /* 0x000fea000b800000 */
.L_x_1454:
[----:B------:R-:W-:-:S03]  /*6bd0*/  UMOV UR4, 0xffffffff ;  /* 0xffffffff00047882 */ /* 0x000fc60000000000 */
[----:B------:R-:W-:Y:S05]  /*6be0*/  BRA.DIV UR4, `(.L_x_1196) ;  /* 0x0000015604a07947 */ /* 0x000fea000b800000 */
.L_x_1457:
[----:B------:R-:W-:-:S03]  /*6bf0*/  UMOV UR4, 0xffffffff ;  /* 0xffffffff00047882 */ /* 0x000fc60000000000 */
[----:B------:R-:W-:Y:S05]  /*6c00*/  BRA.DIV UR4, `(.L_x_1197) ;  /* 0x0000015604c07947 */ /* 0x000fea000b800000 */
.L_x_1460:
[----:B------:R-:W0:Y:S01]  /*6c10*/  S2R R6, SR_TID.X ;  /* 0x0000000000067919 */ /* 0x000e220000002100 */
[----:B------:R-:W1:Y:S01]  /*6c20*/  SYNCS.PHASECHK.TRANS64.TRYWAIT P2, [R2+URZ+0x16800], R7 ;  /* 0x01680007020075a7 */ /* 0x000e62000804017f */
[----:B-----5:R-:W-:Y:S01]  /*6c30*/  IMAD.MOV.U32 R3, RZ, RZ, R45 ;  /* 0x000000ffff037224 */ /* 0x020fe200078e002d */
[----:B------:R-:W-:Y:S01]  /*6c40*/  LOP3.LUT P3, RZ, R32, 0x4, RZ, 0xc0, !PT ;  /* 0x0000000420ff7812 */ /* 0x000fe2000786c0ff */
[----:B------:R-:W-:Y:S01]  /*6c50*/  IMAD.MOV.U32 R4, RZ, RZ, R36 ;  /* 0x000000ffff047224 */ /* 0x000fe200078e0024 */
[----:B------:R-:W-:Y:S01]  /*6c60*/  BSSY B1, `(.L_x_1198) ;  /* 0x0000025000017945 */ /* 0x000fe20003800000 */
[----:B------:R-:W-:Y:S02]  /*6c70*/  IMAD.MOV.U32 R5, RZ, RZ, R37 ;  /* 0x000000ffff057224 */ /* 0x000fe400078e0025 */
        /* <DEDUP_REMOVED lines=11> */
[----:B------:R-:W-:-:S04]  /*6d30*/  PRMT R27, R0, 0x7610, R27 ;  /* 0x00007610001b7816 */ /* 0x000fc8000000001b */
[----:B------:R-:W-:Y:S01]  /*6d40*/  PRMT R50, R50, 0x5410, R5 ;  /* 0x0000541032327816 */ /* 0x000fe20000000005 */
[----:B------:R-:W-:Y:S02]  /*6d50*/  IMAD.MOV.U32 R5, RZ, RZ, R21 ;  /* 0x000000ffff057224 */ /* 0x000fe400078e0015 */
[----:B0-----:R-:W-:-:S05]  /*6d60*/  VIADD R10, R6, 0xffffff80 ;  /* 0xffffff80060a7836 */ /* 0x001fca0000000000 */
[----:B------:R-:W-:-:S04]  /*6d70*/  SHF.R.S32.HI R6, RZ, 0x1f, R10 ;  /* 0x0000001fff067819 */ /* 0x000fc8000001140a */
[----:B------:R-:W-:Y:S01]  /*6d80*/  LEA.HI R6, R6, R10, RZ, 0x5 ;  /* 0x0000000a06067211 */ /* 0x000fe200078f28ff */
[----:B------:R-:W-:-:S03]  /*6d90*/  IMAD.MOV.U32 R10, RZ, RZ, R31 ;  /* 0x000000ffff0a7224 */ /* 0x000fc600078e001f */
[----:B------:R-:W-:Y:S02]  /*6da0*/  SHF.R.S32.HI R6, RZ, 0x5, R6 ;  /* 0x00000005ff067819 */ /* 0x000fe40000011406 */
[----:B------:R-:W-:-:S03]  /*6db0*/  PRMT R12, R12, 0x5410, R10 ;  /* 0x000054100c0c7816 */ /* 0x000fc6000000000a */
[----:B------:R-:W-:Y:S01]  /*6dc0*/  IMAD R3, R6, 0x200, R40 ;  /* 0x0000020006037824 */ /* 0x000fe200078e0228 */
[----:B------:R-:W-:Y:S01]  /*6dd0*/  PRMT R12, R11, 0x7610, R12 ;  /* 0x000076100b0c7816 */ /* 0x000fe2000000000c */
[----:B------:R-:W-:Y:S02]  /*6de0*/  IMAD.MOV.U32 R6, RZ, RZ, R30 ;  /* 0x000000ffff067224 */ /* 0x000fe400078e001e */
[----:B------:R-:W-:-:S03]  /*6df0*/  IMAD R3, R3, 0x2, R2 ;  /* 0x0000000203037824 */ /* 0x000fc600078e0202 */
[----:B------:R-:W-:Y:S01]  /*6e00*/  PRMT R51, R6, 0x7610, R51 ;  /* 0x0000761006337816 */ /* 0x000fe20000000033 */
[C---:B------:R-:W-:Y:S02]  /*6e10*/  VIADD R4, R3.reuse, 0x8400 ;  /* 0x0000840003047836 */ /* 0x040fe40000000000 */
[----:B------:R-:W-:Y:S02]  /*6e20*/  VIADD R0, R3, 0x8440 ;  /* 0x0000844003007836 */ /* 0x000fe40000000000 */
[----:B------:R-:W-:Y:S02]  /*6e30*/  @P3 VIADD R0, R4, 0xffffffc0 ;  /* 0xffffffc004003836 */ /* 0x000fe40000000000 */
[----:B------:R-:W-:Y:S02]  /*6e40*/  IMAD.MOV.U32 R4, RZ, RZ, R20 ;  /* 0x000000ffff047224 */ /* 0x000fe400078e0014 */
[----:B------:R-:W-:-:S03]  /*6e50*/  IMAD.MOV.U32 R6, RZ, RZ, R42 ;  /* 0x000000ffff067224 */ /* 0x000fc600078e002a */
[----:B------:R-:W-:Y:S01]  /*6e60*/  PRMT R10, R4, 0x5410, R5 ;  /* 0x00005410040a7816 */ /* 0x000fe20000000005 */
[----:B------:R-:W-:Y:S01]  /*6e70*/  IMAD.MOV.U32 R4, RZ, RZ, R8 ;  /* 0x000000ffff047224 */ /* 0x000fe200078e0008 */
[----:B------:R-:W-:Y:S01]  /*6e80*/  PRMT R51, R51, 0x5410, R6 ;  /* 0x0000541033337816 */ /* 0x000fe20000000006 */
[----:B------:R-:W-:Y:S01]  /*6e90*/  IMAD.MOV.U32 R5, RZ, RZ, R9 ;  /* 0x000000ffff057224 */ /* 0x000fe200078e0009 */
[----:B-1----:R-:W-:Y:S06]  /*6ea0*/  @!P2 BRA `(.L_x_1199) ;  /* 0x000001540040a947 */ /* 0x002fec0003800000 */
.L_x_1461:
[----:B------:R-:W-:Y:S05]  /*6eb0*/  BSYNC B1 ;  /* 0x0000000000017941 */ /* 0x000fea0003800000 */
.L_x_1198:
[----:B------:R-:W-:Y:S01]  /*6ec0*/  BSSY B1, `(.L_x_1200) ;  /* 0x000005f000017945 */ /* 0x000fe20003800000 */
[----:B------:R-:W-:-:S03]  /*6ed0*/  PRMT R11, R4, 0x5410, R5 ;  /* 0x00005410040b7816 */ /* 0x000fc60000000005 */
[----:B------:R-:W-:Y:S05]  /*6ee0*/  @P0 BRA `(.L_x_1201) ;  /* 0x0000000400700947 */ /* 0x000fea0003800000 */
[----:B------:R-:W1:Y:S01]  /*6ef0*/  LDC R5, c[0x0][0x3d4] ;  /* 0x0000f500ff057b82 */ /* 0x000e620000000800 */
[C---:B------:R-:W-:Y:S01]  /*6f00*/  VIADD R4, R28.reuse, 0x10 ;  /* 0x000000101c047836 */ /* 0x040fe20000000000 */
[----:B------:R-:W-:Y:S01]  /*6f10*/  BSSY B2, `(.L_x_1202) ;  /* 0x000002e000027945 */ /* 0x000fe20003800000 */
[----:B-1----:R-:W-:-:S03]  /*6f20*/  ISETP.GE.AND P0, PT, R28, R5, PT ;  /* 0x000000051c00720c */ /* 0x002fc60003f06270 */
[----:B------:R-:W-:-:S10]  /*6f30*/  ISETP.GE.AND P2, PT, R4, R5, PT ;  /* 0x000000050400720c */ /* 0x000fd40003f46270 */
[----:B------:R-:W-:Y:S05]  /*6f40*/  @P0 BRA `(.L_x_1203) ;  /* 0x0000000000a80947 */ /* 0x000fea0003800000 */
[----:B0-----:R-:W0:Y:S01]  /*6f50*/  LDS.128 R4, [R3+0x8400] ;  /* 0x0084000003047984 */ /* 0x001e220000000c00 */
[----:B------:R-:W-:Y:S01]  /*6f60*/  SHF.R.U32.HI R34, RZ, 0x10, R45 ;  /* 0x00000010ff227819 */ /* 0x000fe2000001162d */
[----:B------:R-:W-:Y:S01]  /*6f70*/  HADD2.F32 R33, -RZ, R33.H0_H0 ;  /* 0x20000021ff217230 */ /* 0x000fe20000004100 */
[----:B------:R-:W-:Y:S01]  /*6f80*/  SHF.R.U32.HI R32, RZ, 0x10, R47 ;  /* 0x00000010ff207819 */ /* 0x000fe2000001162f */
[----:B------:R-:W-:Y:S01]  /*6f90*/  HADD2.F32 R27, -RZ, R27.H0_H0 ;  /* 0x2000001bff1b7230 */ /* 0x000fe20000004100 */
[----:B------:R-:W-:Y:S01]  /*6fa0*/  SHF.R.U64 R41, R44, 0x10, R45 ;  /* 0x000000102c297819 */ /* 0x000fe2000000122d */
[----:B------:R-:W-:Y:S01]  /*6fb0*/  HADD2.F32 R34, -RZ, R34.H0_H0 ;  /* 0x20000022ff227230 */ /* 0x000fe20000004100 */
[----:B------:R-:W-:Y:S01]  /*6fc0*/  SHF.R.U64 R46, R46, 0x10, R47 ;  /* 0x000000102e2e7819 */ /* 0x000fe2000000122f */
[----:B------:R-:W-:Y:S02]  /*6fd0*/  HADD2.F32 R32, -RZ, R32.H0_H0 ;  /* 0x20000020ff207230 */ /* 0x000fe40000004100 */
[----:B0-----:R-:W-:-:S02]  /*6fe0*/  HADD2.F32 R15, -RZ, R7.H0_H0 ;  /* 0x20000007ff0f7230 */ /* 0x001fc40000004100 */
[----:B------:R-:W-:Y:S02]  /*6ff0*/  HADD2.F32 R23, -RZ, R7.H1_H1 ;  /* 0x30000007ff177230 */ /* 0x000fe40000004100 */
[--C-:B------:R-:W-:Y:S02]  /*7000*/  HADD2.F32 R7, -RZ, R4.reuse.H0_H0 ;  /* 0x20000004ff077230 */ /* 0x100fe40000004100 */
[----:B------:R-:W-:Y:S02]  /*7010*/  HADD2.F32 R4, -RZ, R4.H1_H1 ;  /* 0x30000004ff047230 */ /* 0x000fe40000004100 */
[C---:B------:R-:W-:Y:S01]  /*7020*/  FMUL.FTZ R44, R23.reuse, R34 ;  /* 0x00000022172c7220 */ /* 0x040fe20000410000 */
[-C--:B------:R-:W-:Y:S01]  /*7030*/  FMUL.FTZ R23, R23, R32.reuse ;  /* 0x0000002017177220 */ /* 0x080fe20000410000 */
[--C-:B------:R-:W-:Y:S02]  /*7040*/  HADD2.F32 R13, -RZ, R6.reuse.H0_H0 ;  /* 0x20000006ff0d7230 */ /* 0x100fe40000004100 */
[----:B------:R-:W-:Y:S01]  /*7050*/  FMUL.FTZ R40, R4, R33 ;  /* 0x0000002104287220 */ /* 0x000fe20000410000 */
[----:B------:R-:W-:Y:S01]  /*7060*/  FFMA.FTZ R44, R15, R32, -R44 ;  /* 0x000000200f2c7223 */ /* 0x000fe2000001082c */
[----:B------:R-:W-:-:S02]  /*7070*/  HADD2.F32 R14, -RZ, R6.H1_H1 ;  /* 0x30000006ff0e7230 */ /* 0x000fc40000004100 */
[----:B------:R-:W-:Y:S01]  /*7080*/  FFMA.FTZ R35, R15, R34, R23 ;  /* 0x000000220f237223 */ /* 0x000fe20000010017 */
[-C--:B------:R-:W-:Y:S01]  /*7090*/  FMUL.FTZ R32, R4, R27.reuse ;  /* 0x0000001b04207220 */ /* 0x080fe20000410000 */
[C---:B------:R-:W-:Y:S01]  /*70a0*/  FFMA.FTZ R40, R7.reuse, R27, -R40 ;  /* 0x0000001b07287223 */ /* 0x040fe20000010828 */
[----:B------:R-:W-:Y:S02]  /*70b0*/  HADD2.F32 R6, -RZ, R5.H0_H0 ;  /* 0x20000005ff067230 */ /* 0x000fe40000004100 */
[----:B------:R-:W-:Y:S02]  /*70c0*/  HADD2.F32 R27, -RZ, R48.H0_H0 ;  /* 0x20000030ff1b7230 */ /* 0x000fe40000004100 */
[----:B------:R-:W-:Y:S01]  /*70d0*/  FFMA.FTZ R33, R7, R33, R32 ;  /* 0x0000002107217223 */ /* 0x000fe20000010020 */
[----:B------:R-:W-:Y:S02]  /*70e0*/  HADD2.F32 R15, -RZ, R49.H1_H1 ;  /* 0x30000031ff0f7230 */ /* 0x000fe40000004100 */
[----:B------:R-:W-:-:S02]  /*70f0*/  HADD2.F32 R5, -RZ, R5.H1_H1 ;  /* 0x30000005ff057230 */ /* 0x000fc40000004100 */
[C---:B------:R-:W-:Y:S01]  /*7100*/  FMUL.FTZ R32, R14.reuse, R27 ;  /* 0x0000001b0e207220 */ /* 0x040fe20000410000 */
[----:B------:R-:W-:Y:S02]  /*7110*/  HADD2.F32 R23, -RZ, R41.H0_H0 ;  /* 0x20000029ff177230 */ /* 0x000fe40000004100 */
[-C--:B------:R-:W-:Y:S01]  /*7120*/  FMUL.FTZ R34, R14, R15.reuse ;  /* 0x0000000f0e227220 */ /* 0x080fe20000410000 */
[----:B------:R-:W-:Y:S02]  /*7130*/  HADD2.F32 R4, -RZ, R46.H0_H0 ;  /* 0x2000002eff047230 */ /* 0x000fe40000004100 */
[----:B------:R-:W-:Y:S01]  /*7140*/  FFMA.FTZ R32, R13, R15, -R32 ;  /* 0x0000000f0d207223 */ /* 0x000fe20000010820 */
[----:B------:R-:W-:Y:S01]  /*7150*/  FMUL.FTZ R7, R5, R23 ;  /* 0x0000001705077220 */ /* 0x000fe20000410000 */
[----:B------:R-:W-:Y:S01]  /*7160*/  FFMA.FTZ R13, R13, R27, R34 ;  /* 0x0000001b0d0d7223 */ /* 0x000fe20000010022 */
[-C--:B------:R-:W-:Y:S02]  /*7170*/  FMUL.FTZ R14, R5, R4.reuse ;  /* 0x00000004050e7220 */ /* 0x080fe40000410000 */
[C---:B------:R-:W-:Y:S01]  /*7180*/  FFMA.FTZ R5, R6.reuse, R4, -R7 ;  /* 0x0000000406057223 */ /* 0x040fe20000010807 */
[----:B------:R-:W-:Y:S01]  /*7190*/  F2FP.F16.F32.PACK_AB R7, R35, R44 ;  /* 0x0000002c2307723e */ /* 0x000fe200000000ff */
[----:B------:R-:W-:Y:S01]  /*71a0*/  FFMA.FTZ R14, R6, R23, R14 ;  /* 0x00000017060e7223 */ /* 0x000fe2000001000e */
[----:B------:R-:W-:-:S02]  /*71b0*/  F2FP.F16.F32.PACK_AB R6, R13, R32 ;  /* 0x000000200d06723e */ /* 0x000fc400000000ff */
[----:B------:R-:W-:Y:S02]  /*71c0*/  F2FP.F16.F32.PACK_AB R4, R33, R40 ;  /* 0x000000282104723e */ /* 0x000fe400000000ff */
[----:B------:R-:W-:-:S05]  /*71d0*/  F2FP.F16.F32.PACK_AB R5, R14, R5 ;  /* 0x000000050e05723e */ /* 0x000fca00000000ff */
[----:B------:R1:W-:Y:S02]  /*71e0*/  STS.128 [R3+0x8400], R4 ;  /* 0x0084000403007388 */ /* 0x0003e40000000c00 */
.L_x_1203:
[----:B------:R-:W-:Y:S05]  /*71f0*/  BSYNC B2 ;  /* 0x0000000000027941 */ /* 0x000fea0003800000 */
.L_x_1202:
[----:B------:R-:W-:Y:S05]  /*7200*/  @P2 BRA `(.L_x_1201) ;  /* 0x0000000000a82947 */ /* 0x000fea0003800000 */
[----:B01----:R-:W0:Y:S01]  /*7210*/  LDS.128 R4, [R0] ;  /* 0x0000000000047984 */ /* 0x003e220000000c00 */
[----:B------:R-:W-:Y:S01]  /*7220*/  SHF.R.U32.HI R34, RZ, 0x10, R37 ;  /* 0x00000010ff227819 */ /* 0x000fe20000011625 */
[----:B------:R-:W-:Y:S01]  /*7230*/  HADD2.F32 R33, -RZ, R48.H1_H1 ;  /* 0x30000030ff217230 */ /* 0x000fe20000004100 */
[--C-:B------:R-:W-:Y:S01]  /*7240*/  SHF.R.U32.HI R32, RZ, 0x10, R39.reuse ;  /* 0x00000010ff207819 */ /* 0x100fe20000011627 */
        /* <DEDUP_REMOVED lines=37> */
[----:B------:R2:W-:Y:S02]  /*74a0*/  STS.128 [R0], R4 ;  /* 0x0000000400007388 */ /* 0x0005e40000000c00 */
.L_x_1201:
[----:B------:R-:W-:Y:S05]  /*74b0*/  BSYNC B1 ;  /* 0x0000000000017941 */ /* 0x000fea0003800000 */
.L_x_1200:
[----:B------:R-:W-:Y:S05]  /*74c0*/  @P1 BRA `(.L_x_1204) ;  /* 0x0000001800941947 */ /* 0x000fea0003800000 */
[----:B-12---:R-:W1:Y:S01]  /*74d0*/  LDC R5, c[0x0][0x3d4] ;  /* 0x0000f500ff057b82 */ /* 0x006e620000000800 */
[C---:B------:R-:W-:Y:S01]  /*74e0*/  VIADD R4, R28.reuse, 0x10 ;  /* 0x000000101c047836 */ /* 0x040fe20000000000 */
[----:B------:R-:W-:Y:S01]  /*74f0*/  BSSY B1, `(.L_x_1205) ;  /* 0x000002e000017945 */ /* 0x000fe20003800000 */
[----:B-1----:R-:W-:-:S03]  /*7500*/  ISETP.GE.AND P0, PT, R28, R5, PT ;  /* 0x000000051c00720c */ /* 0x002fc60003f06270 */
[----:B------:R-:W-:-:S10]  /*7510*/  ISETP.GE.AND P1, PT, R4, R5, PT ;  /* 0x000000050400720c */ /* 0x000fd40003f26270 */
[----:B------:R-:W-:Y:S05]  /*7520*/  @P0 BRA `(.L_x_1206) ;  /* 0x0000000000a80947 */ /* 0x000fea0003800000 */
[----:B0-----:R-:W0:Y:S01]  /*7530*/  LDS.128 R4, [R3+0xb400] ;  /* 0x00b4000003047984 */ /* 0x001e220000000c00 */
[--C-:B------:R-:W-:Y:S01]  /*7540*/  SHF.R.U64 R33, R30, 0x10, R31.reuse ;  /* 0x000000101e217819 */ /* 0x100fe2000000121f */
[--C-:B------:R-:W-:Y:S01]  /*7550*/  HADD2.F32 R27, -RZ, R51.reuse.H1_H1 ;  /* 0x30000033ff1b7230 */ /* 0x100fe20000004100 */
[----:B------:R-:W-:Y:S01]  /*7560*/  SHF.R.U32.HI R30, RZ, 0x10, R31 ;  /* 0x00000010ff1e7819 */ /* 0x000fe2000001161f */
[----:B------:R-:W-:Y:S01]  /*7570*/  HADD2.F32 R29, -RZ, R51.H0_H0 ;  /* 0x20000033ff1d7230 */ /* 0x000fe20000004100 */
[--C-:B------:R-:W-:Y:S02]  /*7580*/  SHF.R.U32.HI R28, RZ, 0x10, R43.reuse ;  /* 0x00000010ff1c7819 */ /* 0x100fe4000001162b */
[----:B------:R-:W-:Y:S01]  /*7590*/  SHF.R.U64 R35, R42, 0x10, R43 ;  /* 0x000000102a237819 */ /* 0x000fe2000000122b */
[----:B------:R-:W-:Y:S02]  /*75a0*/  HADD2.F32 R30, -RZ, R30.H0_H0 ;  /* 0x2000001eff1e7230 */ /* 0x000fe40000004100 */
[----:B------:R-:W-:-:S02]  /*75b0*/  HADD2.F32 R28, -RZ, R28.H0_H0 ;  /* 0x2000001cff1c7230 */ /* 0x000fc40000004100 */
[--C-:B0-----:R-:W-:Y:S02]  /*75c0*/  HADD2.F32 R23, -RZ, R7.reuse.H1_H1 ;  /* 0x30000007ff177230 */ /* 0x101fe40000004100 */
[----:B------:R-:W-:Y:S02]  /*75d0*/  HADD2.F32 R15, -RZ, R7.H0_H0 ;  /* 0x20000007ff0f7230 */ /* 0x000fe40000004100 */
[--C-:B------:R-:W-:Y:S02]  /*75e0*/  HADD2.F32 R7, -RZ, R4.reuse.H0_H0 ;  /* 0x20000004ff077230 */ /* 0x100fe40000004100 */
[C---:B------:R-:W-:Y:S01]  /*75f0*/  FMUL.FTZ R34, R23.reuse, R30 ;  /* 0x0000001e17227220 */ /* 0x040fe20000410000 */
[----:B------:R-:W-:Y:S01]  /*7600*/  FMUL.FTZ R23, R23, R28 ;  /* 0x0000001c17177220 */ /* 0x000fe20000410000 */
[----:B------:R-:W-:Y:S02]  /*7610*/  HADD2.F32 R4, -RZ, R4.H1_H1 ;  /* 0x30000004ff047230 */ /* 0x000fe40000004100 */
[----:B------:R-:W-:-:S02]  /*7620*/  HADD2.F32 R13, -RZ, R6.H0_H0 ;  /* 0x20000006ff0d7230 */ /* 0x000fc40000004100 */
[C---:B------:R-:W-:Y:S01]  /*7630*/  FFMA.FTZ R31, R15.reuse, R30, R23 ;  /* 0x0000001e0f1f7223 */ /* 0x040fe20000010017 */
[----:B------:R-:W-:Y:S02]  /*7640*/  HADD2.F32 R14, -RZ, R6.H1_H1 ;  /* 0x30000006ff0e7230 */ /* 0x000fe40000004100 */
[----:B------:R-:W-:Y:S01]  /*7650*/  FFMA.FTZ R34, R15, R28, -R34 ;  /* 0x0000001c0f227223 */ /* 0x000fe20000010822 */
[--C-:B------:R-:W-:Y:S02]  /*7660*/  HADD2.F32 R23, -RZ, R12.reuse.H1_H1 ;  /* 0x3000000cff177230 */ /* 0x100fe40000004100 */
[C---:B------:R-:W-:Y:S01]  /*7670*/  FMUL.FTZ R32, R4.reuse, R29 ;  /* 0x0000001d04207220 */ /* 0x040fe20000410000 */
[----:B------:R-:W-:Y:S02]  /*7680*/  HADD2.F32 R6, -RZ, R5.H0_H0 ;  /* 0x20000005ff067230 */ /* 0x000fe40000004100 */
[----:B------:R-:W-:Y:S01]  /*7690*/  FMUL.FTZ R28, R4, R27 ;  /* 0x0000001b041c7220 */ /* 0x000fe20000410000 */
[----:B------:R-:W-:-:S02]  /*76a0*/  HADD2.F32 R12, -RZ, R12.H0_H0 ;  /* 0x2000000cff0c7230 */ /* 0x000fc40000004100 */
[C---:B------:R-:W-:Y:S01]  /*76b0*/  FFMA.FTZ R32, R7.reuse, R27, -R32 ;  /* 0x0000001b07207223 */ /* 0x040fe20000010820 */
[----:B------:R-:W-:Y:S02]  /*76c0*/  HADD2.F32 R5, -RZ, R5.H1_H1 ;  /* 0x30000005ff057230 */ /* 0x000fe40000004100 */
[----:B------:R-:W-:Y:S01]  /*76d0*/  FFMA.FTZ R29, R7, R29, R28 ;  /* 0x0000001d071d7223 */ /* 0x000fe2000001001c */
[----:B------:R-:W-:Y:S02]  /*76e0*/  HADD2.F32 R15, -RZ, R33.H0_H0 ;  /* 0x20000021ff0f7230 */ /* 0x000fe40000004100 */
[C---:B------:R-:W-:Y:S01]  /*76f0*/  FMUL.FTZ R28, R14.reuse, R23 ;  /* 0x000000170e1c7220 */ /* 0x040fe20000410000 */
[----:B------:R-:W-:Y:S02]  /*7700*/  HADD2.F32 R4, -RZ, R35.H0_H0 ;  /* 0x20000023ff047230 */ /* 0x000fe40000004100 */
[-C--:B------:R-:W-:Y:S01]  /*7710*/  FMUL.FTZ R30, R14, R12.reuse ;  /* 0x0000000c0e1e7220 */ /* 0x080fe20000410000 */
[----:B------:R-:W-:Y:S01]  /*7720*/  FMUL.FTZ R7, R5, R15 ;  /* 0x0000000f05077220 */ /* 0x000fe20000410000 */
[----:B------:R-:W-:Y:S01]  /*7730*/  FFMA.FTZ R28, R13, R12, -R28 ;  /* 0x0000000c0d1c7223 */ /* 0x000fe2000001081c */
[-C--:B------:R-:W-:Y:S01]  /*7740*/  FMUL.FTZ R14, R5, R4.reuse ;  /* 0x00000004050e7220 */ /* 0x080fe20000410000 */
[----:B------:R-:W-:Y:S01]  /*7750*/  FFMA.FTZ R13, R13, R23, R30 ;  /* 0x000000170d0d7223 */ /* 0x000fe2000001001e */
[C---:B------:R-:W-:Y:S01]  /*7760*/  FFMA.FTZ R5, R6.reuse, R4, -R7 ;  /* 0x0000000406057223 */ /* 0x040fe20000010807 */
[----:B------:R-:W-:Y:S01]  /*7770*/  F2FP.F16.F32.PACK_AB R7, R31, R34 ;  /* 0x000000221f07723e */ /* 0x000fe200000000ff */
[----:B------:R-:W-:Y:S01]  /*7780*/  FFMA.FTZ R14, R6, R15, R14 ;  /* 0x0000000f060e7223 */ /* 0x000fe2000001000e */
[----:B------:R-:W-:-:S02]  /*7790*/  F2FP.F16.F32.PACK_AB R4, R29, R32 ;  /* 0x000000201d04723e */ /* 0x000fc400000000ff */
[----:B------:R-:W-:Y:S02]  /*77a0*/  F2FP.F16.F32.PACK_AB R6, R13, R28 ;  /* 0x0000001c0d06723e */ /* 0x000fe400000000ff */
[----:B------:R-:W-:-:S05]  /*77b0*/  F2FP.F16.F32.PACK_AB R5, R14, R5 ;  /* 0x000000050e05723e */ /* 0x000fca00000000ff */
[----:B------:R1:W-:Y:S02]  /*77c0*/  STS.128 [R3+0xb400], R4 ;  /* 0x00b4000403007388 */ /* 0x0003e40000000c00 */
.L_x_1206:
[----:B------:R-:W-:Y:S05]  /*77d0*/  BSYNC B1 ;  /* 0x0000000000017941 */ /* 0x000fea0003800000 */
.L_x_1205:
[----:B------:R-:W-:Y:S05]  /*77e0*/  @P1 BRA `(.L_x_1204) ;  /* 0x0000001400cc1947 */ /* 0x000fea0003800000 */
[----:B01----:R-:W0:Y:S01]  /*77f0*/  LDS.128 R4, [R0+0x3000] ;  /* 0x0030000000047984 */ /* 0x003e220000000c00 */
[--C-:B------:R-:W-:Y:S01]  /*7800*/  SHF.R.U64 R23, R20, 0x10, R21.reuse ;  /* 0x0000001014177819 */ /* 0x100fe20000001215 */
[--C-:B------:R-:W-:Y:S01]  /*7810*/  HADD2.F32 R15, -RZ, R10.reuse.H0_H0 ;  /* 0x2000000aff0f7230 */ /* 0x100fe20000004100 */
[----:B------:R-:W-:Y:S01]  /*7820*/  SHF.R.U32.HI R20, RZ, 0x10, R21 ;  /* 0x00000010ff147819 */ /* 0x000fe20000011615 */
[----:B------:R-:W-:Y:S01]  /*7830*/  HADD2.F32 R13, -RZ, R11.H0_H0 ;  /* 0x2000000bff0d7230 */ /* 0x000fe20000004100 */
[--C-:B------:R-:W-:Y:S01]  /*7840*/  SHF.R.U32.HI R14, RZ, 0x10, R9.reuse ;  /* 0x00000010ff0e7819 */ /* 0x100fe20000011609 */
[----:B------:R-:W-:Y:S01]  /*7850*/  HADD2.F32 R10, -RZ, R10.H1_H1 ;  /* 0x3000000aff0a7230 */ /* 0x000fe20000004100 */
[----:B------:R-:W-:Y:S01]  /*7860*/  SHF.R.U64 R27, R8, 0x10, R9 ;  /* 0x00000010081b7819 */ /* 0x000fe20000001209 */
[----:B------:R-:W-:Y:S02]  /*7870*/  HADD2.F32 R20, -RZ, R20.H0_H0 ;  /* 0x20000014ff147230 */ /* 0x000fe40000004100 */
[----:B------:R-:W-:-:S02]  /*7880*/  HADD2.F32 R14, -RZ, R14.H0_H0 ;  /* 0x2000000eff0e7230 */ /* 0x000fc40000004100 */
[----:B------:R-:W-:Y:S02]  /*7890*/  HADD2.F32 R11, -RZ, R11.H1_H1 ;  /* 0x3000000bff0b7230 */ /* 0x000fe40000004100 */
[--C-:B0-----:R-:W-:Y:S02]  /*78a0*/  HADD2.F32 R12, -RZ, R7.reuse.H1_H1 ;  /* 0x30000007ff0c7230 */ /* 0x101fe40000004100 */
[--C-:B------:R-:W-:Y:S02]  /*78b0*/  HADD2.F32 R3, -RZ, R4.reuse.H0_H0 ;  /* 0x20000004ff037230 */ /* 0x100fe40000004100 */
[----:B------:R-:W-:Y:S02]  /*78c0*/  HADD2.F32 R9, -RZ, R7.H0_H0 ;  /* 0x20000007ff097230 */ /* 0x000fe40000004100 */
[C---:B------:R-:W-:Y:S01]  /*78d0*/  FMUL.FTZ R28, R12.reuse, R20 ;  /* 0x000000140c1c7220 */ /* 0x040fe20000410000 */
[----:B------:R-:W-:Y:S02]  /*78e0*/  HADD2.F32 R4, -RZ, R4.H1_H1 ;  /* 0x30000004ff047230 */ /* 0x000fe40000004100 */
[----:B------:R-:W-:Y:S01]  /*78f0*/  FMUL.FTZ R21, R12, R14 ;  /* 0x0000000e0c157220 */ /* 0x000fe20000410000 */
[----:B------:R-:W-:-:S02]  /*7900*/  HADD2.F32 R7, -RZ, R6.H0_H0 ;  /* 0x20000006ff077230 */ /* 0x000fc40000004100 */
[C---:B------:R-:W-:Y:S01]  /*7910*/  FFMA.FTZ R28, R9.reuse, R14, -R28 ;  /* 0x0000000e091c7223 */ /* 0x040fe2000001081c */
[----:B------:R-:W-:Y:S02]  /*7920*/  HADD2.F32 R8, -RZ, R6.H1_H1 ;  /* 0x30000006ff087230 */ /* 0x000fe40000004100 */
[C---:B------:R-:W-:Y:S01]  /*7930*/  FMUL.FTZ R12, R4.reuse, R15 ;  /* 0x0000000f040c7220 */ /* 0x040fe20000410000 */
[--C-:B------:R-:W-:Y:S02]  /*7940*/  HADD2.F32 R6, -RZ, R5.reuse.H0_H0 ;  /* 0x20000005ff067230 */ /* 0x100fe40000004100 */
[----:B------:R-:W-:Y:S01]  /*7950*/  FFMA.FTZ R21, R9, R20, R21 ;  /* 0x0000001409157223 */ /* 0x000fe20000010015 */
[-C--:B------:R-:W-:Y:S01]  /*7960*/  FMUL.FTZ R14, R4, R13.reuse ;  /* 0x0000000d040e7220 */ /* 0x080fe20000410000 */
[----:B------:R-:W-:Y:S02]  /*7970*/  HADD2.F32 R5, -RZ, R5.H1_H1 ;  /* 0x30000005ff057230 */ /* 0x000fe40000004100 */
[----:B------:R-:W-:Y:S01]  /*7980*/  FFMA.FTZ R12, R3, R13, -R12 ;  /* 0x0000000d030c7223 */ /* 0x000fe2000001080c */
[----:B------:R-:W-:-:S02]  /*7990*/  HADD2.F32 R9, -RZ, R23.H0_H0 ;  /* 0x20000017ff097230 */ /* 0x000fc40000004100 */
[----:B------:R-:W-:Y:S01]  /*79a0*/  FFMA.FTZ R3, R3, R15, R14 ;  /* 0x0000000f03037223 */ /* 0x000fe2000001000e */
[----:B------:R-:W-:Y:S02]  /*79b0*/  HADD2.F32 R4, -RZ, R27.H0_H0 ;  /* 0x2000001bff047230 */ /* 0x000fe40000004100 */
[C---:B------:R-:W-:Y:S01]  /*79c0*/  FMUL.FTZ R14, R8.reuse, R10 ;  /* 0x0000000a080e7220 */ /* 0x040fe20000410000 */
[----:B------:R-:W-:Y:S01]  /*79d0*/  FMUL.FTZ R15, R8, R11 ;  /* 0x0000000b080f7220 */ /* 0x000fe20000410000 */
[C---:B------:R-:W-:Y:S01]  /*79e0*/  FMUL.FTZ R13, R5.reuse, R9 ;  /* 0x00000009050d7220 */ /* 0x040fe20000410000 */
[----:B------:R-:W-:Y:S01]  /*79f0*/  FMUL.FTZ R8, R5, R4 ;  /* 0x0000000405087220 */ /* 0x000fe20000410000 */
[C---:B------:R-:W-:Y:S01]  /*7a00*/  FFMA.FTZ R14, R7.reuse, R11, -R14 ;  /* 0x0000000b070e7223 */ /* 0x040fe2000001080e */
[----:B------:R-:W-:Y:S01]  /*7a10*/  FFMA.FTZ R15, R7, R10, R15 ;  /* 0x0000000a070f7223 */ /* 0x000fe2000001000f */
[C---:B------:R-:W-:Y:S01]  /*7a20*/  FFMA.FTZ R5, R6.reuse, R4, -R13 ;  /* 0x0000000406057223 */ /* 0x040fe2000001080d */
[----:B------:R-:W-:Y:S01]  /*7a30*/  FFMA.FTZ R8, R6, R9, R8 ;  /* 0x0000000906087223 */ /* 0x000fe20000010008 */
[----:B------:R-:W-:-:S02]  /*7a40*/  F2FP.F16.F32.PACK_AB R7, R21, R28 ;  /* 0x0000001c1507723e */ /* 0x000fc400000000ff */
[----:B------:R-:W-:Y:S02]  /*7a50*/  F2FP.F16.F32.PACK_AB R6, R15, R14 ;  /* 0x0000000e0f06723e */ /* 0x000fe400000000ff */
[----:B------:R-:W-:Y:S02]  /*7a60*/  F2FP.F16.F32.PACK_AB R4, R3, R12 ;  /* 0x0000000c0304723e */ /* 0x000fe400000000ff */
[----:B------:R-:W-:-:S05]  /*7a70*/  F2FP.F16.F32.PACK_AB R5, R8, R5 ;  /* 0x000000050805723e */ /* 0x000fca00000000ff */
[----:B------:R3:W-:Y:S01]  /*7a80*/  STS.128 [R0+0x3000], R4 ;  /* 0x0030000400007388 */ /* 0x0007e20000000c00 */
[----:B------:R-:W-:Y:S05]  /*7a90*/  BRA `(.L_x_1204) ;  /* 0x0000001400207947 */ /* 0x000fea0003800000 */
.L_x_1185:
[----:B------:R-:W0:Y:S01]  /*7aa0*/  LDC R21, c[0x0][0x3d4] ;  /* 0x0000f500ff157b82 */ /* 0x000e220000000800 */
[----:B------:R-:W-:Y:S01]  /*7ab0*/  VIADD R0, R17, 0x60 ;  /* 0x0000006011007836 */ /* 0x000fe20000000000 */
[----:B------:R-:W2:Y:S01]  /*7ac0*/  LDL R52, [R1+0x4] ;  /* 0x0000040001347983 */ /* 0x000ea20000100800 */
[----:B------:R-:W-:Y:S01]  /*7ad0*/  ULDC.64 UR4, c[0x0][0x3c8] ;  /* 0x0000f20000047ab9 */ /* 0x000fe20000000a00 */
[----:B------:R-:W-:Y:S02]  /*7ae0*/  ULDC.64 UR6, c[0x0][0x3e0] ;  /* 0x0000f80000067ab9 */ /* 0x000fe40000000a00 */
[----:B------:R-:W3:Y:S01]  /*7af0*/  LDL R50, [R1+0x38] ;  /* 0x0000380001327983 */ /* 0x000ee20000100800 */
[----:B0-----:R-:W-:-:S04]  /*7b00*/  ISETP.GE.AND P0, PT, R40, R21, PT ;  /* 0x000000152800720c */ /* 0x001fc80003f06270 */
[-C--:B------:R-:W-:Y:S02]  /*7b10*/  ISETP.GE.OR P1, PT, R0, R14.reuse, P0 ;  /* 0x0000000e0000720c */ /* 0x080fe40000726670 */
[----:B------:R-:W-:-:S11]  /*7b20*/  ISETP.GE.OR P0, PT, R17, R14, P0 ;  /* 0x0000000e1100720c */ /* 0x000fd60000706670 */
[----:B------:R-:W0:Y:S08]  /*7b30*/  @!P1 LDC.64 R28, c[0x0][0x3c8] ;  /* 0x0000f200ff1c9b82 */ /* 0x000e300000000a00 */
[----:B------:R-:W1:Y:S01]  /*7b40*/  @!P1 LDC.64 R48, c[0x0][0x3e0] ;  /* 0x0000f800ff309b82 */ /* 0x000e620000000a00 */
[----:B------:R-:W-:Y:S02]  /*7b50*/  @!P1 IMAD.MOV.U32 R7, RZ, RZ, R55 ;  /* 0x000000ffff079224 */ /* 0x000fe400078e0037 */
[----:B------:R-:W-:-:S02]  /*7b60*/  @!P1 IMAD.MOV.U32 R8, RZ, RZ, R4 ;  /* 0x000000ffff089224 */ /* 0x000fc400078e0004 */
[----:B------:R-:W-:Y:S01]  /*7b70*/  @!P1 IMAD.MOV.U32 R9, RZ, RZ, R57 ;  /* 0x000000ffff099224 */ /* 0x000fe200078e0039 */
[----:B------:R-:W-:Y:S02]  /*7b80*/  @!P0 IADD3 R14, P3, R31, R6, RZ ;  /* 0x000000061f0e8210 */ /* 0x000fe40007f7e0ff */
[----:B------:R-:W-:Y:S01]  /*7b90*/  @!P0 IADD3 R15, P2, R39, R4, RZ ;  /* 0x00000004270f8210 */ /* 0x000fe20007f5e0ff */
[----:B------:R-:W-:-:S04]  /*7ba0*/  @!P1 IMAD.WIDE.U32 R4, R10, 0x60, R6 ;  /* 0x000000600a049825 */ /* 0x000fc800078e0006 */
[----:B------:R-:W-:Y:S01]  /*7bb0*/  @!P1 IMAD.WIDE.U32 R6, R12, 0x60, R8 ;  /* 0x000000600c069825 */ /* 0x000fe200078e0008 */
[----:B------:R-:W-:-:S03]  /*7bc0*/  @!P1 IADD3 R3, P4, R31, R4, RZ ;  /* 0x000000041f039210 */ /* 0x000fc60007f9e0ff */
[----:B------:R-:W-:Y:S02]  /*7bd0*/  @!P1 IMAD R20, R11, 0x60, RZ ;  /* 0x000000600b149824 */ /* 0x000fe400078e02ff */
[----:B------:R-:W-:Y:S01]  /*7be0*/  @!P0 IMAD.X R9, R55, 0x1, R37, P3 ;  /* 0x0000000137098824 */ /* 0x000fe200018e0625 */
[C---:B------:R-:W-:Y:S01]  /*7bf0*/  @!P0 LEA R8, P3, R14.reuse, UR4, 0x1 ;  /* 0x000000040e088c11 */ /* 0x040fe2000f8608ff */
[----:B------:R-:W-:Y:S01]  /*7c00*/  @!P1 IMAD R30, R13, 0x60, RZ ;  /* 0x000000600d1e9824 */ /* 0x000fe200078e02ff */
[----:B------:R-:W-:Y:S02]  /*7c10*/  @!P1 IADD3 R0, P5, R39, R6, RZ ;  /* 0x0000000627009210 */ /* 0x000fe40007fbe0ff */
[----:B------:R-:W-:Y:S02]  /*7c20*/  @!P0 LEA.HI.X R9, R14, UR5, R9, 0x1, P3 ;  /* 0x000000050e098c11 */ /* 0x000fe400098f0c09 */
[----:B------:R-:W-:Y:S02]  /*7c30*/  @!P1 IADD3.X R4, R37, R20, R5, P4, !PT ;  /* 0x0000001425049210 */ /* 0x000fe400027fe405 */
[----:B------:R-:W-:-:S02]  /*7c40*/  @!P1 IADD3.X R6, R47, R30, R7, P5, !PT ;  /* 0x0000001e2f069210 */ /* 0x000fc40002ffe407 */
[----:B0-----:R-:W-:Y:S02]  /*7c50*/  @!P1 LEA R46, P3, R3, R28, 0x1 ;  /* 0x0000001c032e9211 */ /* 0x001fe400078608ff */
[C---:B-1----:R-:W-:Y:S01]  /*7c60*/  @!P1 LEA R48, P4, R0.reuse, R48, 0x1 ;  /* 0x0000003000309211 */ /* 0x042fe200078808ff */
[----:B------:R-:W-:Y:S01]  /*7c70*/  @!P0 IMAD.X R20, R57, 0x1, R47, P2 ;  /* 0x0000000139148824 */ /* 0x000fe200010e062f */
[----:B------:R-:W-:Y:S02]  /*7c80*/  @!P1 LEA.HI.X R47, R3, R29, R4, 0x1, P3 ;  /* 0x0000001d032f9211 */ /* 0x000fe400018f0c04 */
[----:B------:R-:W-:Y:S02]  /*7c90*/  CS2R R28, SRZ ;  /* 0x00000000001c7805 */ /* 0x000fe4000001ff00 */
[----:B------:R-:W-:Y:S02]  /*7ca0*/  @!P1 LEA.HI.X R49, R0, R49, R6, 0x1, P4 ;  /* 0x0000003100319211 */ /* 0x000fe400020f0c06 */
[----:B------:R-:W-:-:S02]  /*7cb0*/  CS2R R30, SRZ ;  /* 0x00000000001e7805 */ /* 0x000fc4000001ff00 */
[----:B------:R-:W-:Y:S02]  /*7cc0*/  CS2R R4, SRZ ;  /* 0x0000000000047805 */ /* 0x000fe4000001ff00 */
[----:B------:R-:W-:Y:S01]  /*7cd0*/  CS2R R6, SRZ ;  /* 0x0000000000067805 */ /* 0x000fe2000001ff00 */
[----:B------:R-:W0:Y:S01]  /*7ce0*/  LDC R0, c[0x0][0x428] ;  /* 0x00010a00ff007b82 */ /* 0x000e220000000800 */
[----:B------:R-:W5:Y:S04]  /*7cf0*/  @!P1 LDG.E.128 R28, desc[UR38][R46.64] ;  /* 0x000000262e1c9981 */ /* 0x000f68000c1e1d00 */
[----:B------:R-:W5:Y:S01]  /*7d00*/  @!P1 LDG.E.128 R4, desc[UR38][R48.64] ;  /* 0x0000002630049981 */ /* 0x000f62000c1e1d00 */
[----:B------:R-:W1:Y:S01]  /*7d10*/  S2R R51, SR_TID.X ;  /* 0x0000000000337919 */ /* 0x000e620000002100 */
[----:B------:R-:W-:-:S04]  /*7d20*/  @!P0 LEA R14, P2, R15, UR6, 0x1 ;  /* 0x000000060f0e8c11 */ /* 0x000fc8000f8408ff */
[----:B------:R-:W-:Y:S02]  /*7d30*/  @!P0 LEA.HI.X R15, R15, UR7, R20, 0x1, P2 ;  /* 0x000000070f0f8c11 */ /* 0x000fe400090f0c14 */
[----:B0-----:R-:W-:Y:S02]  /*7d40*/  ISETP.NE.AND P2, PT, R0, 0x1, PT ;  /* 0x000000010000780c */ /* 0x001fe40003f45270 */
[----:B------:R-:W-:Y:S02]  /*7d50*/  CS2R R36, SRZ ;  /* 0x0000000000247805 */ /* 0x000fe4000001ff00 */
[----:B------:R-:W-:-:S06]  /*7d60*/  CS2R R38, SRZ ;  /* 0x0000000000267805 */ /* 0x000fcc000001ff00 */
[----:B------:R0:W5:Y:S03]  /*7d70*/  @!P0 LDG.E.128 R36, desc[UR38][R8.64] ;  /* 0x0000002608248981 */ /* 0x000166000c1e1d00 */
[----:B------:R-:W4:Y:S01]  /*7d80*/  @P2 LDC R0, c[0x0][0x42c] ;  /* 0x00010b00ff002b82 */ /* 0x000f220000000800 */
[----:B-1----:R-:W-:-:S07]  /*7d90*/  VIADD R53, R51, 0xffffff80 ;  /* 0xffffff8033357836 */ /* 0x002fce0000000000 */
[----:B0-----:R-:W0:Y:S01]  /*7da0*/  @P2 LDC R9, c[0x0][0x430] ;  /* 0x00010c00ff092b82 */ /* 0x001e220000000800 */
[----:B------:R-:W-:-:S04]  /*7db0*/  SHF.R.S32.HI R51, RZ, 0x1f, R53 ;  /* 0x0000001fff337819 */ /* 0x000fc80000011435 */
[----:B------:R-:W-:-:S04]  /*7dc0*/  LEA.HI R51, R51, R53, RZ, 0x2 ;  /* 0x0000003533337211 */ /* 0x000fc800078f10ff */
[----:B------:R-:W-:-:S05]  /*7dd0*/  LOP3.LUT R51, R51, 0xfffffffc, RZ, 0xc0, !PT ;  /* 0xfffffffc33337812 */ /* 0x000fca00078ec0ff */
[----:B------:R-:W-:Y:S01]  /*7de0*/  IMAD.IADD R51, R53, 0x1, -R51 ;  /* 0x0000000135337824 */ /* 0x000fe200078e0a33 */
[----:B------:R-:W-:Y:S02]  /*7df0*/  CS2R R32, SRZ ;  /* 0x0000000000207805 */ /* 0x000fe4000001ff00 */
[----:B------:R-:W-:Y:S01]  /*7e00*/  CS2R R34, SRZ ;  /* 0x0000000000227805 */ /* 0x000fe2000001ff00 */
[----:B------:R-:W-:-:S05]  /*7e10*/  IMAD.MOV.U32 R43, RZ, RZ, R23 ;  /* 0x000000ffff2b7224 */ /* 0x000fca00078e0017 */
[----:B------:R1:W5:Y:S02]  /*7e20*/  @!P0 LDG.E.128 R32, desc[UR38][R14.64] ;  /* 0x000000260e208981 */ /* 0x000364000c1e1d00 */
[----:B-1----:R-:W-:Y:S02]  /*7e30*/  IMAD.MOV.U32 R14, RZ, RZ, R44 ;  /* 0x000000ffff0e7224 */ /* 0x002fe400078e002c */
[----:B------:R-:W-:Y:S02]  /*7e40*/  IMAD.MOV.U32 R15, RZ, RZ, R27 ;  /* 0x000000ffff0f7224 */ /* 0x000fe400078e001b */
[----:B--2---:R-:W-:-:S04]  /*7e50*/  IMAD R3, R52, 0xc0, R17 ;  /* 0x000000c034037824 */ /* 0x004fc800078e0211 */
[----:B------:R-:W-:-:S04]  /*7e60*/  IMAD R3, R51, 0x60, R3 ;  /* 0x0000006033037824 */ /* 0x000fc800078e0203 */
[----:B----4-:R-:W-:-:S05]  /*7e70*/  @P2 IMAD.HI.U32 R0, R3, R0, RZ ;  /* 0x0000000003002227 */ /* 0x010fca00078e00ff */
[----:B0-----:R-:W-:-:S04]  /*7e80*/  @P2 SHF.R.U32.HI R3, RZ, R9, R0 ;  /* 0x00000009ff032219 */ /* 0x001fc80000011600 */
[----:B------:R-:W-:Y:S01]  /*7e90*/  SHF.R.S32.HI R9, RZ, 0x1f, R3 ;  /* 0x0000001fff097819 */ /* 0x000fe20000011403 */
[----:B------:R-:W-:-:S04]  /*7ea0*/  IMAD.WIDE.U32 R14, R3, R10, R14 ;  /* 0x0000000a030e7225 */ /* 0x000fc800078e000e */
[C---:B------:R-:W-:Y:S02]  /*7eb0*/  IMAD R0, R9.reuse, R10, RZ ;  /* 0x0000000a09007224 */ /* 0x040fe400078e02ff */
[-C--:B------:R-:W-:Y:S02]  /*7ec0*/  IMAD R8, R9, R12.reuse, RZ ;  /* 0x0000000c09087224 */ /* 0x080fe400078e02ff */
[----:B------:R-:W-:-:S04]  /*7ed0*/  IMAD.WIDE.U32 R42, R3, R12, R42 ;  /* 0x0000000c032a7225 */ /* 0x000fc800078e002a */
[C---:B------:R-:W-:Y:S02]  /*7ee0*/  IMAD R9, R3.reuse, R11, R0 ;  /* 0x0000000b03097224 */ /* 0x040fe400078e0200 */
[----:B------:R-:W-:Y:S01]  /*7ef0*/  IMAD R3, R3, R13, R8 ;  /* 0x0000000d03037224 */ /* 0x000fe200078e0208 */
[----:B------:R-:W-:Y:S01]  /*7f00*/  LEA R8, P2, R14, UR4, 0x1 ;  /* 0x000000040e087c11 */ /* 0x000fe2000f8408ff */
[----:B------:R-:W-:Y:S01]  /*7f10*/  IMAD.IADD R9, R15, 0x1, R9 ;  /* 0x000000010f097824 */ /* 0x000fe200078e0209 */
[----:B------:R-:W-:Y:S01]  /*7f20*/  LEA R0, P3, R42, UR6, 0x1 ;  /* 0x000000062a007c11 */ /* 0x000fe2000f8608ff */
[----:B------:R-:W-:Y:S01]  /*7f30*/  IMAD.IADD R3, R43, 0x1, R3 ;  /* 0x000000012b037824 */ /* 0x000fe200078e0203 */
[----:B------:R-:W-:Y:S02]  /*7f40*/  UMOV UR4, 0xffffffff ;  /* 0xffffffff00047882 */ /* 0x000fe40000000000 */
[----:B------:R-:W-:Y:S02]  /*7f50*/  LEA.HI.X R9, R14, UR5, R9, 0x1, P2 ;  /* 0x000000050e097c11 */ /* 0x000fe400090f0c09 */
[----:B------:R-:W-:-:S02]  /*7f60*/  LEA.HI.X R3, R42, UR7, R3, 0x1, P3 ;  /* 0x000000072a037c11 */ /* 0x000fc400098f0c03 */
[----:B---3--:R-:W-:Y:S01]  /*7f70*/  LEA.HI R10, R50, R50, RZ, 0x1 ;  /* 0x00000032320a7211 */ /* 0x008fe200078f08ff */
[----:B------:R-:W-:Y:S06]  /*7f80*/  BRA.DIV UR4, `(.L_x_1207) ;  /* 0x00000146041c7947 */ /* 0x000fec000b800000 */
.L_x_1464:
[----:B------:R-:W-:-:S03]  /*7f90*/  UMOV UR4, 0xffffffff ;  /* 0xffffffff00047882 */ /* 0x000fc60000000000 */
[----:B------:R-:W-:Y:S05]  /*7fa0*/  BRA.DIV UR4, `(.L_x_1208) ;  /* 0x00000146043c7947 */ /* 0x000fea000b800000 */
.L_x_1467:
[----:B------:R-:W-:-:S03]  /*7fb0*/  UMOV UR4, 0xffffffff ;  /* 0xffffffff00047882 */ /* 0x000fc60000000000 */
[----:B------:R-:W-:Y:S05]  /*7fc0*/  BRA.DIV UR4, `(.L_x_1209) ;  /* 0x00000146045c7947 */ /* 0x000fea000b800000 */
.L_x_1470:
[----:B------:R-:W-:-:S03]  /*7fd0*/  UMOV UR4, 0xffffffff ;  /* 0xffffffff00047882 */ /* 0x000fc60000000000 */
[----:B------:R-:W-:Y:S05]  /*7fe0*/  BRA.DIV UR4, `(.L_x_1210) ;  /* 0x00000146047c7947 */ /* 0x000fea000b800000 */
.L_x_1473:
[----:B------:R-:W-:-:S03]  /*7ff0*/  UMOV UR4, 0xffffffff ;  /* 0xffffffff00047882 */ /* 0x000fc60000000000 */
[----:B------:R-:W-:Y:S05]  /*8000*/  BRA.DIV UR4, `(.L_x_1211) ;  /* 0x00000146049c7947 */ /* 0x000fea000b800000 */
.L_x_1476:
[----:B------:R-:W-:Y:S01]  /*8010*/  UMOV UR4, 0xffffffff ;  /* 0xffffffff00047882 */ /* 0x000fe20000000000 */
[----:B------:R-:W-:Y:S02]  /*8020*/  LOP3.LUT R10, R10, 0xfffffffe, RZ, 0xc0, !PT ;  /* 0xfffffffe0a0a7812 */ /* 0x000fe400078ec0ff */
[----:B------:R-:W-:Y:S05]  /*8030*/  BRA.DIV UR4, `(.L_x_1212) ;  /* 0x0000014604b87947 */ /* 0x000fea000b800000 */
.L_x_1479:
[----:B------:R-:W-:Y:S01]  /*8040*/  UMOV UR4, 0xffffffff ;  /* 0xffffffff00047882 */ /* 0x000fe20000000000 */
[----:B------:R-:W-:Y:S02]  /*8050*/  IMAD.IADD R9, R50, 0x1, -R10 ;  /* 0x0000000132097824 */ /* 0x000fe400078e0a0a */
[----:B------:R-:W-:Y:S05]  /*8060*/  BRA.DIV UR4, `(.L_x_1213) ;  /* 0x0000014604d47947 */ /* 0x000fea000b800000 */
.L_x_1482:
[----:B------:R-:W-:Y:S01]  /*8070*/  UMOV UR4, 0xffffffff ;  /* 0xffffffff00047882 */ /* 0x000fe20000000000 */
[----:B------:R-:W-:Y:S02]  /*8080*/  SHF.L.U32 R9, R9, 0x1f, RZ ;  /* 0x0000001f09097819 */ /* 0x000fe400000006ff */
[----:B------:R-:W-:Y:S05]  /*8090*/  BRA.DIV UR4, `(.L_x_1214) ;  /* 0x0000014604f07947 */ /* 0x000fea000b800000 */
.L_x_1485:
[----:B------:R-:W0:Y:S01]  /*80a0*/  SYNCS.PHASECHK.TRANS64.TRYWAIT P2, [R2+URZ+0x16800], R9 ;  /* 0x01680009020075a7 */ /* 0x000e22000804017f */
[----:B-----5:R-:W-:Y:S01]  /*80b0*/  IMAD.MOV.U32 R3, RZ, RZ, R37 ;  /* 0x000000ffff037224 */ /* 0x020fe200078e0025 */
[----:B------:R-:W-:Y:S01]  /*80c0*/  BSSY B1, `(.L_x_1215) ;  /* 0x000001c000017945 */ /* 0x000fe20003800000 */
[----:B------:R-:W-:Y:S02]  /*80d0*/  IMAD.MOV.U32 R0, RZ, RZ, R36 ;  /* 0x000000ffff007224 */ /* 0x000fe400078e0024 */
[----:B------:R-:W-:Y:S01]  /*80e0*/  IMAD.MOV.U32 R8, RZ, RZ, R38 ;  /* 0x000000ffff087224 */ /* 0x000fe200078e0026 */
[----:B------:R-:W-:Y:S01]  /*80f0*/  PRMT R43, R43, 0x5410, R3 ;  /* 0x000054102b2b7816 */ /* 0x000fe20000000003 */
        /* <DEDUP_REMOVED lines=20> */
[----:B------:R-:W-:Y:S01]  /*8240*/  IMAD.IADD R21, R40, 0x1, R21 ;  /* 0x0000000128157824 */ /* 0x000fe200078e0215 */
[----:B------:R-:W-:-:S02]  /*8250*/  PRMT R3, R3, 0x5410, R8 ;  /* 0x0000541003037816 */ /* 0x000fc40000000008 */
[----:B------:R-:W-:Y:S01]  /*8260*/  PRMT R20, R10, 0x7610, R20 ;  /* 0x000076100a147816 */ /* 0x000fe20000000014 */
[----:B0-----:R-:W-:Y:S06]  /*8270*/  @!P2 BRA `(.L_x_1216) ;  /* 0x0000014400a0a947 */ /* 0x001fec0003800000 */
.L_x_1486:
[----:B------:R-:W-:Y:S05]  /*8280*/  BSYNC B1 ;  /* 0x0000000000017941 */ /* 0x000fea0003800000 */
.L_x_1215:
[----:B------:R-:W-:Y:S01]  /*8290*/  BSSY B1, `(.L_x_1217) ;  /* 0x0000069000017945 */ /* 0x000fe20003800000 */
[----:B------:R-:W-:Y:S01]  /*82a0*/  IMAD.MOV.U32 R23, RZ, RZ, R6 ;  /* 0x000000ffff177224 */ /* 0x000fe200078e0006 */
[----:B------:R-:W-:Y:S01]  /*82b0*/  LOP3.LUT R21, R21, 0x38, RZ, 0xc0, !PT ;  /* 0x0000003815157812 */ /* 0x000fe200078ec0ff */
[----:B------:R-:W-:Y:S01]  /*82c0*/  IMAD.MOV.U32 R27, RZ, RZ, R7 ;  /* 0x000000ffff1b7224 */ /* 0x000fe200078e0007 */
[----:B------:R-:W-:Y:S06]  /*82d0*/  @P0 BRA `(.L_x_1218) ;  /* 0x0000000400900947 */ /* 0x000fec0003800000 */
[----:B------:R-:W2:Y:S01]  /*82e0*/  LDL R8, [R1+0x28] ;  /* 0x0000280001087983 */ /* 0x000ea20000100800 */
[----:B------:R-:W1:Y:S02]  /*82f0*/  S2R R10, SR_TID.X ;  /* 0x00000000000a7919 */ /* 0x000e640000002100 */
[----:B-1----:R-:W-:-:S05]  /*8300*/  VIADD R10, R10, 0xffffff80 ;  /* 0xffffff800a0a7836 */ /* 0x002fca0000000000 */
[----:B------:R-:W-:-:S04]  /*8310*/  SHF.R.S32.HI R13, RZ, 0x1f, R10 ;  /* 0x0000001fff0d7819 */ /* 0x000fc8000001140a */
[----:B------:R-:W-:-:S04]  /*8320*/  LEA.HI R13, R13, R10, RZ, 0x5 ;  /* 0x0000000a0d0d7211 */ /* 0x000fc800078f28ff */
[----:B------:R-:W-:Y:S01]  /*8330*/  SHF.R.S32.HI R13, RZ, 0x5, R13 ;  /* 0x00000005ff0d7819 */ /* 0x000fe2000001140d */
[--C-:B------:R-:W-:Y:S01]  /*8340*/  HADD2.F32 R41, -RZ, R43.reuse.H1_H1 ;  /* 0x3000002bff297230 */ /* 0x100fe20000004100 */
[----:B------:R-:W-:Y:S01]  /*8350*/  SHF.R.U64 R55, R36, 0x10, R37 ;  /* 0x0000001024377819 */ /* 0x000fe20000001225 */
[----:B------:R-:W-:Y:S01]  /*8360*/  HADD2.F32 R43, -RZ, R43.H0_H0 ;  /* 0x2000002bff2b7230 */ /* 0x000fe20000004100 */
[--C-:B------:R-:W-:Y:S02]  /*8370*/  SHF.R.U32.HI R42, RZ, 0x10, R33.reuse ;  /* 0x00000010ff2a7819 */ /* 0x100fe40000011621 */
[----:B------:R-:W-:Y:S02]  /*8380*/  SHF.R.U64 R53, R32, 0x10, R33 ;  /* 0x0000001020357819 */ /* 0x000fe40000001221 */
[----:B------:R-:W-:Y:S01]  /*8390*/  SHF.R.U32.HI R44, RZ, 0x10, R37 ;  /* 0x00000010ff2c7819 */ /* 0x000fe20000011625 */
[----:B------:R-:W-:Y:S01]  /*83a0*/  HADD2.F32 R42, -RZ, R42.H0_H0 ;  /* 0x2000002aff2a7230 */ /* 0x000fe20000004100 */
[----:B------:R-:W-:-:S02]  /*83b0*/  SHF.R.U64 R54, R38, 0x10, R39 ;  /* 0x0000001026367819 */ /* 0x000fc40000001227 */
[--C-:B------:R-:W-:Y:S02]  /*83c0*/  SHF.R.U32.HI R48, RZ, 0x10, R35.reuse ;  /* 0x00000010ff307819 */ /* 0x100fe40000011623 */
[----:B------:R-:W-:Y:S02]  /*83d0*/  SHF.R.U64 R51, R34, 0x10, R35 ;  /* 0x0000001022337819 */ /* 0x000fe40000001223 */
[----:B------:R-:W-:Y:S01]  /*83e0*/  SHF.R.U32.HI R50, RZ, 0x10, R39 ;  /* 0x00000010ff327819 */ /* 0x000fe20000011627 */
[----:B--2---:R-:W-:-:S05]  /*83f0*/  IMAD.SHL.U32 R8, R8, 0x40, RZ ;  /* 0x0000004008087824 */ /* 0x004fca00078e00ff */
[----:B------:R-:W-:-:S04]  /*8400*/  LOP3.LUT R8, R8, 0x1c0, RZ, 0xc0, !PT ;  /* 0x000001c008087812 */ /* 0x000fc800078ec0ff */
[----:B------:R-:W-:Y:S02]  /*8410*/  LOP3.LUT R40, R8, 0x38, R40, 0xf8, !PT ;  /* 0x0000003808287812 */ /* 0x000fe400078ef828 */
[----:B------:R-:W-:-:S04]  /*8420*/  SHF.R.U32.HI R11, RZ, 0x3, R8 ;  /* 0x00000003ff0b7819 */ /* 0x000fc80000011608 */
[----:B------:R-:W-:Y:S02]  /*8430*/  LOP3.LUT R40, R40, R11, RZ, 0x3c, !PT ;  /* 0x0000000b28287212 */ /* 0x000fe400078e3cff */
[----:B------:R-:W-:-:S03]  /*8440*/  LOP3.LUT R12, R11, R21, R8, 0x1e, !PT ;  /* 0x000000150b0c7212 */ /* 0x000fc600078e1e08 */
[C---:B0-----:R-:W-:Y:S02]  /*8450*/  IMAD R9, R13.reuse, 0x200, R40 ;  /* 0x000002000d097824 */ /* 0x041fe400078e0228 */
[----:B------:R-:W-:-:S04]  /*8460*/  IMAD R13, R13, 0x200, R12 ;  /* 0x000002000d0d7824 */ /* 0x000fc800078e020c */
[--C-:B------:R-:W-:Y:S02]  /*8470*/  IMAD R49, R13, 0x2, R2.reuse ;  /* 0x000000020d317824 */ /* 0x100fe400078e0202 */
[----:B------:R-:W-:-:S03]  /*8480*/  IMAD R40, R9, 0x2, R2 ;  /* 0x0000000209287824 */ /* 0x000fc600078e0202 */
[----:B------:R-:W0:Y:S04]  /*8490*/  LDS.128 R12, [R49+0x8400] ;  /* 0x00840000310c7984 */ /* 0x000e280000000c00 */
[----:B------:R-:W1:Y:S01]  /*84a0*/  LDS.128 R8, [R40+0x8400] ;  /* 0x0084000028087984 */ /* 0x000e620000000c00 */
[--C-:B0-----:R-:W-:Y:S02]  /*84b0*/  HADD2.F32 R36, -RZ, R13.reuse.H0_H0 ;  /* 0x2000000dff247230 */ /* 0x101fe40000004100 */
[----:B------:R-:W-:Y:S02]  /*84c0*/  HADD2.F32 R37, -RZ, R13.H1_H1 ;  /* 0x3000000dff257230 */ /* 0x000fe40000004100 */
[----:B-1----:R-:W-:Y:S02]  /*84d0*/  HADD2.F32 R32, -RZ, R9.H0_H0 ;  /* 0x20000009ff207230 */ /* 0x002fe40000004100 */
[C---:B------:R-:W-:Y:S01]  /*84e0*/  FMUL.FTZ R45, R36.reuse, R43 ;  /* 0x0000002b242d7220 */ /* 0x040fe20000410000 */
[----:B------:R-:W-:Y:S01]  /*84f0*/  FMUL.FTZ R47, R36, R41 ;  /* 0x00000029242f7220 */ /* 0x000fe20000410000 */
[----:B------:R-:W-:-:S02]  /*8500*/  HADD2.F32 R36, -RZ, R44.H0_H0 ;  /* 0x2000002cff247230 */ /* 0x000fc40000004100 */
[C---:B------:R-:W-:Y:S01]  /*8510*/  FFMA.FTZ R46, R32.reuse, R41, -R45 ;  /* 0x00000029202e7223 */ /* 0x040fe2000001082d */
[----:B------:R-:W-:Y:S02]  /*8520*/  HADD2.F32 R33, -RZ, R9.H1_H1 ;  /* 0x30000009ff217230 */ /* 0x000fe40000004100 */
[C---:B------:R-:W-:Y:S01]  /*8530*/  FMUL.FTZ R44, R37.reuse, R42 ;  /* 0x0000002a252c7220 */ /* 0x040fe20000410000 */
[----:B------:R-:W-:Y:S02]  /*8540*/  HADD2.F32 R38, -RZ, R15.H0_H0 ;  /* 0x2000000fff267230 */ /* 0x000fe40000004100 */
[----:B------:R-:W-:Y:S02]  /*8550*/  HADD2.F32 R45, -RZ, R52.H1_H1 ;  /* 0x30000034ff2d7230 */ /* 0x000fe40000004100 */
[----:B------:R-:W-:Y:S02]  /*8560*/  HADD2.F32 R41, -RZ, R57.H1_H1 ;  /* 0x30000039ff297230 */ /* 0x000fe40000004100 */
[----:B------:R-:W-:Y:S01]  /*8570*/  FFMA.FTZ R47, R32, R43, R47 ;  /* 0x0000002b202f7223 */ /* 0x000fe2000001002f */
[----:B------:R-:W-:Y:S01]  /*8580*/  FMUL.FTZ R32, R37, R36 ;  /* 0x0000002425207220 */ /* 0x000fe20000410000 */
[----:B------:R-:W-:-:S02]  /*8590*/  HADD2.F32 R34, -RZ, R11.H0_H0 ;  /* 0x2000000bff227230 */ /* 0x000fc40000004100 */
[----:B------:R-:W-:Y:S01]  /*85a0*/  FFMA.FTZ R43, R33, R36, -R44 ;  /* 0x00000024212b7223 */ /* 0x000fe2000001082c */
[C---:B------:R-:W-:Y:S01]  /*85b0*/  FMUL.FTZ R37, R38.reuse, R45 ;  /* 0x0000002d26257220 */ /* 0x040fe20000410000 */
[----:B------:R-:W-:Y:S02]  /*85c0*/  HADD2.F32 R39, -RZ, R15.H1_H1 ;  /* 0x3000000fff277230 */ /* 0x000fe40000004100 */
[-C--:B------:R-:W-:Y:S01]  /*85d0*/  FMUL.FTZ R38, R38, R41.reuse ;  /* 0x0000002926267220 */ /* 0x080fe20000410000 */
[----:B------:R-:W-:Y:S02]  /*85e0*/  HADD2.F32 R44, -RZ, R48.H0_H0 ;  /* 0x20000030ff2c7230 */ /* 0x000fe40000004100 */
[C---:B------:R-:W-:Y:S01]  /*85f0*/  FFMA.FTZ R41, R34.reuse, R41, -R37 ;  /* 0x0000002922297223 */ /* 0x040fe20000010825 */
[----:B------:R-:W-:Y:S02]  /*8600*/  HADD2.F32 R35, -RZ, R11.H1_H1 ;  /* 0x3000000bff237230 */ /* 0x000fe40000004100 */
[----:B------:R-:W-:Y:S01]  /*8610*/  FFMA.FTZ R45, R34, R45, R38 ;  /* 0x0000002d222d7223 */ /* 0x000fe20000010026 */
[----:B------:R-:W-:-:S02]  /*8620*/  HADD2.F32 R36, -RZ, R50.H0_H0 ;  /* 0x20000032ff247230 */ /* 0x000fc40000004100 */
[----:B------:R-:W-:Y:S01]  /*8630*/  FMUL.FTZ R34, R39, R44 ;  /* 0x0000002c27227220 */ /* 0x000fe20000410000 */
[----:B------:R-:W-:Y:S02]  /*8640*/  HADD2.F32 R13, -RZ, R12.H0_H0 ;  /* 0x2000000cff0d7230 */ /* 0x000fe40000004100 */
[----:B------:R-:W-:Y:S01]  /*8650*/  FFMA.FTZ R48, R33, R42, R32 ;  /* 0x0000002a21307223 */ /* 0x000fe20000010020 */
[----:B------:R-:W-:Y:S02]  /*8660*/  HADD2.F32 R38, -RZ, R52.H0_H0 ;  /* 0x20000034ff267230 */ /* 0x000fe40000004100 */
[----:B------:R-:W-:Y:S02]  /*8670*/  HADD2.F32 R32, -RZ, R56.H1_H1 ;  /* 0x30000038ff207230 */ /* 0x000fe40000004100 */
[-C--:B------:R-:W-:Y:S01]  /*8680*/  FMUL.FTZ R52, R39, R36.reuse ;  /* 0x0000002427347220 */ /* 0x080fe20000410000 */
[----:B------:R-:W-:Y:S02]  /*8690*/  HADD2.F32 R9, -RZ, R8.H0_H0 ;  /* 0x20000008ff097230 */ /* 0x000fe40000004100 */
[----:B------:R-:W-:Y:S01]  /*86a0*/  FFMA.FTZ R50, R35, R36, -R34 ;  /* 0x0000002423327223 */ /* 0x000fe20000010822 */
[----:B------:R-:W-:-:S02]  /*86b0*/  HADD2.F32 R15, -RZ, R14.H0_H0 ;  /* 0x2000000eff0f7230 */ /* 0x000fc40000004100 */
[C---:B------:R-:W-:Y:S01]  /*86c0*/  FMUL.FTZ R42, R13.reuse, R38 ;  /* 0x000000260d2a7220 */ /* 0x040fe20000410000 */
[----:B------:R-:W-:Y:S02]  /*86d0*/  HADD2.F32 R36, -RZ, R56.H0_H0 ;  /* 0x20000038ff247230 */ /* 0x000fe40000004100 */
[----:B------:R-:W-:Y:S02]  /*86e0*/  HADD2.F32 R34, -RZ, R57.H0_H0 ;  /* 0x20000039ff227230 */ /* 0x000fe40000004100 */
[----:B------:R-:W-:Y:S01]  /*86f0*/  FMUL.FTZ R13, R13, R32 ;  /* 0x000000200d0d7220 */ /* 0x000fe20000410000 */
[----:B------:R-:W-:Y:S01]  /*8700*/  FFMA.FTZ R52, R35, R44, R52 ;  /* 0x0000002c23347223 */ /* 0x000fe20000010034 */
[----:B------:R-:W-:Y:S01]  /*8710*/  FFMA.FTZ R42, R9, R32, -R42 ;  /* 0x00000020092a7223 */ /* 0x000fe2000001082a */
[----:B------:R-:W-:Y:S02]  /*8720*/  HADD2.F32 R11, -RZ, R10.H0_H0 ;  /* 0x2000000aff0b7230 */ /* 0x000fe40000004100 */
[C---:B------:R-:W-:Y:S01]  /*8730*/  FMUL.FTZ R44, R15.reuse, R36 ;  /* 0x000000240f2c7220 */ /* 0x040fe20000410000 */
[----:B------:R-:W-:Y:S01]  /*8740*/  FMUL.FTZ R32, R15, R34 ;  /* 0x000000220f207220 */ /* 0x000fe20000410000 */
[----:B------:R-:W-:-:S02]  /*8750*/  HADD2.F32 R12, -RZ, R12.H1_H1 ;  /* 0x3000000cff0c7230 */ /* 0x000fc40000004100 */
[----:B------:R-:W-:Y:S01]  /*8760*/  FFMA.FTZ R38, R9, R38, R13 ;  /* 0x0000002609267223 */ /* 0x000fe2000001000d */
[----:B------:R-:W-:Y:S02]  /*8770*/  HADD2.F32 R14, -RZ, R14.H1_H1 ;  /* 0x3000000eff0e7230 */ /* 0x000fe40000004100 */
[----:B------:R-:W-:Y:S02]  /*8780*/  HADD2.F32 R15, -RZ, R53.H0_H0 ;  /* 0x20000035ff0f7230 */ /* 0x000fe40000004100 */
[----:B------:R-:W-:Y:S02]  /*8790*/  HADD2.F32 R33, -RZ, R51.H0_H0 ;  /* 0x20000033ff217230 */ /* 0x000fe40000004100 */
[----:B------:R-:W-:Y:S02]  /*87a0*/  HADD2.F32 R9, -RZ, R55.H0_H0 ;  /* 0x20000037ff097230 */ /* 0x000fe40000004100 */
[----:B------:R-:W-:Y:S02]  /*87b0*/  HADD2.F32 R13, -RZ, R54.H0_H0 ;  /* 0x20000036ff0d7230 */ /* 0x000fe40000004100 */
[----:B------:R-:W-:Y:S01]  /*87c0*/  FFMA.FTZ R44, R11, R34, -R44 ;  /* 0x000000220b2c7223 */ /* 0x000fe2000001082c */
[----:B------:R-:W-:-:S02]  /*87d0*/  HADD2.F32 R8, -RZ, R8.H1_H1 ;  /* 0x30000008ff087230 */ /* 0x000fc40000004100 */
[----:B------:R-:W-:Y:S01]  /*87e0*/  FFMA.FTZ R32, R11, R36, R32 ;  /* 0x000000240b207223 */ /* 0x000fe20000010020 */
[----:B------:R-:W-:Y:S02]  /*87f0*/  HADD2.F32 R10, -RZ, R10.H1_H1 ;  /* 0x3000000aff0a7230 */ /* 0x000fe40000004100 */
        /* <DEDUP_REMOVED lines=18> */
.L_x_1218:
[----:B------:R-:W-:Y:S05]  /*8920*/  BSYNC B1 ;  /* 0x0000000000017941 */ /* 0x000fea0003800000 */
.L_x_1217:
[----:B------:R-:W-:Y:S01]  /*8930*/  PRMT R43, R23, 0x5410, R27 ;  /* 0x00005410172b7816 */ /* 0x000fe2000000001b */
[----:B------:R-:W-:Y:S06]  /*8940*/  @P1 BRA `(.L_x_1204) ;  /* 0x0000000400741947 */ /* 0x000fec0003800000 */
[----:B-1----:R-:W2:Y:S01]  /*8950*/  LDL R12, [R1+0x2c] ;  /* 0x00002c00010c7983 */ /* 0x002ea20000100800 */
[----:B------:R-:W-:-:S03]  /*8960*/  VIADD R8, R17, 0x60 ;  /* 0x0000006011087836 */ /* 0x000fc60000000000 */
[----:B------:R-:W3:Y:S01]  /*8970*/  LDL R44, [R1+0x40] ;  /* 0x00004000012c7983 */ /* 0x000ee20000100800 */
[----:B------:R-:W-:-:S05]  /*8980*/  IMAD.SHL.U32 R8, R8, 0x40, RZ ;  /* 0x0000004008087824 */ /* 0x000fca00078e00ff */
[----:B------:R-:W-:-:S04]  /*8990*/  LOP3.LUT R8, R8, 0x1c0, RZ, 0xc0, !PT ;  /* 0x000001c008087812 */ /* 0x000fc800078ec0ff */
[----:B0-----:R-:W-:-:S04]  /*89a0*/  SHF.R.U32.HI R9, RZ, 0x3, R8 ;  /* 0x00000003ff097819 */ /* 0x001fc80000011608 */
[----:B------:R-:W-:Y:S02]  /*89b0*/  LOP3.LUT R21, R9, R21, R8, 0x1e, !PT ;  /* 0x0000001509157212 */ /* 0x000fe400078e1e08 */
[--C-:B------:R-:W-:Y:S02]  /*89c0*/  SHF.R.U64 R42, R28, 0x10, R29.reuse ;  /* 0x000000101c2a7819 */ /* 0x100fe4000000121d */
[----:B------:R-:W-:Y:S01]  /*89d0*/  SHF.R.U32.HI R33, RZ, 0x10, R29 ;  /* 0x00000010ff217819 */ /* 0x000fe2000001161d */
[--C-:B------:R-:W-:Y:S01]  /*89e0*/  HADD2.F32 R29, -RZ, R20.reuse.H1_H1 ;  /* 0x30000014ff1d7230 */ /* 0x100fe20000004100 */
[----:B------:R-:W-:Y:S01]  /*89f0*/  SHF.R.U64 R41, R30, 0x10, R31 ;  /* 0x000000101e297819 */ /* 0x000fe2000000121f */
[----:B------:R-:W-:Y:S01]  /*8a00*/  HADD2.F32 R30, -RZ, R20.H0_H0 ;  /* 0x20000014ff1e7230 */ /* 0x000fe20000004100 */
[--C-:B------:R-:W-:Y:S02]  /*8a10*/  SHF.R.U64 R39, R4, 0x10, R5.reuse ;  /* 0x0000001004277819 */ /* 0x100fe40000001205 */
[----:B------:R-:W-:-:S05]  /*8a20*/  SHF.R.U32.HI R32, RZ, 0x10, R5 ;  /* 0x00000010ff207819 */ /* 0x000fca0000011605 */
[----:B------:R-:W-:Y:S01]  /*8a30*/  HADD2.F32 R32, -RZ, R32.H0_H0 ;  /* 0x20000020ff207230 */ /* 0x000fe20000004100 */
[----:B------:R-:W-:Y:S02]  /*8a40*/  SHF.R.U32.HI R40, RZ, 0x10, R31 ;  /* 0x00000010ff287819 */ /* 0x000fe4000001161f */
[--C-:B------:R-:W-:Y:S02]  /*8a50*/  SHF.R.U32.HI R35, RZ, 0x10, R7.reuse ;  /* 0x00000010ff237819 */ /* 0x100fe40000011607 */
[----:B------:R-:W-:Y:S01]  /*8a60*/  SHF.R.U64 R37, R6, 0x10, R7 ;  /* 0x0000001006257819 */ /* 0x000fe20000001207 */
[----:B--2---:R-:W-:-:S04]  /*8a70*/  IMAD.IADD R21, R12, 0x1, R21 ;  /* 0x000000010c157824 */ /* 0x004fc800078e0215 */
[----:B------:R-:W-:Y:S01]  /*8a80*/  IMAD R21, R21, 0x2, R2 ;  /* 0x0000000215157824 */ /* 0x000fe200078e0202 */
[----:B---3--:R-:W0:Y:S04]  /*8a90*/  LDS.128 R8, [R44+0x8400] ;  /* 0x008400002c087984 */ /* 0x008e280000000c00 */
[----:B------:R-:W1:Y:S01]  /*8aa0*/  LDS.128 R12, [R21+0x8400] ;  /* 0x00840000150c7984 */ /* 0x000e620000000c00 */
[----:B0-----:R-:W-:Y:S02]  /*8ab0*/  HADD2.F32 R5, -RZ, R9.H0_H0 ;  /* 0x20000009ff057230 */ /* 0x001fe40000004100 */
[--C-:B-1----:R-:W-:Y:S02]  /*8ac0*/  HADD2.F32 R20, -RZ, R13.reuse.H0_H0 ;  /* 0x2000000dff147230 */ /* 0x102fe40000004100 */
[----:B------:R-:W-:-:S03]  /*8ad0*/  HADD2.F32 R23, -RZ, R13.H1_H1 ;  /* 0x3000000dff177230 */ /* 0x000fc60000004100 */
[C---:B------:R-:W-:Y:S01]  /*8ae0*/  FMUL.FTZ R34, R20.reuse, R30 ;  /* 0x0000001e14227220 */ /* 0x040fe20000410000 */
[-C--:B------:R-:W-:Y:S01]  /*8af0*/  FMUL.FTZ R36, R20, R29.reuse ;  /* 0x0000001d14247220 */ /* 0x080fe20000410000 */
[----:B------:R-:W-:Y:S02]  /*8b00*/  HADD2.F32 R20, -RZ, R33.H0_H0 ;  /* 0x20000021ff147230 */ /* 0x000fe40000004100 */
[----:B------:R-:W-:Y:S01]  /*8b10*/  FFMA.FTZ R34, R5, R29, -R34 ;  /* 0x0000001d05227223 */ /* 0x000fe20000010822 */
[----:B------:R-:W-:Y:S02]  /*8b20*/  HADD2.F32 R13, -RZ, R12.H0_H0 ;  /* 0x2000000cff0d7230 */ /* 0x000fe40000004100 */
[----:B------:R-:W-:Y:S02]  /*8b30*/  HADD2.F32 R29, -RZ, R3.H1_H1 ;  /* 0x30000003ff1d7230 */ /* 0x000fe40000004100 */
[----:B------:R-:W-:Y:S01]  /*8b40*/  FMUL.FTZ R38, R23, R32 ;  /* 0x0000002017267220 */ /* 0x000fe20000410000 */
[----:B------:R-:W-:-:S02]  /*8b50*/  HADD2.F32 R9, -RZ, R9.H1_H1 ;  /* 0x30000009ff097230 */ /* 0x000fc40000004100 */
[----:B------:R-:W-:Y:S01]  /*8b60*/  FFMA.FTZ R36, R5, R30, R36 ;  /* 0x0000001e05247223 */ /* 0x000fe20000010024 */
[----:B------:R-:W-:Y:S02]  /*8b70*/  HADD2.F32 R3, -RZ, R3.H0_H0 ;  /* 0x20000003ff037230 */ /* 0x000fe40000004100 */
[-C--:B------:R-:W-:Y:S01]  /*8b80*/  FMUL.FTZ R30, R23, R20.reuse ;  /* 0x00000014171e7220 */ /* 0x080fe20000410000 */
[----:B------:R-:W-:Y:S02]  /*8b90*/  HADD2.F32 R4, -RZ, R8.H0_H0 ;  /* 0x20000008ff047230 */ /* 0x000fe40000004100 */
[----:B------:R-:W-:Y:S01]  /*8ba0*/  FMUL.FTZ R23, R13, R29 ;  /* 0x0000001d0d177220 */ /* 0x000fe20000410000 */
[----:B------:R-:W-:Y:S01]  /*8bb0*/  FFMA.FTZ R31, R9, R20, -R38 ;  /* 0x00000014091f7223 */ /* 0x000fe20000010826 */
[-C--:B------:R-:W-:Y:S01]  /*8bc0*/  FMUL.FTZ R20, R13, R3.reuse ;  /* 0x000000030d147220 */ /* 0x080fe20000410000 */
[----:B------:R-:W-:Y:S01]  /*8bd0*/  FFMA.FTZ R13, R9, R32, R30 ;  /* 0x00000020090d7223 */ /* 0x000fe2000001001e */
[----:B------:R-:W-:Y:S01]  /*8be0*/  FFMA.FTZ R23, R4, R3, -R23 ;  /* 0x0000000304177223 */ /* 0x000fe20000010817 */
[----:B------:R-:W-:-:S02]  /*8bf0*/  HADD2.F32 R27, -RZ, R14.H0_H0 ;  /* 0x2000000eff1b7230 */ /* 0x000fc40000004100 */
[----:B------:R-:W-:Y:S02]  /*8c00*/  HADD2.F32 R28, -RZ, R15.H0_H0 ;  /* 0x2000000fff1c7230 */ /* 0x000fe40000004100 */
[--C-:B------:R-:W-:Y:S02]  /*8c10*/  HADD2.F32 R5, -RZ, R43.reuse.H0_H0 ;  /* 0x2000002bff057230 */ /* 0x100fe40000004100 */
[--C-:B------:R-:W-:Y:S02]  /*8c20*/  HADD2.F32 R3, -RZ, R0.reuse.H1_H1 ;  /* 0x30000000ff037230 */ /* 0x100fe40000004100 */
[----:B------:R-:W-:Y:S02]  /*8c30*/  HADD2.F32 R9, -RZ, R43.H1_H1 ;  /* 0x3000002bff097230 */ /* 0x000fe40000004100 */
[----:B------:R-:W-:Y:S02]  /*8c40*/  HADD2.F32 R0, -RZ, R0.H0_H0 ;  /* 0x20000000ff007230 */ /* 0x000fe40000004100 */
[----:B------:R-:W-:Y:S01]  /*8c50*/  FFMA.FTZ R29, R4, R29, R20 ;  /* 0x0000001d041d7223 */ /* 0x000fe20000010014 */
[----:B------:R-:W-:-:S02]  /*8c60*/  HADD2.F32 R6, -RZ, R10.H0_H0 ;  /* 0x2000000aff067230 */ /* 0x000fc40000004100 */
[C---:B------:R-:W-:Y:S01]  /*8c70*/  FMUL.FTZ R33, R27.reuse, R5 ;  /* 0x000000051b217220 */ /* 0x040fe20000410000 */
[----:B------:R-:W-:Y:S02]  /*8c80*/  HADD2.F32 R7, -RZ, R11.H0_H0 ;  /* 0x2000000bff077230 */ /* 0x000fe40000004100 */
[C---:B------:R-:W-:Y:S01]  /*8c90*/  FMUL.FTZ R30, R28.reuse, R9 ;  /* 0x000000091c1e7220 */ /* 0x040fe20000410000 */
[----:B------:R-:W-:Y:S02]  /*8ca0*/  HADD2.F32 R15, -RZ, R15.H1_H1 ;  /* 0x3000000fff0f7230 */ /* 0x000fe40000004100 */
[----:B------:R-:W-:Y:S01]  /*8cb0*/  FMUL.FTZ R27, R27, R3 ;  /* 0x000000031b1b7220 */ /* 0x000fe20000410000 */
[----:B------:R-:W-:Y:S02]  /*8cc0*/  HADD2.F32 R20, -RZ, R35.H0_H0 ;  /* 0x20000023ff147230 */ /* 0x000fe40000004100 */
[----:B------:R-:W-:Y:S01]  /*8cd0*/  FMUL.FTZ R28, R28, R0 ;  /* 0x000000001c1c7220 */ /* 0x000fe20000410000 */
[----:B------:R-:W-:-:S02]  /*8ce0*/  HADD2.F32 R4, -RZ, R40.H0_H0 ;  /* 0x20000028ff047230 */ /* 0x000fc40000004100 */
[C---:B------:R-:W-:Y:S01]  /*8cf0*/  FFMA.FTZ R33, R6.reuse, R3, -R33 ;  /* 0x0000000306217223 */ /* 0x040fe20000010821 */
[----:B------:R-:W-:Y:S02]  /*8d00*/  HADD2.F32 R11, -RZ, R11.H1_H1 ;  /* 0x3000000bff0b7230 */ /* 0x000fe40000004100 */
[----:B------:R-:W-:Y:S01]  /*8d10*/  FFMA.FTZ R27, R6, R5, R27 ;  /* 0x00000005061b7223 */ /* 0x000fe2000001001b */
[C---:B------:R-:W-:Y:S01]  /*8d20*/  FFMA.FTZ R30, R7.reuse, R0, -R30 ;  /* 0x00000000071e7223 */ /* 0x040fe2000001081e */
[----:B------:R-:W-:Y:S01]  /*8d30*/  FFMA.FTZ R28, R7, R9, R28 ;  /* 0x00000009071c7223 */ /* 0x000fe2000001001c */
[----:B------:R-:W-:Y:S02]  /*8d40*/  HADD2.F32 R12, -RZ, R12.H1_H1 ;  /* 0x3000000cff0c7230 */ /* 0x000fe40000004100 */
[C---:B------:R-:W-:Y:S01]  /*8d50*/  FMUL.FTZ R6, R15.reuse, R20 ;  /* 0x000000140f067220 */ /* 0x040fe20000410000 */
[----:B------:R-:W-:Y:S02]  /*8d60*/  HADD2.F32 R14, -RZ, R14.H1_H1 ;  /* 0x3000000eff0e7230 */ /* 0x000fe40000004100 */
[----:B------:R-:W-:Y:S01]  /*8d70*/  FMUL.FTZ R0, R15, R4 ;  /* 0x000000040f007220 */ /* 0x000fe20000410000 */
[----:B------:R-:W-:-:S02]  /*8d80*/  HADD2.F32 R7, -RZ, R39.H0_H0 ;  /* 0x20000027ff077230 */ /* 0x000fc40000004100 */
[----:B------:R-:W-:Y:S02]  /*8d90*/  HADD2.F32 R9, -RZ, R37.H0_H0 ;  /* 0x20000025ff097230 */ /* 0x000fe40000004100 */
[----:B------:R-:W-:Y:S02]  /*8da0*/  HADD2.F32 R3, -RZ, R42.H0_H0 ;  /* 0x2000002aff037230 */ /* 0x000fe40000004100 */
[----:B------:R-:W-:Y:S02]  /*8db0*/  HADD2.F32 R5, -RZ, R41.H0_H0 ;  /* 0x20000029ff057230 */ /* 0x000fe40000004100 */
[C---:B------:R-:W-:Y:S01]  /*8dc0*/  FFMA.FTZ R35, R11.reuse, R4, -R6 ;  /* 0x000000040b237223 */ /* 0x040fe20000010806 */
[----:B------:R-:W-:Y:S02]  /*8dd0*/  HADD2.F32 R8, -RZ, R8.H1_H1 ;  /* 0x30000008ff087230 */ /* 0x000fe40000004100 */
        /* <DEDUP_REMOVED lines=20> */
.L_x_1204:
[----:B------:R-:W-:Y:S05]  /*8f20*/  BSYNC B0 ;  /* 0x0000000000007941 */ /* 0x000fea0003800000 */
.L_x_1184:
[----:B------:R-:W-:Y:S01]  /*8f30*/  @!PT LDS RZ, [RZ] ;  /* 0x00000000fffff984 */ /* 0x000fe20000000800 */
[----:B------:R-:W-:Y:S01]  /*8f40*/  @!PT LDS RZ, [RZ] ;  /* 0x00000000fffff984 */ /* 0x000fe20000000800 */
[----:B------:R-:W-:Y:S01]  /*8f50*/  @!PT LDS RZ, [RZ] ;  /* 0x00000000fffff984 */ /* 0x000fe20000000800 */
[----:B------:R-:W-:Y:S01]  /*8f60*/  @!PT LDS RZ, [RZ] ;  /* 0x00000000fffff984 */ /* 0x000fe20000000800 */
[----:B------:R5:W-:Y:S06]  /*8f70*/  MEMBAR.ALL.CTA ;  /* 0x0000000000007992 */ /* 0x000bec0000008000 */
[----:B-----5:R-:W5:Y:S01]  /*8f80*/  FENCE.VIEW.ASYNC.S ;  /* 0x00000000000073c6 */ /* 0x020f620000000000 */
[----:B------:R-:W-:Y:S05]  /*8f90*/  WARPSYNC.ALL ;  /* 0x0000000000007948 */ /* 0x000fea0003800000 */
[----:B-----5:R-:W-:Y:S06]  /*8fa0*/  BAR.SYNC.DEFER_BLOCKING 0xd, 0x180 ;  /* 0x0346000000007b1d */ /* 0x020fec0000010000 */
.L_x_1181:
[----:B--23--:R-:W-:-:S05]  /*8fb0*/  IMAD.U32 R0, RZ, RZ, UR37 ;  /* 0x00000025ff007e24 */ /* 0x00cfca000f8e00ff */
[----:B------:R-:W-:-:S13]  /*8fc0*/  ISETP.NE.AND P0, PT, R0, 0x3, PT ;  /* 0x000000030000780c */ /* 0x000fda0003f05270 */
[----:B------:R-:W-:Y:S05]  /*8fd0*/  @!P0 BRA `(.L_x_1219) ;  /* 0x0000000000048947 */ /* 0x000fea0003800000 */
[----:B------:R-:W-:Y:S01]  /*8fe0*/  BPT.TRAP 0x1 ;  /* 0x000000040000795c */ /* 0x000fe20000300000 */
.L_x_1219:
[----:B01--4-:R-:W-:Y:S01]  /*8ff0*/  IMAD R7, R16, 0x8, R2 ;  /* 0x0000000810077824 */ /* 0x013fe200078e0202 */
[----:B------:R-:W-:-:S04]  /*9000*/  SHF.L.U32 R0, R19, 0x1f, RZ ;  /* 0x0000001f13007819 */ /* 0x000fc800000006ff */
[----:B------:R0:W1:Y:S01]  /*9010*/  SYNCS.PHASECHK.TRANS64.TRYWAIT P2, [R7+URZ+0x16830], R0 ;  /* 0x01683000070075a7 */ /* 0x000062000804017f */
[----:B------:R-:W-:Y:S05]  /*9020*/  @!P0 BRA `(.L_x_1220) ;  /* 0x0000000000048947 */ /* 0x000fea0003800000 */
[----:B------:R-:W-:Y:S01]  /*9030*/  BPT.TRAP 0x1 ;  /* 0x000000040000795c */ /* 0x000fe20000300000 */
.L_x_1220:
[----:B------:R-:W2:Y:S01]  /*9040*/  S2R R3, SR_TID.X ;  /* 0x0000000000037919 */ /* 0x000ea20000002100 */
[----:B------:R-:W-:Y:S01]  /*9050*/  LOP3.LUT R26, R26, 0xffffff80, RZ, 0xc0, !PT ;  /* 0xffffff801a1a7812 */ /* 0x000fe200078ec0ff */
[----:B------:R-:W3:Y:S01]  /*9060*/  S2R R8, SR_TID.X ;  /* 0x0000000000087919 */ /* 0x000ee20000002100 */
[----:B--2---:R-:W-:-:S04]  /*9070*/  VIADD R3, R3, 0xffffff80 ;  /* 0xffffff8003037836 */ /* 0x004fc80000000000 */
[----:B------:R-:W-:Y:S01]  /*9080*/  IMAD.IADD R26, R3, 0x1, -R26 ;  /* 0x00000001031a7824 */ /* 0x000fe200078e0a1a */
[----:B---3--:R-:W-:-:S04]  /*9090*/  LOP3.LUT R8, R8, 0x7f, RZ, 0xc0, !PT ;  /* 0x0000007f08087812 */ /* 0x008fc800078ec0ff */
[----:B------:R-:W-:Y:S02]  /*90a0*/  SHF.R.S32.HI R5, RZ, 0x1f, R26 ;  /* 0x0000001fff057819 */ /* 0x000fe4000001141a */
[----:B------:R-:W-:Y:S02]  /*90b0*/  ISETP.NE.AND P1, PT, R8, RZ, PT ;  /* 0x000000ff0800720c */ /* 0x000fe40003f25270 */
[CC--:B------:R-:W-:Y:S02]  /*90c0*/  LEA.HI R3, R5.reuse, R26.reuse, RZ, 0x2 ;  /* 0x0000001a05037211 */ /* 0x0c0fe400078f10ff */
[----:B------:R-:W-:Y:S02]  /*90d0*/  LEA.HI R5, R5, R26, RZ, 0x5 ;  /* 0x0000001a05057211 */ /* 0x000fe400078f28ff */
[--C-:B------:R-:W-:Y:S02]  /*90e0*/  SHF.R.S32.HI R4, RZ, 0x2, R3.reuse ;  /* 0x00000002ff047819 */ /* 0x100fe40000011403 */
[----:B------:R-:W-:-:S02]  /*90f0*/  SHF.R.S32.HI R3, RZ, 0x1f, R3 ;  /* 0x0000001fff037819 */ /* 0x000fc40000011403 */
[----:B------:R-:W-:Y:S02]  /*9100*/  SHF.R.S32.HI R5, RZ, 0x5, R5 ;  /* 0x00000005ff057819 */ /* 0x000fe40000011405 */
[----:B------:R-:W-:Y:S01]  /*9110*/  LEA.HI R6, R3, R4, RZ, 0x3 ;  /* 0x0000000403067211 */ /* 0x000fe200078f18ff */
[----:B------:R-:W-:-:S03]  /*9120*/  IMAD.HI R3, R24, 0x55555556, RZ ;  /* 0x5555555618037827 */ /* 0x000fc600078e02ff */
[----:B------:R-:W-:Y:S02]  /*9130*/  LOP3.LUT R9, R6, 0xfffffff8, RZ, 0xc0, !PT ;  /* 0xfffffff806097812 */ /* 0x000fe400078ec0ff */
[----:B------:R-:W-:-:S03]  /*9140*/  LEA.HI R3, R3, R3, RZ, 0x1 ;  /* 0x0000000303037211 */ /* 0x000fc600078f08ff */
[----:B------:R-:W-:Y:S02]  /*9150*/  IMAD.IADD R4, R4, 0x1, -R9 ;  /* 0x0000000104047824 */ /* 0x000fe400078e0a09 */
[----:B------:R-:W-:Y:S02]  /*9160*/  IMAD R3, R3, -0x3, R24 ;  /* 0xfffffffd03037824 */ /* 0x000fe400078e0218 */
[----:B------:R-:W-:Y:S01]  /*9170*/  IMAD R4, R5, 0x10, R4 ;  /* 0x0000001005047824 */ /* 0x000fe200078e0204 */
[----:B-1----:R-:W-:Y:S06]  /*9180*/  @P2 BRA `(.L_x_1221) ;  /* 0x0000000000082947 */ /* 0x002fec0003800000 */
[----:B------:R-:W1:Y:S02]  /*9190*/  SYNCS.PHASECHK.TRANS64.TRYWAIT P2, [R7+URZ+0x16830], R0 ;  /* 0x01683000070075a7 */ /* 0x000e64000804017f */
[----:B-1----:R-:W-:Y:S05]  /*91a0*/  @!P2 BRA `(.L_x_1222) ;  /* 0x0000013400e8a947 */ /* 0x002fea0003800000 */
.L_x_1221:
[----:B------:R-:W-:Y:S05]  /*91b0*/  WARPSYNC.ALL ;  /* 0x0000000000007948 */ /* 0x000fea0003800000 */
[----:B------:R-:W-:Y:S02]  /*91c0*/  IMAD R6, R3, 0x40, R4 ;  /* 0x0000004003067824 */ /* 0x000fe400078e0204 */
[----:B01----:R-:W-:Y:S01]  /*91d0*/  VIADD R0, R2, 0xe400 ;  /* 0x0000e40002007836 */ /* 0x003fe20000000000 */
[----:B------:R-:W-:-:S04]  /*91e0*/  LOP3.LUT R8, R25, 0x10000, RZ, 0xfc, !PT ;  /* 0x0001000019087812 */ /* 0x000fc800078efcff */
[----:B------:R-:W-:-:S04]  /*91f0*/  SHF.R.U32.HI R0, RZ, 0x4, R0 ;  /* 0x00000004ff007819 */ /* 0x000fc80000011600 */
[----:B------:R-:W-:-:S04]  /*9200*/  LOP3.LUT R0, R0, 0x3fff, RZ, 0xc0, !PT ;  /* 0x00003fff00007812 */ /* 0x000fc800078ec0ff */
[----:B------:R-:W-:Y:S01]  /*9210*/  LOP3.LUT R3, R0, 0x10000, RZ, 0xfc, !PT ;  /* 0x0001000000037812 */ /* 0x000fe200078efcff */
[----:B------:R-:W-:Y:S02]  /*9220*/  IMAD.MOV.U32 R9, RZ, RZ, 0x40000040 ;  /* 0x40000040ff097424 */ /* 0x000fe400078e00ff */
[----:B------:R-:W-:Y:S02]  /*9230*/  IMAD.MOV.U32 R5, RZ, RZ, 0x40000040 ;  /* 0x40000040ff057424 */ /* 0x000fe400078e00ff */
[----:B------:R-:W-:Y:S01]  /*9240*/  IMAD R4, R16, 0x400, R3 ;  /* 0x0000040010047824 */ /* 0x000fe200078e0203 */
[C---:B------:R-:W-:Y:S01]  /*9250*/  R2UR UR4, R8.reuse ;  /* 0x00000000080472ca */ /* 0x040fe200000e0000 */
[----:B------:R-:W-:Y:S01]  /*9260*/  WARPGROUP.ARRIVE ;  /* 0x00000000000079c5 */ /* 0x000fe20000000000 */
[----:B------:R-:W-:Y:S01]  /*9270*/  R2UR UR5, R9 ;  /* 0x00000000090572ca */ /* 0x000fe200000e0000 */
[----:B------:R-:W-:Y:S01]  /*9280*/  VIADD R156, R8, 0x2 ;  /* 0x00000002089c7836 */ /* 0x000fe20000000000 */
[C---:B------:R-:W-:Y:S01]  /*9290*/  R2UR UR6, R4.reuse ;  /* 0x00000000040672ca */ /* 0x040fe200000e0000 */
[----:B------:R-:W-:Y:S01]  /*92a0*/  IMAD.MOV.U32 R157, RZ, RZ, 0x40000040 ;  /* 0x40000040ff9d7424 */ /* 0x000fe200078e00ff */
[----:B------:R-:W-:Y:S01]  /*92b0*/  R2UR UR7, R5 ;  /* 0x00000000050772ca */ /* 0x000fe200000e0000 */
[----:B------:R-:W-:Y:S01]  /*92c0*/  IMAD.MOV.U32 R11, RZ, RZ, 0x40000040 ;  /* 0x40000040ff0b7424 */ /* 0x000fe200078e00ff */
[----:B------:R0:W-:Y:S01]  /*92d0*/  STL [R1+0x14], R3 ;  /* 0x0000140301007387 */ /* 0x0001e20000100800 */
[----:B------:R-:W-:-:S03]  /*92e0*/  VIADD R10, R4, 0x2 ;  /* 0x00000002040a7836 */ /* 0x000fc60000000000 */
[----:B------:R-:W2:Y:S04]  /*92f0*/  LDL R91, [R1+0x1c] ;  /* 0x00001c00015b7983 */ /* 0x000ea80000100800 */
[----:B------:R-:W3:Y:S03]  /*9300*/  LDL R92, [R1+0x20] ;  /* 0x00002000015c7983 */ /* 0x000ee60000100800 */
[----:B------:R-:W-:Y:S01]  /*9310*/  HGMMA.64x128x16.F32 R24, gdesc[UR4], RZ, !UPT, gsb0 ;  /* 0x01e00000041879f0 */ /* 0x000fe2000c0008ff */
[----:B------:R-:W-:Y:S01]  /*9320*/  R2UR UR4, R156 ;  /* 0x000000009c0472ca */ /* 0x000fe200000e0000 */
[----:B------:R-:W4:Y:S01]  /*9330*/  LDL R89, [R1+0x4] ;  /* 0x0000040001597983 */ /* 0x000f220000100800 */
[----:B------:R-:W-:-:S02]  /*9340*/  R2UR UR5, R157 ;  /* 0x000000009d0572ca */ /* 0x000fc400000e0000 */
[----:B------:R-:W-:Y:S02]  /*9350*/  R2UR UR6, R10 ;  /* 0x000000000a0672ca */ /* 0x000fe400000e0000 */
[----:B------:R-:W-:Y:S01]  /*9360*/  R2UR UR7, R11 ;  /* 0x000000000b0772ca */ /* 0x000fe200000e0000 */
[----:B------:R-:W-:Y:S02]  /*9370*/  VIADD R14, R8, 0x4 ;  /* 0x00000004080e7836 */ /* 0x000fe40000000000 */
[----:B------:R-:W-:Y:S02]  /*9380*/  VIADD R10, R4, 0x4 ;  /* 0x00000004040a7836 */ /* 0x000fe40000000000 */
[----:B------:R-:W-:Y:S02]  /*9390*/  IMAD.MOV.U32 R15, RZ, RZ, 0x40000040 ;  /* 0x40000040ff0f7424 */ /* 0x000fe400078e00ff */
[----:B------:R-:W-:Y:S01]  /*93a0*/  IMAD.MOV.U32 R11, RZ, RZ, 0x40000040 ;  /* 0x40000040ff0b7424 */ /* 0x000fe200078e00ff */
[----:B------:R-:W-:-:S02]  /*93b0*/  WARPGROUP.DEPBAR.LE gsb0, 0x0 ;  /* 0x00008000000079c5 */ /* 0x000fc40000010000 */
[----:B------:R-:W-:-:S06]  /*93c0*/  WARPGROUP.ARRIVE ;  /* 0x00000000000079c5 */ /* 0x000fcc0000000000 */
[----:B------:R-:W-:Y:S01]  /*93d0*/  HGMMA.64x128x16.F32 R24, gdesc[UR4], R24, gsb0 ;  /* 0x01e00000041879f0 */ /* 0x000fe20008000818 */
[----:B------:R-:W-:Y:S02]  /*93e0*/  R2UR UR4, R14 ;  /* 0x000000000e0472ca */ /* 0x000fe400000e0000 */
[----:B------:R-:W-:Y:S02]  /*93f0*/  R2UR UR5, R15 ;  /* 0x000000000f0572ca */ /* 0x000fe400000e0000 */
[----:B------:R-:W-:Y:S02]  /*9400*/  R2UR UR6, R10 ;  /* 0x000000000a0672ca */ /* 0x000fe400000e0000 */
[----:B------:R-:W-:Y:S01]  /*9410*/  R2UR UR7, R11 ;  /* 0x000000000b0772ca */ /* 0x000fe200000e0000 */
[----:B------:R-:W-:Y:S02]  /*9420*/  VIADD R10, R8, 0x6 ;  /* 0x00000006080a7836 */ /* 0x000fe40000000000 */
[----:B------:R-:W-:-:S02]  /*9430*/  VIADD R4, R4, 0x6 ;  /* 0x0000000604047836 */ /* 0x000fc40000000000 */
[----:B------:R-:W-:Y:S02]  /*9440*/  IMAD.MOV.U32 R11, RZ, RZ, 0x40000040 ;  /* 0x40000040ff0b7424 */ /* 0x000fe400078e00ff */
[----:B------:R-:W-:Y:S01]  /*9450*/  IMAD.MOV.U32 R5, RZ, RZ, 0x40000040 ;  /* 0x40000040ff057424 */ /* 0x000fe200078e00ff */
[----:B------:R-:W-:Y:S02]  /*9460*/  WARPGROUP.DEPBAR.LE gsb0, 0x0 ;  /* 0x00008000000079c5 */ /* 0x000fe40000010000 */
[----:B------:R-:W-:-:S06]  /*9470*/  WARPGROUP.ARRIVE ;  /* 0x00000000000079c5 */ /* 0x000fcc0000000000 */
[----:B------:R-:W-:Y:S01]  /*9480*/  HGMMA.64x128x16.F32 R24, gdesc[UR4], R24, gsb0 ;  /* 0x01e00000041879f0 */ /* 0x000fe20008000818 */
[----:B------:R-:W-:Y:S02]  /*9490*/  R2UR UR4, R10 ;  /* 0x000000000a0472ca */ /* 0x000fe400000e0000 */
[----:B------:R-:W-:Y:S02]  /*94a0*/  R2UR UR5, R11 ;  /* 0x000000000b0572ca */ /* 0x000fe400000e0000 */
[----:B------:R-:W-:Y:S02]  /*94b0*/  R2UR UR6, R4 ;  /* 0x00000000040672ca */ /* 0x000fe400000e0000 */
[----:B------:R-:W-:Y:S01]  /*94c0*/  R2UR UR7, R5 ;  /* 0x00000000050772ca */ /* 0x000fe200000e0000 */
[----:B0-----:R-:W-:Y:S02]  /*94d0*/  IMAD.MOV.U32 R3, RZ, RZ, -0x80 ;  /* 0xffffff80ff037424 */ /* 0x001fe400078e00ff */
[----:B------:R-:W-:-:S02]  /*94e0*/  @!P1 VIADD R0, R7, 0x16840 ;  /* 0x0001684007009836 */ /* 0x000fc40000000000 */
[----:B------:R-:W-:-:S03]  /*94f0*/  IMAD R7, R88, R3, 0x80 ;  /* 0x0000008058077424 */ /* 0x000fc600078e0203 */
[----:B------:R-:W-:Y:S01]  /*9500*/  @!P1 PRMT R0, RZ, 0x654, R0 ;  /* 0x00000654ff009816 */ /* 0x000fe20000000000 */
[----:B--2---:R-:W-:Y:S01]  /*9510*/  IMAD.IADD R4, R91, 0x1, R7 ;  /* 0x000000015b047824 */ /* 0x004fe200078e0207 */
[----:B------:R-:W-:Y:S02]  /*9520*/  WARPGROUP.DEPBAR.LE gsb0, 0x0 ;  /* 0x00008000000079c5 */ /* 0x000fe40000010000 */
[----:B------:R-:W-:-:S06]  /*9530*/  WARPGROUP.ARRIVE ;  /* 0x00000000000079c5 */ /* 0x000fcc0000000000 */
[----:B------:R-:W-:Y:S01]  /*9540*/  HGMMA.64x128x16.F32 R24, gdesc[UR4], R24, gsb0 ;  /* 0x01e00000041879f0 */ /* 0x000fe20008000818 */
[----:B------:R-:W-:Y:S01]  /*9550*/  ULDC.64 UR4, c[0x0][0x9e0] ;  /* 0x0002780000047ab9 */ /* 0x000fe20000000a00 */
[----:B------:R-:W-:Y:S01]  /*9560*/  ULDC UR6, c[0x0][0x9dc] ;  /* 0x0002770000067ab9 */ /* 0x000fe20000000800 */
[----:B------:R-:W-:Y:S01]  /*9570*/  UISETP.GE.AND UP0, UPT, UR5, 0x1, UPT ;  /* 0x000000010500788c */ /* 0x000fe2000bf06270 */
[----:B------:R-:W-:-:S05]  /*9580*/  IMAD.U32 R12, RZ, RZ, UR6 ;  /* 0x00000006ff0c7e24 */ /* 0x000fca000f8e00ff */
[----:B------:R-:W-:Y:S02]  /*9590*/  PLOP3.LUT P2, PT, PT, PT, UP0, 0x40, 0x0 ;  /* 0x000000000000781c */ /* 0x000fe40003f4e808 */
[----:B------:R-:W-:Y:S01]  /*95a0*/  LOP3.LUT R3, RZ, R12, RZ, 0x33, !PT ;  /* 0x0000000cff037212 */ /* 0x000fe200078e33ff */
[----:B----4-:R-:W-:Y:S02]  /*95b0*/  IMAD R5, R89, 0xc0, R6 ;  /* 0x000000c059057824 */ /* 0x010fe400078e0206 */
[--C-:B------:R-:W-:Y:S01]  /*95c0*/  IMAD R13, R155, -0x2, R4.reuse ;  /* 0xfffffffe9b0d7824 */ /* 0x100fe200078e0204 */
[----:B------:R-:W-:Y:S01]  /*95d0*/  LEA R6, R88, 0xffffff80, 0x7 ;  /* 0xffffff8058067811 */ /* 0x000fe200078e38ff */
[----:B------:R-:W-:Y:S02]  /*95e0*/  WARPGROUP.DEPBAR.LE gsb0, 0x0 ;  /* 0x00008000000079c5 */ /* 0x000fe40000010000 */
[----:B------:R3:W-:Y:S02]  /*95f0*/  @!P1 SYNCS.ARRIVE.TRANS64.RED.A1T0 RZ, [R0+URZ], RZ ;  /* 0x000000ff00ff99a7 */ /* 0x0007e4000810043f */
[----:B---3--:R-:W-:-:S05]  /*9600*/  IADD3 R0, -R92, 0x1, R4 ;  /* 0x000000015c007810 */ /* 0x008fca0007ffe104 */
[----:B------:R-:W-:-:S04]  /*9610*/  IMAD R0, R155, -0x2, R0 ;  /* 0xfffffffe9b007824 */ /* 0x000fc800078e0200 */
[C---:B------:R-:W-:Y:S02]  /*9620*/  VIADD R20, R0.reuse, UR4 ;  /* 0x0000000400147c36 */ /* 0x040fe40008000000 */
[----:B------:R-:W-:-:S03]  /*9630*/  IMAD.IADD R90, R0, 0x1, R3 ;  /* 0x00000001005a7824 */ /* 0x000fc600078e0203 */
[----:B------:R-:W-:Y:S01]  /*9640*/  VIADDMNMX R0, R5, R20, R13, PT ;  /* 0x0000001405007246 */ /* 0x000fe2000380010d */
[----:B------:R-:W-:Y:S01]  /*9650*/  IMAD.IADD R3, R90, 0x1, R5 ;  /* 0x000000015a037824 */ /* 0x000fe200078e0205 */
        /* <DEDUP_REMOVED lines=13> */
.L_x_1225:
[----:B------:R-:W-:-:S06]  /*9730*/  UISETP.NE.AND UP1, UPT, UR5, 0x1, UPT ;  /* 0x000000010500788c */ /* 0x000fcc000bf25270 */
[----:B------:R-:W-:-:S05]  /*9740*/  PLOP3.LUT P2, PT, PT, PT, UP1, 0x80, 0x0 ;  /* 0x000000000000781c */ /* 0x000fca0003f4f018 */
[----:B------:R-:W-:-:S08]  /*9750*/  @UP1 ULDC.64 UR6, c[0x0][0x9e8] ;  /* 0x00027a0000061ab9 */ /* 0x000fd00000000a00 */
[----:B------:R-:W-:-:S05]  /*9760*/  @P2 IMAD.HI.U32 R21, R4, UR6, RZ ;  /* 0x0000000604152c27 */ /* 0x000fca000f8e00ff */
[----:B------:R-:W-:-:S07]  /*9770*/  @P2 SHF.R.U32.HI R4, RZ, UR7, R21 ;  /* 0x00000007ff042c19 */ /* 0x000fce0008011615 */
.L_x_1226:
[----:B------:R-:W-:Y:S05]  /*9780*/  BSYNC B0 ;  /* 0x0000000000007941 */ /* 0x000fea0003800000 */
.L_x_1224:
[----:B------:R-:W-:-:S04]  /*9790*/  IMAD R4, R4, UR5, -R6 ;  /* 0x0000000504047c24 */ /* 0x000fc8000f8e0a06 */
[----:B------:R-:W-:-:S05]  /*97a0*/  IMAD R4, R155, -0x2, R4 ;  /* 0xfffffffe9b047824 */ /* 0x000fca00078e0204 */
[----:B------:R-:W-:Y:S02]  /*97b0*/  VIMNMX R3, R3, R4, !PT ;  /* 0x0000000403037248 */ /* 0x000fe40007fe0100 */
[----:B------:R-:W-:-:S07]  /*97c0*/  VIADDMNMX R0, R4, UR5, R0, PT ;  /* 0x0000000504007c46 */ /* 0x000fce000b800100 */
.L_x_1223:
[C---:B------:R-:W-:Y:S02]  /*97d0*/  ISETP.GE.AND P3, PT, R7.reuse, 0x9, PT ;  /* 0x000000090700780c */ /* 0x040fe40003f66270 */
[----:B------:R-:W-:Y:S02]  /*97e0*/  ISETP.GE.AND P2, PT, R7, 0x2, PT ;  /* 0x000000020700780c */ /* 0x000fe40003f46270 */
[----:B------:R-:W-:Y:S02]  /*97f0*/  LOP3.LUT R22, R22, 0xfffffffd, RZ, 0xc0, !PT ;  /* 0xfffffffd16167812 */ /* 0x000fe400078ec0ff */
[----:B------:R-:W-:Y:S02]  /*9800*/  ISETP.GT.AND P4, PT, R3, 0x1, !P2 ;  /* 0x000000010300780c */ /* 0x000fe40005784270 */
[----:B------:R-:W-:Y:S02]  /*9810*/  ISETP.GE.AND P5, PT, R7, 0xa, PT ;  /* 0x0000000a0700780c */ /* 0x000fe40003fa6270 */
[----:B------:R-:W-:-:S02]  /*9820*/  ISETP.LT.OR P4, PT, R0, 0x2, P4 ;  /* 0x000000020000780c */ /* 0x000fc40002781670 */
[----:B------:R-:W-:Y:S02]  /*9830*/  IADD3 R4, R90, 0x8, R5 ;  /* 0x000000085a047810 */ /* 0x000fe40007ffe005 */
[----:B------:R-:W-:Y:S02]  /*9840*/  @P3 LOP3.LUT R22, R22, 0x2, RZ, 0xfc, !PT ;  /* 0x0000000216163812 */ /* 0x000fe400078efcff */
[----:B------:R-:W-:Y:S02]  /*9850*/  ISETP.GT.AND P3, PT, R3, 0x8, !P3 ;  /* 0x000000080300780c */ /* 0x000fe40005f64270 */
[----:B------:R-:W-:Y:S02]  /*9860*/  FSEL R25, R25, -INF , !P4 ;  /* 0xff80000019197808 */ /* 0x000fe40006000000 */
[----:B------:R-:W-:Y:S02]  /*9870*/  ISETP.LT.OR P3, PT, R0, 0x9, P3 ;  /* 0x000000090000780c */ /* 0x000fe40001f61670 */
        /* <DEDUP_REMOVED lines=192> */
.L_x_1229:
[----:B------:R-:W-:-:S06]  /*a480*/  UISETP.NE.AND UP1, UPT, UR5, 0x1, UPT ;  /* 0x000000010500788c */ /* 0x000fcc000bf25270 */
[----:B------:R-:W-:-:S05]  /*a490*/  PLOP3.LUT P6, PT, PT, PT, UP1, 0x80, 0x0 ;  /* 0x000000000000781c */ /* 0x000fca0003fcf018 */
[----:B------:R-:W-:-:S08]  /*a4a0*/  @UP1 ULDC.64 UR6, c[0x0][0x9e8] ;  /* 0x00027a0000061ab9 */ /* 0x000fd00000000a00 */
[----:B------:R-:W-:Y:S01]  /*a4b0*/  @P6 IMAD.HI.U32 R7, R3, UR6, RZ ;  /* 0x0000000603076c27 */ /* 0x000fe2000f8e00ff */
[----:B------:R-:W-:-:S13]  /*a4c0*/  PLOP3.LUT P6, PT, PT, PT, UP1, 0x80, 0x0 ;  /* 0x000000000000781c */ /* 0x000fda0003fcf018 */
[----:B------:R-:W-:-:S07]  /*a4d0*/  @P6 SHF.R.U32.HI R3, RZ, UR7, R7 ;  /* 0x00000007ff036c19 */ /* 0x000fce0008011607 */
.L_x_1230:
[----:B------:R-:W-:Y:S05]  /*a4e0*/  BSYNC B0 ;  /* 0x0000000000007941 */ /* 0x000fea0003800000 */
.L_x_1228:
[----:B------:R-:W-:-:S04]  /*a4f0*/  IMAD R6, R3, UR5, -R6 ;  /* 0x0000000503067c24 */ /* 0x000fc8000f8e0a06 */
[----:B------:R-:W-:-:S05]  /*a500*/  IMAD R3, R155, -0x2, R6 ;  /* 0xfffffffe9b037824 */ /* 0x000fca00078e0206 */
[----:B------:R-:W-:Y:S02]  /*a510*/  VIMNMX R4, R4, R3, !PT ;  /* 0x0000000304047248 */ /* 0x000fe40007fe0100 */
[----:B------:R-:W-:-:S07]  /*a520*/  VIADDMNMX R0, R3, UR5, R0, PT ;  /* 0x0000000503007c46 */ /* 0x000fce000b800100 */
.L_x_1227:
        /* <DEDUP_REMOVED lines=27> */
[----:B------:R-:W-:Y:S02]  /*a6e0*/  ISETP.GT.AND P2, PT, R4, 0x11, !P6 ;  /* 0x000000110400780c */ /* 0x000fe40007744270 */
[----:B------:R-:W-:Y:S02]  /*a6f0*/  LOP3.LUT P6, RZ, R22, 0x8000, RZ, 0xc0, !PT ;  /* 0x0000800016ff7812 */ /* 0x000fe400078cc0ff */
        /* <DEDUP_REMOVED lines=67> */
[----:B------:R-:W-:Y:S01]  /*ab30*/  LOP3.LUT P2, RZ, R22, 0x10000, RZ, 0xc0, !PT ;  /* 0x0001000016ff7812 */ /* 0x000fe2000784c0ff */
[----:B------:R-:W0:Y:S01]  /*ab40*/  SHFL.BFLY PT, R6, R13, 0x1, 0x1f ;  /* 0x0c201f000d067f89 */ /* 0x000e2200000e0000 */
[----:B------:R-:W-:-:S02]  /*ab50*/  ISETP.LT.OR P5, PT, R0, 0x79, P5 ;  /* 0x000000790000780c */ /* 0x000fc40002fa1670 */
[----:B------:R-:W-:Y:S02]  /*ab60*/  ISETP.GT.AND P2, PT, R4, 0x39, !P2 ;  /* 0x000000390400780c */ /* 0x000fe40005744270 */
[----:B------:R-:W-:Y:S02]  /*ab70*/  FSEL R83, R83, -INF , !P4 ;  /* 0xff80000053537808 */ /* 0x000fe40006000000 */
[----:B------:R-:W-:Y:S02]  /*ab80*/  ISETP.LT.OR P2, PT, R0, 0x3a, P2 ;  /* 0x0000003a0000780c */ /* 0x000fe40001741670 */
[----:B------:R-:W-:Y:S02]  /*ab90*/  FSEL R86, R86, -INF , !P5 ;  /* 0xff80000056567808 */ /* 0x000fe40006800000 */
[----:B------:R-:W-:Y:S02]  /*aba0*/  FSEL R55, R55, -INF , !P2 ;  /* 0xff80000037377808 */ /* 0x000fe40005000000 */
[----:B------:R-:W-:-:S02]  /*abb0*/  ISETP.GT.AND P2, PT, R4, 0x40, !P6 ;  /* 0x000000400400780c */ /* 0x000fc40007744270 */
[----:B------:R-:W-:Y:S02]  /*abc0*/  LOP3.LUT P6, RZ, R22, 0x10, RZ, 0xc0, !PT ;  /* 0x0000001016ff7812 */ /* 0x000fe400078cc0ff */
        /* <DEDUP_REMOVED lines=55> */
[--C-:B------:R-:W-:Y:S01]  /*af40*/  FFMA.FTZ R33, R33, UR41, -R6.reuse ;  /* 0x0000002921217c23 */ /* 0x100fe20008010806 */
[--C-:B------:R-:W-:Y:S01]  /*af50*/  FFMA.FTZ R37, R37, UR41, -R6.reuse ;  /* 0x0000002925257c23 */ /* 0x100fe20008010806 */
[----:B------:R-:W-:Y:S01]  /*af60*/  FSEL R26, R26, -INF , !P2 ;  /* 0xff8000001a1a7808 */ /* 0x000fe20005000000 */
[--C-:B------:R-:W-:Y:S01]  /*af70*/  FFMA.FTZ R41, R41, UR41, -R6.reuse ;  /* 0x0000002929297c23 */ /* 0x100fe20008010806 */
[----:B------:R-:W-:Y:S01]  /*af80*/  ISETP.GT.AND P2, PT, R4, 0x79, !P6 ;  /* 0x000000790400780c */ /* 0x000fe20007744270 */
        /* <DEDUP_REMOVED lines=16> */
[----:B------:R0:W-:Y:S01]  /*b090*/  MUFU.EX2 R21, R33 ;  /* 0x0000002100157308 */ /* 0x0001e20000000800 */
[----:B-----5:R-:W-:Y:S01]  /*b0a0*/  FMNMX.FTZ R23, R35, R20, !PT ;  /* 0x0000001423177209 */ /* 0x020fe20007810000 */
[--C-:B------:R-:W-:Y:S01]  /*b0b0*/  FFMA.FTZ R136, R48, UR41, -R6.reuse ;  /* 0x0000002930887c23 */ /* 0x100fe20008010806 */
[--C-:B------:R-:W-:Y:S01]  /*b0c0*/  FFMA.FTZ R138, R52, UR41, -R6.reuse ;  /* 0x00000029348a7c23 */ /* 0x100fe20008010806 */
[--C-:B------:R-:W-:Y:S01]  /*b0d0*/  FFMA.FTZ R132, R56, UR41, -R6.reuse ;  /* 0x0000002938847c23 */ /* 0x100fe20008010806 */
[----:B------:R-:W-:Y:S01]  /*b0e0*/  FMNMX.FTZ R20, R38, R23, !PT ;  /* 0x0000001726147209 */ /* 0x000fe20007810000 */
[--C-:B------:R-:W-:Y:S01]  /*b0f0*/  FFMA.FTZ R134, R60, UR41, -R6.reuse ;  /* 0x000000293c867c23 */ /* 0x100fe20008010806 */
[--C-:B------:R-:W-:Y:S01]  /*b100*/  FFMA.FTZ R128, R64, UR41, -R6.reuse ;  /* 0x0000002940807c23 */ /* 0x100fe20008010806 */
[----:B------:R-:W1:Y:S01]  /*b110*/  MUFU.EX2 R148, R148 ;  /* 0x0000009400947308 */ /* 0x000e620000000800 */
[----:B------:R-:W-:Y:S01]  /*b120*/  FMNMX.FTZ R23, R39, R20, !PT ;  /* 0x0000001427177209 */ /* 0x000fe20007810000 */
[--C-:B------:R-:W-:Y:S01]  /*b130*/  FFMA.FTZ R130, R68, UR41, -R6.reuse ;  /* 0x0000002944827c23 */ /* 0x100fe20008010806 */
[--C-:B------:R-:W-:Y:S01]  /*b140*/  FFMA.FTZ R124, R72, UR41, -R6.reuse ;  /* 0x00000029487c7c23 */ /* 0x100fe20008010806 */
[--C-:B------:R-:W-:Y:S01]  /*b150*/  FFMA.FTZ R126, R76, UR41, -R6.reuse ;  /* 0x000000294c7e7c23 */ /* 0x100fe20008010806 */
[----:B------:R-:W-:Y:S01]  /*b160*/  FMNMX.FTZ R20, R42, R23, !PT ;  /* 0x000000172a147209 */ /* 0x000fe20007810000 */
[--C-:B------:R-:W-:Y:S01]  /*b170*/  FFMA.FTZ R120, R80, UR41, -R6.reuse ;  /* 0x0000002950787c23 */ /* 0x100fe20008010806 */
[----:B------:R-:W-:Y:S01]  /*b180*/  FFMA.FTZ R122, R84, UR41, -R6 ;  /* 0x00000029547a7c23 */ /* 0x000fe20008010806 */
[----:B------:R2:W-:Y:S01]  /*b190*/  MUFU.EX2 R23, R37 ;  /* 0x0000002500177308 */ /* 0x0005e20000000800 */
[----:B------:R-:W-:-:S04]  /*b1a0*/  FMNMX.FTZ R25, R43, R20, !PT ;  /* 0x000000142b197209 */ /* 0x000fc80007810000 */
[----:B------:R-:W-:-:S03]  /*b1b0*/  FMNMX.FTZ R20, R46, R25, !PT ;  /* 0x000000192e147209 */ /* 0x000fc60007810000 */
[----:B------:R-:W3:Y:S01]  /*b1c0*/  MUFU.EX2 R150, R150 ;  /* 0x0000009600967308 */ /* 0x000ee20000000800 */
[----:B------:R-:W-:-:S04]  /*b1d0*/  FMNMX.FTZ R25, R47, R20, !PT ;  /* 0x000000142f197209 */ /* 0x000fc80007810000 */
[----:B------:R-:W-:-:S03]  /*b1e0*/  FMNMX.FTZ R20, R50, R25, !PT ;  /* 0x0000001932147209 */ /* 0x000fc60007810000 */
[----:B------:R4:W-:Y:S01]  /*b1f0*/  MUFU.EX2 R25, R41 ;  /* 0x0000002900197308 */ /* 0x0009e20000000800 */
[----:B------:R-:W-:-:S04]  /*b200*/  FMNMX.FTZ R29, R51, R20, !PT ;  /* 0x00000014331d7209 */ /* 0x000fc80007810000 */
[----:B------:R-:W-:-:S03]  /*b210*/  FMNMX.FTZ R20, R54, R29, !PT ;  /* 0x0000001d36147209 */ /* 0x000fc60007810000 */
[----:B------:R-:W3:Y:S01]  /*b220*/  MUFU.EX2 R13, R13 ;  /* 0x0000000d000d7308 */ /* 0x000ee20000000800 */
[----:B------:R-:W-:-:S04]  /*b230*/  FMNMX.FTZ R29, R55, R20, !PT ;  /* 0x00000014371d7209 */ /* 0x000fc80007810000 */
[----:B------:R-:W-:-:S03]  /*b240*/  FMNMX.FTZ R20, R58, R29, !PT ;  /* 0x0000001d3a147209 */ /* 0x000fc60007810000 */
[----:B------:R-:W-:Y:S01]  /*b250*/  MUFU.EX2 R29, R45 ;  /* 0x0000002d001d7308 */ /* 0x000fe20000000800 */
[----:B0-----:R-:W-:-:S04]  /*b260*/  FMNMX.FTZ R33, R59, R20, !PT ;  /* 0x000000143b217209 */ /* 0x001fc80007810000 */
[----:B------:R-:W-:-:S03]  /*b270*/  FMNMX.FTZ R20, R62, R33, !PT ;  /* 0x000000213e147209 */ /* 0x000fc60007810000 */
[----:B------:R-:W0:Y:S01]  /*b280*/  MUFU.EX2 R144, R144 ;  /* 0x0000009000907308 */ /* 0x000e220000000800 */
[----:B------:R-:W-:-:S04]  /*b290*/  FMNMX.FTZ R33, R63, R20, !PT ;  /* 0x000000143f217209 */ /* 0x000fc80007810000 */
[----:B------:R-:W-:-:S03]  /*b2a0*/  FMNMX.FTZ R20, R66, R33, !PT ;  /* 0x0000002142147209 */ /* 0x000fc60007810000 */
[----:B------:R-:W0:Y:S01]  /*b2b0*/  MUFU.EX2 R146, R146 ;  /* 0x0000009200927308 */ /* 0x000e220000000800 */
[----:B--2---:R-:W-:-:S04]  /*b2c0*/  FMNMX.FTZ R37, R67, R20, !PT ;  /* 0x0000001443257209 */ /* 0x004fc80007810000 */
[----:B------:R-:W-:-:S03]  /*b2d0*/  FMNMX.FTZ R20, R70, R37, !PT ;  /* 0x0000002546147209 */ /* 0x000fc60007810000 */
[----:B------:R2:W-:Y:S01]  /*b2e0*/  MUFU.EX2 R33, R49 ;  /* 0x0000003100217308 */ /* 0x0005e20000000800 */
[----:B------:R-:W-:-:S04]  /*b2f0*/  FMNMX.FTZ R37, R71, R20, !PT ;  /* 0x0000001447257209 */ /* 0x000fc80007810000 */
[----:B------:R-:W-:-:S03]  /*b300*/  FMNMX.FTZ R20, R74, R37, !PT ;  /* 0x000000254a147209 */ /* 0x000fc60007810000 */
[----:B------:R1:W-:Y:S01]  /*b310*/  MUFU.EX2 R37, R53 ;  /* 0x0000003500257308 */ /* 0x0003e20000000800 */
[----:B----4-:R-:W-:Y:S01]  /*b320*/  FMNMX.FTZ R41, R75, R20, !PT ;  /* 0x000000144b297209 */ /* 0x010fe20007810000 */
[--C-:B------:R-:W-:Y:S01]  /*b330*/  FFMA.FTZ R20, R57, UR41, -R6.reuse ;  /* 0x0000002939147c23 */ /* 0x100fe20008010806 */
[--C-:B--2---:R-:W-:Y:S01]  /*b340*/  FFMA.FTZ R49, R65, UR41, -R6.reuse ;  /* 0x0000002941317c23 */ /* 0x104fe20008010806 */
[----:B------:R-:W-:Y:S01]  /*b350*/  FFMA.FTZ R65, R81, UR41, -R6 ;  /* 0x0000002951417c23 */ /* 0x000fe20008010806 */
[----:B------:R-:W-:-:S03]  /*b360*/  FMNMX.FTZ R4, R78, R41, !PT ;  /* 0x000000294e047209 */ /* 0x000fc60007810000 */
[----:B------:R-:W2:Y:S01]  /*b370*/  MUFU.EX2 R140, R140 ;  /* 0x0000008c008c7308 */ /* 0x000ea20000000800 */
[----:B------:R-:W-:Y:S01]  /*b380*/  FMNMX.FTZ R41, R79, R4, !PT ;  /* 0x000000044f297209 */ /* 0x000fe20007810000 */
[----:B-1----:R-:W-:-:S03]  /*b390*/  FFMA.FTZ R53, R69, UR41, -R6 ;  /* 0x0000002945357c23 */ /* 0x002fc60008010806 */
[----:B------:R-:W-:-:S03]  /*b3a0*/  FMNMX.FTZ R4, R82, R41, !PT ;  /* 0x0000002952047209 */ /* 0x000fc60007810000 */
[----:B------:R1:W-:Y:S01]  /*b3b0*/  MUFU.EX2 R41, R20 ;  /* 0x0000001400297308 */ /* 0x0003e20000000800 */
[----:B------:R-:W-:-:S04]  /*b3c0*/  FMNMX.FTZ R45, R83, R4, !PT ;  /* 0x00000004532d7209 */ /* 0x000fc80007810000 */
[----:B------:R-:W-:Y:S01]  /*b3d0*/  FMNMX.FTZ R0, R86, R45, !PT ;  /* 0x0000002d56007209 */ /* 0x000fe20007810000 */
[--C-:B------:R-:W-:Y:S01]  /*b3e0*/  FFMA.FTZ R45, R61, UR41, -R6.reuse ;  /* 0x000000293d2d7c23 */ /* 0x100fe20008010806 */
[----:B------:R-:W-:Y:S01]  /*b3f0*/  FFMA.FTZ R61, R77, UR41, -R6 ;  /* 0x000000294d3d7c23 */ /* 0x000fe20008010806 */
[----:B------:R-:W-:Y:S01]  /*b400*/  MUFU.EX2 R142, R142 ;  /* 0x0000008e008e7308 */ /* 0x000fe20000000800 */
[----:B------:R-:W-:-:S05]  /*b410*/  FMNMX.FTZ R0, R87, R0, !PT ;  /* 0x0000000057007209 */ /* 0x000fca0007810000 */
[----:B------:R-:W4:Y:S02]  /*b420*/  SHFL.BFLY PT, R57, R0, 0x2, 0x1f ;  /* 0x0c401f0000397f89 */ /* 0x000f2400000e0000 */
[----:B------:R-:W-:Y:S08]  /*b430*/  MUFU.EX2 R136, R136 ;  /* 0x0000008800887308 */ /* 0x000ff00000000800 */
[----:B------:R-:W-:Y:S08]  /*b440*/  MUFU.EX2 R138, R138 ;  /* 0x0000008a008a7308 */ /* 0x000ff00000000800 */
[----:B------:R-:W-:Y:S01]  /*b450*/  MUFU.EX2 R132, R132 ;  /* 0x0000008400847308 */ /* 0x000fe20000000800 */
[----:B----4-:R-:W-:Y:S01]  /*b460*/  FMNMX.FTZ R4, R0, R57, !PT ;  /* 0x0000003900047209 */ /* 0x010fe20007810000 */
[----:B------:R-:W-:-:S06]  /*b470*/  FFMA.FTZ R57, R73, UR41, -R6 ;  /* 0x0000002949397c23 */ /* 0x000fcc0008010806 */
[----:B------:R-:W-:Y:S01]  /*b480*/  MUFU.EX2 R134, R134 ;  /* 0x0000008600867308 */ /* 0x000fe20000000800 */
[----:B------:R-:W4:Y:S07]  /*b490*/  SHFL.BFLY PT, R69, R4, 0x1, 0x1f ;  /* 0x0c201f0004457f89 */ /* 0x000f2e00000e0000 */
[----:B------:R-:W-:Y:S08]  /*b4a0*/  MUFU.EX2 R45, R45 ;  /* 0x0000002d002d7308 */ /* 0x000ff00000000800 */
[----:B------:R-:W-:Y:S08]  /*b4b0*/  MUFU.EX2 R128, R128 ;  /* 0x0000008000807308 */ /* 0x000ff00000000800 */
[----:B------:R-:W-:Y:S01]  /*b4c0*/  MUFU.EX2 R49, R49 ;  /* 0x0000003100317308 */ /* 0x000fe20000000800 */
[----:B----4-:R-:W-:Y:S01]  /*b4d0*/  FMNMX.FTZ R0, R4, R69, !PT ;  /* 0x0000004504007209 */ /* 0x010fe20007810000 */
[----:B------:R-:W-:-:S03]  /*b4e0*/  FFMA.FTZ R69, R85, UR41, -R6 ;  /* 0x0000002955457c23 */ /* 0x000fc60008010806 */
        /* <DEDUP_REMOVED lines=11> */
[----:B---3--:R-:W-:Y:S01]  /*b5a0*/  FADD.FTZ R36, R150, R27 ;  /* 0x0000001b96247221 */ /* 0x008fe20000010000 */
[--C-:B------:R-:W-:Y:S01]  /*b5b0*/  FFMA.FTZ R147, R38, UR41, -R28.reuse ;  /* 0x0000002926937c23 */ /* 0x100fe2000801081c */
[----:B------:R-:W-:Y:S01]  /*b5c0*/  MUFU.EX2 R4, R4 ;  /* 0x0000000400047308 */ /* 0x000fe20000000800 */
[----:B------:R-:W-:Y:S01]  /*b5d0*/  FFMA.FTZ R145, R34, UR41, -R28 ;  /* 0x0000002922917c23 */ /* 0x000fe2000801081c */
[----:B------:R-:W-:Y:S01]  /*b5e0*/  FADD.FTZ R27, R13, R36 ;  /* 0x000000240d1b7221 */ /* 0x000fe20000010000 */
[--C-:B-1----:R-:W-:Y:S01]  /*b5f0*/  FFMA.FTZ R20, R35, UR41, -R28.reuse ;  /* 0x0000002923147c23 */ /* 0x102fe2000801081c */
[--C-:B------:R-:W-:Y:S01]  /*b600*/  FFMA.FTZ R24, R39, UR41, -R28.reuse ;  /* 0x0000002927187c23 */ /* 0x100fe2000801081c */
[--C-:B------:R-:W-:Y:S01]  /*b610*/  FFMA.FTZ R141, R42, UR41, -R28.reuse ;  /* 0x000000292a8d7c23 */ /* 0x100fe2000801081c */
[----:B0-----:R-:W-:Y:S01]  /*b620*/  FADD.FTZ R38, R144, R27 ;  /* 0x0000001b90267221 */ /* 0x001fe20000010000 */
[--C-:B------:R-:W-:Y:S01]  /*b630*/  FFMA.FTZ R26, R43, UR41, -R28.reuse ;  /* 0x000000292b1a7c23 */ /* 0x100fe2000801081c */
[----:B------:R-:W0:Y:S01]  /*b640*/  MUFU.EX2 R149, R149 ;  /* 0x0000009500957308 */ /* 0x000e220000000800 */
[----:B------:R-:W-:Y:S01]  /*b650*/  FFMA.FTZ R143, R46, UR41, -R28 ;  /* 0x000000292e8f7c23 */ /* 0x000fe2000801081c */
[----:B------:R-:W-:Y:S01]  /*b660*/  FADD.FTZ R27, R21, R38 ;  /* 0x00000026151b7221 */ /* 0x000fe20000010000 */
[--C-:B------:R-:W-:Y:S01]  /*b670*/  FFMA.FTZ R30, R47, UR41, -R28.reuse ;  /* 0x000000292f1e7c23 */ /* 0x100fe2000801081c */
[--C-:B------:R-:W-:Y:S01]  /*b680*/  FFMA.FTZ R137, R50, UR41, -R28.reuse ;  /* 0x0000002932897c23 */ /* 0x100fe2000801081c */
[--C-:B------:R-:W-:Y:S01]  /*b690*/  FFMA.FTZ R32, R51, UR41, -R28.reuse ;  /* 0x0000002933207c23 */ /* 0x100fe2000801081c */
[----:B------:R-:W-:Y:S01]  /*b6a0*/  FADD.FTZ R38, R146, R27 ;  /* 0x0000001b92267221 */ /* 0x000fe20000010000 */
[--C-:B------:R-:W-:Y:S01]  /*b6b0*/  FFMA.FTZ R139, R54, UR41, -R28.reuse ;  /* 0x00000029368b7c23 */ /* 0x100fe2000801081c */
[----:B------:R-:W1:Y:S01]  /*b6c0*/  MUFU.EX2 R151, R151 ;  /* 0x0000009700977308 */ /* 0x000e620000000800 */
[----:B------:R-:W-:Y:S01]  /*b6d0*/  FFMA.FTZ R34, R55, UR41, -R28 ;  /* 0x0000002937227c23 */ /* 0x000fe2000801081c */
[----:B------:R-:W-:Y:S01]  /*b6e0*/  FADD.FTZ R27, R23, R38 ;  /* 0x00000026171b7221 */ /* 0x000fe20000010000 */
[--C-:B------:R-:W-:Y:S01]  /*b6f0*/  FFMA.FTZ R133, R58, UR41, -R28.reuse ;  /* 0x000000293a857c23 */ /* 0x100fe2000801081c */
[--C-:B------:R-:W-:Y:S01]  /*b700*/  FFMA.FTZ R36, R59, UR41, -R28.reuse ;  /* 0x000000293b247c23 */ /* 0x100fe2000801081c */
[--C-:B------:R-:W-:Y:S01]  /*b710*/  FFMA.FTZ R135, R62, UR41, -R28.reuse ;  /* 0x000000293e877c23 */ /* 0x100fe2000801081c */
[----:B--2---:R-:W-:Y:S01]  /*b720*/  FADD.FTZ R42, R140, R27 ;  /* 0x0000001b8c2a7221 */ /* 0x004fe20000010000 */
[----:B------:R-:W-:Y:S01]  /*b730*/  FFMA.FTZ R38, R63, UR41, -R28 ;  /* 0x000000293f267c23 */ /* 0x000fe2000801081c */
[----:B------:R-:W2:Y:S01]  /*b740*/  MUFU.EX2 R6, R6 ;  /* 0x0000000600067308 */ /* 0x000ea20000000800 */
[----:B0-----:R-:W-:Y:S01]  /*b750*/  FADD.FTZ R40, R149, R4 ;  /* 0x0000000495287221 */ /* 0x001fe20000010000 */
[----:B------:R-:W-:Y:S01]  /*b760*/  FADD.FTZ R31, R25, R42 ;  /* 0x0000002a191f7221 */ /* 0x000fe20000010000 */
[--C-:B------:R-:W-:Y:S01]  /*b770*/  FFMA.FTZ R129, R66, UR41, -R28.reuse ;  /* 0x0000002942817c23 */ /* 0x100fe2000801081c */
[----:B------:R-:W-:Y:S01]  /*b780*/  F2FP.F16.F32.PACK_AB R148, R7, R148 ;  /* 0x000000940794723e */ /* 0x000fe200000000ff */
[----:B------:R-:W-:Y:S01]  /*b790*/  FFMA.FTZ R131, R70, UR41, -R28 ;  /* 0x0000002946837c23 */ /* 0x000fe2000801081c */
[----:B------:R-:W-:Y:S01]  /*b7a0*/  FADD.FTZ R42, R142, R31 ;  /* 0x0000001f8e2a7221 */ /* 0x000fe20000010000 */
[----:B------:R-:W-:Y:S01]  /*b7b0*/  F2FP.F16.F32.PACK_AB R150, R13, R150 ;  /* 0x000000960d96723e */ /* 0x000fe200000000ff */
[----:B------:R-:W0:Y:S01]  /*b7c0*/  MUFU.EX2 R145, R145 ;  /* 0x0000009100917308 */ /* 0x000e220000000800 */
[----:B-1----:R-:W-:Y:S01]  /*b7d0*/  FADD.FTZ R27, R151, R40 ;  /* 0x00000028971b7221 */ /* 0x002fe20000010000 */
[----:B------:R-:W-:Y:S01]  /*b7e0*/  FADD.FTZ R31, R29, R42 ;  /* 0x0000002a1d1f7221 */ /* 0x000fe20000010000 */
[--C-:B------:R-:W-:Y:S01]  /*b7f0*/  FFMA.FTZ R125, R74, UR41, -R28.reuse ;  /* 0x000000294a7d7c23 */ /* 0x100fe2000801081c */
[--C-:B------:R-:W-:Y:S01]  /*b800*/  FFMA.FTZ R75, R75, UR41, -R28.reuse ;  /* 0x000000294b4b7c23 */ /* 0x100fe2000801081c */
[--C-:B------:R-:W-:Y:S01]  /*b810*/  FFMA.FTZ R78, R78, UR41, -R28.reuse ;  /* 0x000000294e4e7c23 */ /* 0x100fe2000801081c */
        /* <DEDUP_REMOVED lines=11> */
[----:B0-----:R-:W-:Y:S01]  /*b8d0*/  FADD.FTZ R27, R145, R40 ;  /* 0x00000028911b7221 */ /* 0x001fe20000010000 */
[----:B------:R-:W-:Y:S01]  /*b8e0*/  FADD.FTZ R31, R37, R44 ;  /* 0x0000002c251f7221 */ /* 0x000fe20000010000 */
[----:B------:R-:W-:Y:S01]  /*b8f0*/  FFMA.FTZ R40, R67, UR41, -R28 ;  /* 0x0000002943287c23 */ /* 0x000fe2000801081c */
[----:B------:R-:W-:-:S02]  /*b900*/  F2FP.F16.F32.PACK_AB R149, R4, R149 ;  /* 0x000000950495723e */ /* 0x000fc400000000ff */
[----:B------:R-:W-:Y:S01]  /*b910*/  FADD.FTZ R46, R132, R31 ;  /* 0x0000001f842e7221 */ /* 0x000fe20000010000 */
[----:B------:R-:W-:Y:S01]  /*b920*/  F2FP.F16.F32.PACK_AB R144, R21, R144 ;  /* 0x000000901590723e */ /* 0x000fe200000000ff */
[----:B------:R-:W0:Y:S01]  /*b930*/  MUFU.EX2 R24, R24 ;  /* 0x0000001800187308 */ /* 0x000e220000000800 */
[----:B-1----:R-:W-:Y:S01]  /*b940*/  FADD.FTZ R42, R20, R27 ;  /* 0x0000001b142a7221 */ /* 0x002fe20000010000 */
[----:B------:R-:W-:Y:S01]  /*b950*/  FADD.FTZ R31, R41, R46 ;  /* 0x0000002e291f7221 */ /* 0x000fe20000010000 */
[----:B------:R-:W-:Y:S02]  /*b960*/  F2FP.F16.F32.PACK_AB R151, R6, R151 ;  /* 0x000000970697723e */ /* 0x000fe400000000ff */
[----:B------:R-:W-:Y:S01]  /*b970*/  F2FP.F16.F32.PACK_AB R146, R23, R146 ;  /* 0x000000921792723e */ /* 0x000fe200000000ff */
[----:B------:R-:W-:Y:S01]  /*b980*/  FADD.FTZ R46, R134, R31 ;  /* 0x0000001f862e7221 */ /* 0x000fe20000010000 */
[----:B------:R-:W-:Y:S01]  /*b990*/  F2FP.F16.F32.PACK_AB R140, R25, R140 ;  /* 0x0000008c198c723e */ /* 0x000fe200000000ff */
        /* <DEDUP_REMOVED lines=8> */
[C---:B0-----:R-:W-:Y:S01]  /*ba20*/  FADD.FTZ R42, R24.reuse, R27 ;  /* 0x0000001b182a7221 */ /* 0x041fe20000010000 */
[----:B------:R-:W-:Y:S01]  /*ba30*/  FADD.FTZ R31, R49, R46 ;  /* 0x0000002e311f7221 */ /* 0x000fe20000010000 */
[----:B------:R-:W-:Y:S01]  /*ba40*/  F2FP.F16.F32.PACK_AB R147, R24, R147 ;  /* 0x000000931893723e */ /* 0x000fe200000000ff */
[----:B------:R-:W-:Y:S01]  /*ba50*/  IMAD.IADD R24, R91, 0x1, -R92 ;  /* 0x000000015b187824 */ /* 0x000fe200078e0a5c */
[----:B------:R-:W-:Y:S01]  /*ba60*/  F2FP.F16.F32.PACK_AB R132, R41, R132 ;  /* 0x000000842984723e */ /* 0x000fe200000000ff */
[----:B------:R-:W-:Y:S01]  /*ba70*/  FADD.FTZ R46, R130, R31 ;  /* 0x0000001f822e7221 */ /* 0x000fe20000010000 */
[----:B------:R-:W-:Y:S01]  /*ba80*/  F2FP.F16.F32.PACK_AB R134, R45, R134 ;  /* 0x000000862d86723e */ /* 0x000fe200000000ff */
[----:B------:R-:W0:Y:S01]  /*ba90*/  MUFU.EX2 R143, R143 ;  /* 0x0000008f008f7308 */ /* 0x000e220000000800 */
[----:B-1----:R-:W-:Y:S01]  /*baa0*/  FADD.FTZ R27, R141, R42 ;  /* 0x0000002a8d1b7221 */ /* 0x002fe20000010000 */
[----:B------:R-:W-:Y:S01]  /*bab0*/  FADD.FTZ R13, R53, R46 ;  /* 0x0000002e350d7221 */ /* 0x000fe20000010000 */
[----:B------:R-:W-:Y:S01]  /*bac0*/  FFMA.FTZ R42, R71, UR41, -R28 ;  /* 0x00000029472a7c23 */ /* 0x000fe2000801081c */
[----:B------:R-:W-:Y:S01]  /*bad0*/  IMAD R21, R89, 0xc0, R24 ;  /* 0x000000c059157824 */ /* 0x000fe200078e0218 */
[----:B------:R-:W-:-:S02]  /*bae0*/  F2FP.F16.F32.PACK_AB R128, R49, R128 ;  /* 0x000000803180723e */ /* 0x000fc400000000ff */
[----:B------:R-:W-:Y:S01]  /*baf0*/  F2FP.F16.F32.PACK_AB R130, R53, R130 ;  /* 0x000000823582723e */ /* 0x000fe200000000ff */
[----:B------:R-:W1:Y:S01]  /*bb00*/  MUFU.EX2 R30, R30 ;  /* 0x0000001e001e7308 */ /* 0x000e620000000800 */
[----:B--2---:R-:W-:Y:S01]  /*bb10*/  FADD.FTZ R44, R26, R27 ;  /* 0x0000001b1a2c7221 */ /* 0x004fe20000010000 */
[----:B------:R-:W-:Y:S02]  /*bb20*/  F2FP.F16.F32.PACK_AB R145, R20, R145 ;  /* 0x000000911491723e */ /* 0x000fe400000000ff */
[----:B------:R-:W-:-:S04]  /*bb30*/  F2FP.F16.F32.PACK_AB R141, R26, R141 ;  /* 0x0000008d1a8d723e */ /* 0x000fc800000000ff */
        /* <DEDUP_REMOVED lines=66> */
[----:B------:R-:W-:Y:S01]  /*bf60*/  F2FP.F16.F32.PACK_AB R121, R83, R82 ;  /* 0x000000525379723e */ /* 0x000fe200000000ff */
[----:B------:R-:W-:-:S05]  /*bf70*/  VIADD R4, R88, 0xfffffffe ;  /* 0xfffffffe58047836 */ /* 0x000fca0000000000 */
[----:B------:R-:W2:Y:S01]  /*bf80*/  MUFU.EX2 R87, R87 ;  /* 0x0000005700577308 */ /* 0x000ea20000000800 */
[----:B0-----:R-:W-:Y:S01]  /*bf90*/  FADD.FTZ R6, R86, R13 ;  /* 0x0000000d56067221 */ /* 0x001fe20000010000 */
[----:B------:R-:W-:Y:S02]  /*bfa0*/  VIADD R13, R21, UR4 ;  /* 0x00000004150d7c36 */ /* 0x000fe40008000000 */
[C---:B-1----:R-:W-:Y:S01]  /*bfb0*/  FADD.FTZ R7, R69.reuse, R46 ;  /* 0x0000002e45077221 */ /* 0x042fe20000010000 */
[----:B------:R-:W-:Y:S01]  /*bfc0*/  F2FP.F16.F32.PACK_AB R122, R69, R122 ;  /* 0x0000007a457a723e */ /* 0x000fe200000000ff */
[C---:B--2---:R-:W-:Y:S01]  /*bfd0*/  FADD.FTZ R6, R87.reuse, R6 ;  /* 0x0000000657067221 */ /* 0x044fe20000010000 */
[----:B------:R-:W-:Y:S01]  /*bfe0*/  F2FP.F16.F32.PACK_AB R123, R87, R86 ;  /* 0x00000056577b723e */ /* 0x000fe200000000ff */
[----:B------:R-:W-:Y:S06]  /*bff0*/  @P2 BRA `(.L_x_1231) ;  /* 0x0000000000542947 */ /* 0x000fec0003800000 */
[C---:B------:R-:W-:Y:S01]  /*c000*/  ISETP.GT.AND P2, PT, R21.reuse, RZ, PT ;  /* 0x000000ff1500720c */ /* 0x040fe20003f44270 */
[----:B------:R-:W-:Y:S01]  /*c010*/  BSSY B0, `(.L_x_1232) ;  /* 0x0000010000007945 */ /* 0x000fe20003800000 */
[----:B------:R-:W-:-:S11]  /*c020*/  VIADD R20, R21, 0xffffffff ;  /* 0xffffffff15147836 */ /* 0x000fd60000000000 */
[----:B------:R-:W-:Y:S05]  /*c030*/  @P2 BRA `(.L_x_1233) ;  /* 0x0000000000202947 */ /* 0x000fea0003800000 */
[----:B------:R-:W-:Y:S01]  /*c040*/  UISETP.NE.AND UP1, UPT, UR5, 0x1, UPT ;  /* 0x000000010500788c */ /* 0x000fe2000bf25270 */
[----:B------:R-:W-:-:S05]  /*c050*/  IMAD.MOV R20, RZ, RZ, -R21 ;  /* 0x000000ffff147224 */ /* 0x000fca00078e0a15 */
[----:B------:R-:W-:-:S05]  /*c060*/  PLOP3.LUT P2, PT, PT, PT, UP1, 0x80, 0x0 ;  /* 0x000000000000781c */ /* 0x000fca0003f4f018 */
[----:B------:R-:W-:-:S08]  /*c070*/  @UP1 ULDC.64 UR6, c[0x0][0x9e8] ;  /* 0x00027a0000061ab9 */ /* 0x000fd00000000a00 */
[----:B------:R-:W-:-:S05]  /*c080*/  @P2 IMAD.HI.U32 R21, R20, UR6, RZ ;  /* 0x0000000614152c27 */ /* 0x000fca000f8e00ff */
[----:B------:R-:W-:-:S04]  /*c090*/  @P2 SHF.R.U32.HI R20, RZ, UR7, R21 ;  /* 0x00000007ff142c19 */ /* 0x000fc80008011615 */
[----:B------:R-:W-:Y:S01]  /*c0a0*/  LOP3.LUT R20, RZ, R20, RZ, 0x33, !PT ;  /* 0x00000014ff147212 */ /* 0x000fe200078e33ff */
[----:B------:R-:W-:Y:S06]  /*c0b0*/  BRA `(.L_x_1234) ;  /* 0x0000000000147947 */ /* 0x000fec0003800000 */
.L_x_1233:
[----:B------:R-:W-:-:S06]  /*c0c0*/  UISETP.NE.AND UP1, UPT, UR5, 0x1, UPT ;  /* 0x000000010500788c */ /* 0x000fcc000bf25270 */
[----:B------:R-:W-:-:S05]  /*c0d0*/  PLOP3.LUT P2, PT, PT, PT, UP1, 0x80, 0x0 ;  /* 0x000000000000781c */ /* 0x000fca0003f4f018 */
[----:B------:R-:W-:-:S08]  /*c0e0*/  @UP1 ULDC.64 UR6, c[0x0][0x9e8] ;  /* 0x00027a0000061ab9 */ /* 0x000fd00000000a00 */
[----:B------:R-:W-:-:S05]  /*c0f0*/  @P2 IMAD.HI.U32 R21, R20, UR6, RZ ;  /* 0x0000000614152c27 */ /* 0x000fca000f8e00ff */
[----:B------:R-:W-:-:S07]  /*c100*/  @P2 SHF.R.U32.HI R20, RZ, UR7, R21 ;  /* 0x00000007ff142c19 */ /* 0x000fce0008011615 */
.L_x_1234:
[----:B------:R-:W-:Y:S05]  /*c110*/  BSYNC B0 ;  /* 0x0000000000007941 */ /* 0x000fea0003800000 */
.L_x_1232:
[----:B------:R-:W-:-:S04]  /*c120*/  IMAD.U32 R21, RZ, RZ, UR5 ;  /* 0x00000005ff157e24 */ /* 0x000fc8000f8e00ff */
[----:B------:R-:W-:-:S05]  /*c130*/  IMAD R20, R20, UR5, R21 ;  /* 0x0000000514147c24 */ /* 0x000fca000f8e0215 */
[----:B------:R-:W-:-:S07]  /*c140*/  VIMNMX R13, R13, R20, PT ;  /* 0x000000140d0d7248 */ /* 0x000fce0003fe0100 */
.L_x_1231:
[----:B------:R-:W2:Y:S01]  /*c150*/  LDL R21, [R1+0x24] ;  /* 0x0000240001157983 */ /* 0x000ea20000100800 */
[----:B------:R-:W-:Y:S01]  /*c160*/  SHF.R.S32.HI R20, RZ, 0x1f, R13 ;  /* 0x0000001fff147819 */ /* 0x000fe2000001140d */
[----:B------:R-:W-:Y:S01]  /*c170*/  ULDC UR24, c[0x0][0x9e4] ;  /* 0x0002790000187ab9 */ /* 0x000fe20000000800 */
[----:B------:R-:W-:Y:S01]  /*c180*/  ULDC UR4, c[0x0][0x9e4] ;  /* 0x0002790000047ab9 */ /* 0x000fe20000000800 */
[----:B------:R-:W-:Y:S01]  /*c190*/  ULDC UR25, c[0x0][0x9dc] ;  /* 0x0002770000197ab9 */ /* 0x000fe20000000800 */
[----:B------:R-:W-:Y:S01]  /*c1a0*/  LEA.HI R20, R20, R13, RZ, 0x7 ;  /* 0x0000000d14147211 */ /* 0x000fe200078f38ff */
[----:B------:R-:W-:Y:S01]  /*c1b0*/  ULDC UR27, c[0x0][0x9dc] ;  /* 0x00027700001b7ab9 */ /* 0x000fe20000000800 */
[----:B------:R-:W-:Y:S01]  /*c1c0*/  ULDC UR5, c[0x0][0x988] ;  /* 0x0002620000057ab9 */ /* 0x000fe20000000800 */
[----:B------:R-:W-:Y:S01]  /*c1d0*/  ULDC UR7, c[0x0][0x988] ;  /* 0x0002620000077ab9 */ /* 0x000fe20000000800 */
[----:B------:R-:W-:Y:S01]  /*c1e0*/  SHF.R.S32.HI R20, RZ, 0x7, R20 ;  /* 0x00000007ff147819 */ /* 0x000fe20000011414 */
[----:B------:R-:W-:Y:S01]  /*c1f0*/  ULDC UR6, c[0x0][0x988] ;  /* 0x0002620000067ab9 */ /* 0x000fe20000000800 */
[----:B------:R-:W-:Y:S01]  /*c200*/  ULDC UR28, c[0x0][0x9e0] ;  /* 0x00027800001c7ab9 */ /* 0x000fe20000000800 */
[----:B------:R-:W-:Y:S01]  /*c210*/  ULDC UR26, c[0x0][0x9e0] ;  /* 0x00027800001a7ab9 */ /* 0x000fe20000000800 */
        /* <DEDUP_REMOVED lines=16> */
[----:B--2---:R-:W-:-:S04]  /*c320*/  VIMNMX R21, R21, R20, !PT ;  /* 0x0000001415157248 */ /* 0x004fc80007fe0100 */
[----:B------:R-:W-:Y:S01]  /*c330*/  ISETP.GE.AND P2, PT, R4, R21, PT ;  /* 0x000000150400720c */ /* 0x000fe20003f46270 */
[----:B------:R0:W-:-:S12]  /*c340*/  STL [R1+0x18], R21 ;  /* 0x0000181501007387 */ /* 0x0001d80000100800 */
[----:B0-----:R-:W-:Y:S05]  /*c350*/  @!P2 BRA `(.L_x_1235) ;  /* 0x0000002c00f8a947 */ /* 0x001fea0003800000 */
[----:B------:R-:W-:Y:S02]  /*c360*/  IMAD.IADD R23, R5, 0x1, R24 ;  /* 0x0000000105177824 */ /* 0x000fe400078e0218 */
[----:B------:R-:W-:Y:S02]  /*c370*/  IMAD.MOV.U32 R119, RZ, RZ, RZ ;  /* 0x000000ffff777224 */ /* 0x000fe400078e00ff */
[----:B------:R-:W-:Y:S01]  /*c380*/  VIADD R152, R23, 0x8 ;  /* 0x0000000817987836 */ /* 0x000fe20000000000 */
[----:B------:R-:W-:-:S04]  /*c390*/  LOP3.LUT R13, RZ, R23, RZ, 0x33, !PT ;  /* 0x00000017ff0d7212 */ /* 0x000fc800078e33ff */
[----:B------:R-:W-:-:S05]  /*c3a0*/  LOP3.LUT R12, RZ, R152, RZ, 0x33, !PT ;  /* 0x00000098ff0c7212 */ /* 0x000fca00078e33ff */
[----:B------:R0:W-:Y:S04]  /*c3b0*/  STL [R1], R12 ;  /* 0x0000000c01007387 */ /* 0x0001e80000100800 */
[----:B------:R0:W-:Y:S02]  /*c3c0*/  STL [R1+0x8], R13 ;  /* 0x0000080d01007387 */ /* 0x0001e40000100800 */
.L_x_1253:
[----:B0-----:R-:W2:Y:S01]  /*c3d0*/  LDL R12, [R1+0xc] ;  /* 0x00000c00010c7983 */ /* 0x001ea20000100800 */
        /* <DEDUP_REMOVED lines=10> */
.L_x_1237:
[----:B------:R-:W-:Y:S01]  /*c480*/  IMAD R13, R153, 0x8, R2 ;  /* 0x00000008990d7824 */ /* 0x000fe200078e0202 */
[----:B------:R-:W-:-:S04]  /*c490*/  SHF.L.U32 R12, R154, 0x1f, RZ ;  /* 0x0000001f9a0c7819 */ /* 0x000fc800000006ff */
[----:B------:R0:W1:Y:S01]  /*c4a0*/  SYNCS.PHASECHK.TRANS64.TRYWAIT P3, [R13+URZ+0x16830], R12 ;  /* 0x0168300c0d0075a7 */ /* 0x000062000806017f */
[----:B------:R-:W-:Y:S05]  /*c4b0*/  @!P0 BRA `(.L_x_1238) ;  /* 0x0000000000048947 */ /* 0x000fea0003800000 */
[----:B------:R-:W-:Y:S01]  /*c4c0*/  BPT.TRAP 0x1 ;  /* 0x000000040000795c */ /* 0x000fe20000300000 */
.L_x_1238:
[----:B------:R-:W-:Y:S04]  /*c4d0*/  BSSY B0, `(.L_x_1236) ;  /* 0x0000004000007945 */ /* 0x000fe80003800000 */
[----:B-1----:R-:W-:Y:S05]  /*c4e0*/  @P3 BRA `(.L_x_1239) ;  /* 0x0000000000083947 */ /* 0x002fea0003800000 */
[----:B------:R-:W1:Y:S02]  /*c4f0*/  SYNCS.PHASECHK.TRANS64.TRYWAIT P3, [R13+URZ+0x16830], R12 ;  /* 0x0168300c0d0075a7 */ /* 0x000e64000806017f */
[----:B-1----:R-:W-:Y:S05]  /*c500*/  @!P3 BRA `(.L_x_1240) ;  /* 0x000001040024b947 */ /* 0x002fea0003800000 */
.L_x_1239:
[----:B------:R-:W-:Y:S05]  /*c510*/  BSYNC B0 ;  /* 0x0000000000007941 */ /* 0x000fea0003800000 */
.L_x_1236:
[----:B01----:R-:W2:Y:S01]  /*c520*/  LDL R13, [R1+0x14] ;  /* 0x00001400010d7983 */ /* 0x003ea20000100800 */
[----:B------:R-:W0:Y:S01]  /*c530*/  S2R R12, SR_TID.X ;  /* 0x00000000000c7919 */ /* 0x000e220000002100 */
[----:B------:R-:W-:Y:S05]  /*c540*/  WARPSYNC.ALL ;  /* 0x0000000000007948 */ /* 0x000fea0003800000 */
[----:B------:R-:W-:Y:S01]  /*c550*/  IMAD.MOV.U32 R25, RZ, RZ, 0x40000040 ;  /* 0x40000040ff197424 */ /* 0x000fe200078e00ff */
[----:B0-----:R-:W-:Y:S02]  /*c560*/  SHF.R.U32.HI R12, RZ, 0x7, R12 ;  /* 0x00000007ff0c7819 */ /* 0x001fe4000001160c */
[----:B------:R-:W-:-:S02]  /*c570*/  R2UR UR8, R8 ;  /* 0x00000000080872ca */ /* 0x000fc400000e0000 */
[----:B------:R-:W-:Y:S02]  /*c580*/  R2UR UR9, R9 ;  /* 0x00000000090972ca */ /* 0x000fe400000e0000 */
[C---:B------:R-:W-:Y:S02]  /*c590*/  R2UR UR11, R25.reuse ;  /* 0x00000000190b72ca */ /* 0x040fe400000e0000 */
[----:B------:R-:W-:Y:S01]  /*c5a0*/  R2UR UR23, R25 ;  /* 0x00000000191772ca */ /* 0x000fe200000e0000 */
[----:B------:R-:W-:Y:S01]  /*c5b0*/  IMAD.MOV.U32 R21, RZ, RZ, 0x40000040 ;  /* 0x40000040ff157424 */ /* 0x000fe200078e00ff */
[----:B------:R-:W-:Y:S02]  /*c5c0*/  R2UR UR12, R156 ;  /* 0x000000009c0c72ca */ /* 0x000fe400000e0000 */
[----:B------:R-:W-:Y:S02]  /*c5d0*/  R2UR UR13, R157 ;  /* 0x000000009d0d72ca */ /* 0x000fe400000e0000 */
[----:B------:R-:W-:Y:S01]  /*c5e0*/  R2UR UR15, R21 ;  /* 0x00000000150f72ca */ /* 0x000fe200000e0000 */
[----:B--2---:R-:W-:-:S02]  /*c5f0*/  IMAD R24, R153, 0x400, R13 ;  /* 0x0000040099187824 */ /* 0x004fc400078e020d */
[----:B------:R-:W-:-:S05]  /*c600*/  VIADD R13, R12, 0x8 ;  /* 0x000000080c0d7836 */ /* 0x000fca0000000000 */
[----:B------:R0:W-:Y:S01]  /*c610*/  BAR.SYNC.DEFER_BLOCKING R13, 0x100 ;  /* 0x0004000d0000751d */ /* 0x0001e20000010000 */
[C---:B------:R-:W-:Y:S01]  /*c620*/  R2UR UR10, R24.reuse ;  /* 0x00000000180a72ca */ /* 0x040fe200000e0000 */
[C---:B------:R-:W-:Y:S02]  /*c630*/  VIADD R20, R24.reuse, 0x2 ;  /* 0x0000000218147836 */ /* 0x040fe40000000000 */
[C---:B------:R-:W-:Y:S02]  /*c640*/  VIADD R12, R24.reuse, 0x4 ;  /* 0x00000004180c7836 */ /* 0x040fe40000000000 */
[----:B------:R-:W-:-:S05]  /*c650*/  VIADD R24, R24, 0x6 ;  /* 0x0000000618187836 */ /* 0x000fca0000000000 */
[----:B------:R-:W-:Y:S02]  /*c660*/  R2UR UR22, R24 ;  /* 0x00000000181672ca */ /* 0x000fe400000e0000 */
[----:B------:R-:W-:-:S06]  /*c670*/  WARPGROUP.ARRIVE ;  /* 0x00000000000079c5 */ /* 0x000fcc0000000000 */
[----:B------:R-:W-:Y:S01]  /*c680*/  HGMMA.64x128x16.F32 R24, gdesc[UR8], RZ, !UPT, gsb0 ;  /* 0x01e00000081879f0 */ /* 0x000fe2000c0008ff */
[----:B------:R-:W-:Y:S01]  /*c690*/  R2UR UR14, R20 ;  /* 0x00000000140e72ca */ /* 0x000fe200000e0000 */
[----:B0-----:R-:W-:Y:S01]  /*c6a0*/  IMAD.MOV.U32 R13, RZ, RZ, 0x40000040 ;  /* 0x40000040ff0d7424 */ /* 0x001fe200078e00ff */
[----:B------:R-:W-:Y:S02]  /*c6b0*/  R2UR UR18, R12 ;  /* 0x000000000c1272ca */ /* 0x000fe400000e0000 */
[----:B------:R-:W-:Y:S02]  /*c6c0*/  R2UR UR16, R14 ;  /* 0x000000000e1072ca */ /* 0x000fe400000e0000 */
[----:B------:R-:W-:Y:S02]  /*c6d0*/  R2UR UR19, R13 ;  /* 0x000000000d1372ca */ /* 0x000fe400000e0000 */
[----:B------:R-:W-:Y:S01]  /*c6e0*/  R2UR UR17, R15 ;  /* 0x000000000f1172ca */ /* 0x000fe200000e0000 */
[----:B------:R-:W-:-:S02]  /*c6f0*/  WARPGROUP.DEPBAR.LE gsb0, 0x0 ;  /* 0x00008000000079c5 */ /* 0x000fc40000010000 */
[----:B------:R-:W-:-:S06]  /*c700*/  WARPGROUP.ARRIVE ;  /* 0x00000000000079c5 */ /* 0x000fcc0000000000 */
[----:B------:R-:W-:Y:S01]  /*c710*/  HGMMA.64x128x16.F32 R24, gdesc[UR12], R24, gsb0 ;  /* 0x01e000000c1879f0 */ /* 0x000fe20008000818 */
[----:B------:R-:W-:Y:S02]  /*c720*/  R2UR UR20, R10 ;  /* 0x000000000a1472ca */ /* 0x000fe400000e0000 */
[----:B------:R-:W-:Y:S01]  /*c730*/  R2UR UR21, R11 ;  /* 0x000000000b1572ca */ /* 0x000fe200000e0000 */
[----:B------:R-:W-:Y:S02]  /*c740*/  WARPGROUP.DEPBAR.LE gsb0, 0x0 ;  /* 0x00008000000079c5 */ /* 0x000fe40000010000 */
[----:B------:R-:W-:-:S06]  /*c750*/  WARPGROUP.ARRIVE ;  /* 0x00000000000079c5 */ /* 0x000fcc0000000000 */
[----:B------:R-:W-:Y:S03]  /*c760*/  HGMMA.64x128x16.F32 R24, gdesc[UR16], R24, gsb0 ;  /* 0x01e00000101879f0 */ /* 0x000fe60008000818 */
[----:B------:R-:W-:Y:S02]  /*c770*/  WARPGROUP.DEPBAR.LE gsb0, 0x0 ;  /* 0x00008000000079c5 */ /* 0x000fe40000010000 */
[----:B------:R-:W-:-:S07]  /*c780*/  WARPGROUP.ARRIVE ;  /* 0x00000000000079c5 */ /* 0x000fce0000000000 */
[----:B------:R-:W-:Y:S03]  /*c790*/  HGMMA.64x128x16.F32 R24, gdesc[UR20], R24, gsb0 ;  /* 0x01e00000141879f0 */ /* 0x000fe60008000818 */
[----:B------:R-:W-:Y:S02]  /*c7a0*/  WARPGROUP.DEPBAR.LE gsb0, 0x0 ;  /* 0x00008000000079c5 */ /* 0x000fe40000010000 */
[----:B------:R-:W-:Y:S05]  /*c7b0*/  @P2 BRA `(.L_x_1241) ;  /* 0x0000000000282947 */ /* 0x000fea0003800000 */
[----:B------:R-:W-:Y:S05]  /*c7c0*/  @!P0 BRA `(.L_x_1242) ;  /* 0x0000000000048947 */ /* 0x000fea0003800000 */
[----:B------:R-:W-:Y:S01]  /*c7d0*/  BPT.TRAP 0x1 ;  /* 0x000000040000795c */ /* 0x000fe20000300000 */
.L_x_1242:
[----:B------:R-:W-:Y:S01]  /*c7e0*/  SHF.L.U32 R12, R19, 0x1f, RZ ;  /* 0x0000001f130c7819 */ /* 0x000fe200000006ff */
[----:B------:R-:W-:-:S04]  /*c7f0*/  IMAD R13, R16, 0x8, R2 ;  /* 0x00000008100d7824 */ /* 0x000fc800078e0202 */
[----:B------:R0:W1:Y:S01]  /*c800*/  SYNCS.PHASECHK.TRANS64.TRYWAIT P2, [R13+URZ+0x16850], R12 ;  /* 0x0168500c0d0075a7 */ /* 0x000062000804017f */
[----:B------:R-:W-:Y:S05]  /*c810*/  @!P0 BRA `(.L_x_1243) ;  /* 0x0000000000048947 */ /* 0x000fea0003800000 */
[----:B------:R-:W-:Y:S01]  /*c820*/  BPT.TRAP 0x1 ;  /* 0x000000040000795c */ /* 0x000fe20000300000 */
.L_x_1243:
[----:B-1----:R-:W-:Y:S05]  /*c830*/  @P2 BRA `(.L_x_1241) ;  /* 0x0000000000082947 */ /* 0x002fea0003800000 */
[----:B------:R-:W1:Y:S02]  /*c840*/  SYNCS.PHASECHK.TRANS64.TRYWAIT P2, [R13+URZ+0x16850], R12 ;  /* 0x0168500c0d0075a7 */ /* 0x000e64000804017f */
[----:B-1----:R-:W-:Y:S05]  /*c850*/  @!P2 BRA `(.L_x_1244) ;  /* 0x000001000064a947 */ /* 0x002fea0003800000 */
.L_x_1241:
[----:B01----:R-:W-:Y:S01]  /*c860*/  VIADD R12, R2, 0x400 ;  /* 0x00000400020c7836 */ /* 0x003fe20000000000 */
[----:B------:R-:W-:Y:S05]  /*c870*/  WARPSYNC.ALL ;  /* 0x0000000000007948 */ /* 0x000fea0003800000 */
[----:B------:R-:W-:Y:S01]  /*c880*/  SHF.R.U32.HI R12, RZ, 0x4, R12 ;  /* 0x00000004ff0c7819 */ /* 0x000fe2000001160c */
[----:B------:R-:W-:Y:S01]  /*c890*/  IMAD.MOV.U32 R13, RZ, RZ, 0x40000040 ;  /* 0x40000040ff0d7424 */ /* 0x000fe200078e00ff */
[----:B------:R-:W-:Y:S02]  /*c8a0*/  WARPGROUP.ARRIVE ;  /* 0x00000000000079c5 */ /* 0x000fe40000000000 */
[----:B------:R-:W-:-:S02]  /*c8b0*/  LOP3.LUT R12, R12, 0x3fff, RZ, 0xc0, !PT ;  /* 0x00003fff0c0c7812 */ /* 0x000fc400078ec0ff */
[----:B------:R-:W-:-:S03]  /*c8c0*/  R2UR UR11, R13 ;  /* 0x000000000d0b72ca */ /* 0x000fc600000e0000 */
[----:B------:R-:W-:-:S05]  /*c8d0*/  IMAD R12, R16, 0x400, R12 ;  /* 0x00000400100c7824 */ /* 0x000fca00078e020c */
[----:B------:R-:W-:-:S13]  /*c8e0*/  R2UR UR10, R12 ;  /* 0x000000000c0a72ca */ /* 0x000fda00000e0000 */
[----:B------:R-:W-:Y:S01]  /*c8f0*/  HGMMA.64x64x16.F32 R88, R148, gdesc[UR8].tnspB, R88, gsb0 ;  /* 0x40e0000894587df0 */ /* 0x000fe20008000858 */
[----:B------:R-:W-:Y:S02]  /*c900*/  VIADD R20, R12, 0x80 ;  /* 0x000000800c147836 */ /* 0x000fe40000000000 */
[----:B------:R-:W-:-:S03]  /*c910*/  IMAD.MOV.U32 R21, RZ, RZ, 0x40000040 ;  /* 0x40000040ff157424 */ /* 0x000fc600078e00ff */
[----:B------:R-:W-:Y:S02]  /*c920*/  R2UR UR10, R20 ;  /* 0x00000000140a72ca */ /* 0x000fe400000e0000 */
[----:B------:R-:W-:Y:S01]  /*c930*/  R2UR UR11, R21 ;  /* 0x00000000150b72ca */ /* 0x000fe200000e0000 */
[----:B------:R-:W-:Y:S02]  /*c940*/  VIADD R20, R12, 0x100 ;  /* 0x000001000c147836 */ /* 0x000fe40000000000 */
[----:B------:R-:W-:Y:S01]  /*c950*/  IMAD.MOV.U32 R21, RZ, RZ, 0x40000040 ;  /* 0x40000040ff157424 */ /* 0x000fe200078e00ff */
[----:B------:R-:W-:Y:S02]  /*c960*/  WARPGROUP.DEPBAR.LE gsb0, 0x0 ;  /* 0x00008000000079c5 */ /* 0x000fe40000010000 */
[----:B------:R-:W-:Y:S01]  /*c970*/  WARPGROUP.ARRIVE ;  /* 0x00000000000079c5 */ /* 0x000fe20000000000 */
[----:B------:R-:W2:Y:S04]  /*c980*/  LDL R150, [R1+0x1c] ;  /* 0x00001c0001967983 */ /* 0x000ea80000100800 */
[----:B------:R-:W3:Y:S02]  /*c990*/  LDL R151, [R1+0x20] ;  /* 0x0000200001977983 */ /* 0x000ee40000100800 */
[----:B------:R-:W-:Y:S01]  /*c9a0*/  HGMMA.64x64x16.F32 R88, R144, gdesc[UR8].tnspB, R88, gsb0 ;  /* 0x40e0000890587df0 */ /* 0x000fe20008000858 */
[----:B------:R-:W-:Y:S01]  /*c9b0*/  R2UR UR10, R20 ;  /* 0x00000000140a72ca */ /* 0x000fe200000e0000 */
[----:B------:R-:W-:Y:S01]  /*c9c0*/  VIADD R20, R12, 0x180 ;  /* 0x000001800c147836 */ /* 0x000fe20000000000 */
[----:B------:R-:W-:Y:S01]  /*c9d0*/  R2UR UR11, R21 ;  /* 0x00000000150b72ca */ /* 0x000fe200000e0000 */
[----:B------:R-:W-:Y:S01]  /*c9e0*/  IMAD.MOV.U32 R21, RZ, RZ, 0x40000040 ;  /* 0x40000040ff157424 */ /* 0x000fe200078e00ff */
[----:B------:R-:W0:Y:S01]  /*c9f0*/  S2R R148, SR_TID.X ;  /* 0x0000000000947919 */ /* 0x000e220000002100 */
[----:B------:R-:W-:-:S02]  /*ca00*/  IMAD.MOV.U32 R13, RZ, RZ, 0x40000040 ;  /* 0x40000040ff0d7424 */ /* 0x000fc400078e00ff */
[----:B------:R-:W-:-:S04]  /*ca10*/  @!P1 IMAD R19, R153, 0x8, R2 ;  /* 0x0000000899139824 */ /* 0x000fc800078e0202 */
[----:B------:R-:W-:-:S05]  /*ca20*/  @!P1 VIADD R19, R19, 0x16840 ;  /* 0x0001684013139836 */ /* 0x000fca0000000000 */
[----:B------:R-:W-:Y:S02]  /*ca30*/  @!P1 PRMT R19, RZ, 0x654, R19 ;  /* 0x00000654ff139816 */ /* 0x000fe40000000013 */
[----:B0-----:R-:W-:Y:S02]  /*ca40*/  SHF.R.U32.HI R149, RZ, 0x7, R148 ;  /* 0x00000007ff957819 */ /* 0x001fe40000011694 */
[----:B------:R-:W-:Y:S01]  /*ca50*/  ISETP.GE.U32.AND P2, PT, R148, 0x180, PT ;  /* 0x000001809400780c */ /* 0x000fe20003f46070 */
[----:B------:R-:W-:Y:S02]  /*ca60*/  WARPGROUP.DEPBAR.LE gsb0, 0x0 ;  /* 0x00008000000079c5 */ /* 0x000fe40000010000 */
[----:B------:R-:W-:-:S06]  /*ca70*/  WARPGROUP.ARRIVE ;  /* 0x00000000000079c5 */ /* 0x000fcc0000000000 */
[----:B------:R-:W-:Y:S01]  /*ca80*/  HGMMA.64x64x16.F32 R88, R140, gdesc[UR8].tnspB, R88, gsb0 ;  /* 0x40e000088c587df0 */ /* 0x000fe20008000858 */
[----:B------:R-:W-:Y:S01]  /*ca90*/  R2UR UR10, R20 ;  /* 0x00000000140a72ca */ /* 0x000fe200000e0000 */
[----:B------:R-:W-:Y:S01]  /*caa0*/  VIADD R20, R12, 0x200 ;  /* 0x000002000c147836 */ /* 0x000fe20000000000 */
[----:B------:R-:W-:Y:S01]  /*cab0*/  R2UR UR11, R21 ;  /* 0x00000000150b72ca */ /* 0x000fe200000e0000 */
[----:B------:R-:W-:Y:S01]  /*cac0*/  IMAD.MOV.U32 R21, RZ, RZ, 0x40000040 ;  /* 0x40000040ff157424 */ /* 0x000fe200078e00ff */
[----:B------:R-:W-:Y:S02]  /*cad0*/  WARPGROUP.DEPBAR.LE gsb0, 0x0 ;  /* 0x00008000000079c5 */ /* 0x000fe40000010000 */
[----:B------:R-:W-:-:S09]  /*cae0*/  WARPGROUP.ARRIVE ;  /* 0x00000000000079c5 */ /* 0x000fd20000000000 */
        /* <DEDUP_REMOVED lines=9> */
[C---:B------:R-:W-:Y:S01]  /*cb80*/  VIADD R20, R12.reuse, 0x300 ;  /* 0x000003000c147836 */ /* 0x040fe20000000000 */
[----:B------:R-:W-:Y:S01]  /*cb90*/  R2UR UR11, R21 ;  /* 0x00000000150b72ca */ /* 0x000fe200000e0000 */
[----:B------:R-:W-:Y:S02]  /*cba0*/  IMAD.MOV.U32 R21, RZ, RZ, 0x40000040 ;  /* 0x40000040ff157424 */ /* 0x000fe400078e00ff */
[----:B------:R-:W-:Y:S01]  /*cbb0*/  VIADD R12, R12, 0x380 ;  /* 0x000003800c0c7836 */ /* 0x000fe20000000000 */
[----:B------:R-:W-:Y:S02]  /*cbc0*/  WARPGROUP.DEPBAR.LE gsb0, 0x0 ;  /* 0x00008000000079c5 */ /* 0x000fe40000010000 */
[----:B------:R-:W-:-:S07]  /*cbd0*/  WARPGROUP.ARRIVE ;  /* 0x00000000000079c5 */ /* 0x000fce0000000000 */
[----:B------:R-:W-:Y:S01]  /*cbe0*/  HGMMA.64x64x16.F32 R88, R128, gdesc[UR8].tnspB, R88, gsb0 ;  /* 0x40e0000880587df0 */ /* 0x000fe20008000858 */
[----:B------:R-:W-:Y:S02]  /*cbf0*/  R2UR UR10, R20 ;  /* 0x00000000140a72ca */ /* 0x000fe400000e0000 */
[----:B------:R-:W-:Y:S01]  /*cc00*/  R2UR UR11, R21 ;  /* 0x00000000150b72ca */ /* 0x000fe200000e0000 */
[----:B------:R-:W-:Y:S02]  /*cc10*/  WARPGROUP.DEPBAR.LE gsb0, 0x0 ;  /* 0x00008000000079c5 */ /* 0x000fe40000010000 */
[----:B------:R-:W-:-:S10]  /*cc20*/  WARPGROUP.ARRIVE ;  /* 0x00000000000079c5 */ /* 0x000fd40000000000 */
[----:B------:R-:W-:Y:S01]  /*cc30*/  HGMMA.64x64x16.F32 R88, R124, gdesc[UR8].tnspB, R88, gsb0 ;  /* 0x40e000087c587df0 */ /* 0x000fe20008000858 */
[----:B------:R-:W-:Y:S01]  /*cc40*/  R2UR UR10, R12 ;  /* 0x000000000c0a72ca */ /* 0x000fe200000e0000 */
[----:B------:R-:W-:Y:S01]  /*cc50*/  VIADD R12, R149, 0x9 ;  /* 0x00000009950c7836 */ /* 0x000fe20000000000 */
[----:B------:R-:W-:Y:S01]  /*cc60*/  R2UR UR11, R13 ;  /* 0x000000000d0b72ca */ /* 0x000fe200000e0000 */
[----:B------:R-:W-:-:S03]  /*cc70*/  IMAD.SHL.U32 R13, R4, 0x80, RZ ;  /* 0x00000080040d7824 */ /* 0x000fc600078e00ff */
[----:B------:R-:W-:Y:S02]  /*cc80*/  SEL R20, R12, 0x9, !P2 ;  /* 0x000000090c147807 */ /* 0x000fe40005000000 */
[----:B--2---:R-:W-:Y:S02]  /*cc90*/  IADD3 R12, R150, 0x1, -R13 ;  /* 0x00000001960c7810 */ /* 0x004fe40007ffe80d */
[----:B------:R-:W-:Y:S01]  /*cca0*/  PLOP3.LUT P2, PT, PT, PT, UP0, 0x40, 0x0 ;  /* 0x000000000000781c */ /* 0x000fe20003f4e808 */
[----:B------:R-:W-:Y:S02]  /*ccb0*/  WARPGROUP.DEPBAR.LE gsb0, 0x0 ;  /* 0x00008000000079c5 */ /* 0x000fe40000010000 */
[----:B------:R-:W-:-:S06]  /*ccc0*/  WARPGROUP.ARRIVE ;  /* 0x00000000000079c5 */ /* 0x000fcc0000000000 */
[----:B------:R-:W-:Y:S03]  /*ccd0*/  HGMMA.64x64x16.F32 R88, R120, gdesc[UR8].tnspB, R88, gsb0 ;  /* 0x40e0000878587df0 */ /* 0x000fe60008000858 */
[----:B------:R-:W-:Y:S02]  /*cce0*/  WARPGROUP.DEPBAR.LE gsb0, 0x0 ;  /* 0x00008000000079c5 */ /* 0x000fe40000010000 */
[----:B---3--:R-:W-:Y:S01]  /*ccf0*/  IMAD.IADD R120, R12, 0x1, -R151 ;  /* 0x000000010c787824 */ /* 0x008fe200078e0a97 */
[----:B------:R0:W-:Y:S06]  /*cd00*/  BAR.ARV R20, 0x100 ;  /* 0x000400140000751d */ /* 0x0001ec0000002000 */
[----:B------:R-:W-:Y:S01]  /*cd10*/  IMAD.U32 R12, RZ, RZ, UR25 ;  /* 0x00000019ff0c7e24 */ /* 0x000fe2000f8e00ff */
[----:B------:R1:W-:Y:S01]  /*cd20*/  @!P1 SYNCS.ARRIVE.TRANS64.RED.A1T0 RZ, [R19+URZ], RZ ;  /* 0x000000ff13ff99a7 */ /* 0x0003e2000810043f */
[----:B------:R-:W-:-:S03]  /*cd30*/  IMAD R120, R155, -0x2, R120 ;  /* 0xfffffffe9b787824 */ /* 0x000fc600078e0278 */
[----:B------:R-:W-:Y:S01]  /*cd40*/  LOP3.LUT R121, RZ, R12, RZ, 0x33, !PT ;  /* 0x0000000cff797212 */ /* 0x000fe200078e33ff */
[----:B------:R-:W-:-:S04]  /*cd50*/  VIADD R122, R120, UR28 ;  /* 0x0000001c787a7c36 */ /* 0x000fc80008000000 */
[----:B------:R-:W-:Y:S02]  /*cd60*/  IMAD.IADD R121, R121, 0x1, R120 ;  /* 0x0000000179797824 */ /* 0x000fe400078e0278 */
[C---:B------:R-:W-:Y:S02]  /*cd70*/  IMAD.IADD R120, R5.reuse, 0x1, R122 ;  /* 0x0000000105787824 */ /* 0x040fe400078e027a */
[----:B-1----:R-:W-:Y:S01]  /*cd80*/  IMAD.IADD R19, R5, 0x1, R121 ;  /* 0x0000000105137824 */ /* 0x002fe200078e0279 */
[----:B0-----:R-:W-:Y:S06]  /*cd90*/  @P2 BRA `(.L_x_1245) ;  /* 0x00000000005c2947 */ /* 0x001fec0003800000 */
[----:B------:R-:W-:Y:S01]  /*cda0*/  ISETP.GT.AND P2, PT, R23, -0x1, PT ;  /* 0xffffffff1700780c */ /* 0x000fe20003f44270 */
[----:B------:R-:W-:-:S12]  /*cdb0*/  BSSY B0, `(.L_x_1246) ;  /* 0x0000011000007945 */ /* 0x000fd80003800000 */
[----:B------:R-:W-:Y:S05]  /*cdc0*/  @P2 BRA `(.L_x_1247) ;  /* 0x0000000000242947 */ /* 0x000fea0003800000 */
[----:B------:R-:W2:Y:S01]  /*cdd0*/  LDL R151, [R1+0x8] ;  /* 0x0000080001977983 */ /* 0x000ea20000100800 */
[----:B------:R-:W-:-:S05]  /*cde0*/  IMAD.U32 R123, RZ, RZ, UR24 ;  /* 0x00000018ff7b7e24 */ /* 0x000fca000f8e00ff */
[----:B------:R-:W-:-:S13]  /*cdf0*/  ISETP.NE.AND P2, PT, R123, 0x1, PT ;  /* 0x000000017b00780c */ /* 0x000fda0003f45270 */
[----:B------:R-:W2:Y:S02]  /*ce00*/  @P2 LDC.64 R20, c[0x0][0x9e8] ;  /* 0x00027a00ff142b82 */ /* 0x000ea40000000a00 */
[----:B--2---:R-:W-:-:S04]  /*ce10*/  @P2 IMAD.HI.U32 R124, R151, R20, RZ ;  /* 0x00000014977c2227 */ /* 0x004fc800078e00ff */
[----:B------:R-:W-:Y:S01]  /*ce20*/  IMAD.MOV.U32 R20, RZ, RZ, R151 ;  /* 0x000000ffff147224 */ /* 0x000fe200078e0097 */
[----:B------:R-:W-:-:S04]  /*ce30*/  @P2 SHF.R.U32.HI R20, RZ, R21, R124 ;  /* 0x00000015ff142219 */ /* 0x000fc8000001167c */
[----:B------:R-:W-:Y:S01]  /*ce40*/  LOP3.LUT R20, RZ, R20, RZ, 0x33, !PT ;  /* 0x00000014ff147212 */ /* 0x000fe200078e33ff */
[----:B------:R-:W-:Y:S06]  /*ce50*/  BRA `(.L_x_1248) ;  /* 0x0000000000187947 */ /* 0x000fec0003800000 */
.L_x_1247:
[----:B------:R-:W-:-:S05]  /*ce60*/  IMAD.U32 R123, RZ, RZ, UR24 ;  /* 0x00000018ff7b7e24 */ /* 0x000fca000f8e00ff */
[----:B------:R-:W-:-:S13]  /*ce70*/  ISETP.NE.AND P2, PT, R123, 0x1, PT ;  /* 0x000000017b00780c */ /* 0x000fda0003f45270 */
[----:B------:R-:W0:Y:S02]  /*ce80*/  @P2 LDC.64 R20, c[0x0][0x9e8] ;  /* 0x00027a00ff142b82 */ /* 0x000e240000000a00 */
[----:B0-----:R-:W-:-:S04]  /*ce90*/  @P2 IMAD.HI.U32 R124, R23, R20, RZ ;  /* 0x00000014177c2227 */ /* 0x001fc800078e00ff */
[----:B------:R-:W-:Y:S01]  /*cea0*/  IMAD.MOV.U32 R20, RZ, RZ, R23 ;  /* 0x000000ffff147224 */ /* 0x000fe200078e0017 */
[----:B------:R-:W-:-:S07]  /*ceb0*/  @P2 SHF.R.U32.HI R20, RZ, R21, R124 ;  /* 0x00000015ff142219 */ /* 0x000fce000001167c */
.L_x_1248:
[----:B------:R-:W-:Y:S05]  /*cec0*/  BSYNC B0 ;  /* 0x0000000000007941 */ /* 0x000fea0003800000 */
.L_x_1246:
[----:B------:R-:W-:-:S04]  /*ced0*/  IMAD R20, R20, R123, -R13 ;  /* 0x0000007b14147224 */ /* 0x000fc800078e0a0d */
[----:B------:R-:W-:-:S05]  /*cee0*/  IMAD R20, R155, -0x2, R20 ;  /* 0xfffffffe9b147824 */ /* 0x000fca00078e0214 */
[----:B------:R-:W-:Y:S02]  /*cef0*/  VIADDMNMX R120, R20, R123, R120, PT ;  /* 0x0000007b14787246 */ /* 0x000fe40003800178 */
[----:B------:R-:W-:-:S07]  /*cf00*/  VIMNMX R19, R19, R20, !PT ;  /* 0x0000001413137248 */ /* 0x000fce0007fe0100 */
.L_x_1245:
[----:B------:R-:W-:Y:S02]  /*cf10*/  ISETP.GT.AND P2, PT, R4, -0x1, PT ;  /* 0xffffffff0400780c */ /* 0x000fe40003f44270 */
[----:B------:R-:W-:Y:S02]  /*cf20*/  IADD3 R122, R122, 0x8, R5 ;  /* 0x000000087a7a7810 */ /* 0x000fe40007ffe005 */
[C---:B------:R-:W-:Y:S02]  /*cf30*/  ISETP.GT.AND P5, PT, R19.reuse, 0x8, P2 ;  /* 0x000000081300780c */ /* 0x040fe400017a4270 */
[C---:B------:R-:W-:Y:S02]  /*cf40*/  ISETP.GT.AND P4, PT, R19.reuse, RZ, P2 ;  /* 0x000000ff1300720c */ /* 0x040fe40001784270 */
[----:B------:R-:W-:Y:S02]  /*cf50*/  ISETP.LT.OR P5, PT, R120, 0x9, P5 ;  /* 0x000000097800780c */ /* 0x000fe40002fa1670 */
[----:B------:R-:W-:-:S02]  /*cf60*/  ISETP.GT.AND P3, PT, R19, 0x1, P2 ;  /* 0x000000011300780c */ /* 0x000fc40001764270 */
[----:B------:R-:W-:Y:S02]  /*cf70*/  FSEL R28, R28, -INF , !P5 ;  /* 0xff8000001c1c7808 */ /* 0x000fe40006800000 */
[----:B------:R-:W-:Y:S02]  /*cf80*/  ISETP.GT.AND P5, PT, R19, 0x11, P2 ;  /* 0x000000111300780c */ /* 0x000fe400017a4270 */
[C---:B------:R-:W-:Y:S02]  /*cf90*/  ISETP.LT.OR P4, PT, R120.reuse, 0x1, P4 ;  /* 0x000000017800780c */ /* 0x040fe40002781670 */
[C---:B------:R-:W-:Y:S02]  /*cfa0*/  ISETP.LT.OR P3, PT, R120.reuse, 0x2, P3 ;  /* 0x000000027800780c */ /* 0x040fe40001f61670 */
[----:B------:R-:W-:Y:S02]  /*cfb0*/  ISETP.LT.OR P5, PT, R120, 0x12, P5 ;  /* 0x000000127800780c */ /* 0x000fe40002fa1670 */
[----:B------:R-:W-:-:S02]  /*cfc0*/  FSEL R24, R24, -INF , !P4 ;  /* 0xff80000018187808 */ /* 0x000fc40006000000 */
[----:B------:R-:W-:Y:S02]  /*cfd0*/  FSEL R25, R25, -INF , !P3 ;  /* 0xff80000019197808 */ /* 0x000fe40005800000 */
[C---:B------:R-:W-:Y:S02]  /*cfe0*/  ISETP.GT.AND P4, PT, R19.reuse, 0x9, P2 ;  /* 0x000000091300780c */ /* 0x040fe40001784270 */
[----:B------:R-:W-:Y:S02]  /*cff0*/  ISETP.GT.AND P3, PT, R19, 0x10, P2 ;  /* 0x000000101300780c */ /* 0x000fe40001764270 */
[----:B------:R-:W-:Y:S02]  /*d000*/  FSEL R33, R33, -INF , !P5 ;  /* 0xff80000021217808 */ /* 0x000fe40006800000 */
[----:B------:R-:W-:Y:S02]  /*d010*/  ISETP.GT.AND P5, PT, R19, 0x20, P2 ;  /* 0x000000201300780c */ /* 0x000fe400017a4270 */
[----:B------:R-:W-:-:S02]  /*d020*/  ISETP.LT.OR P4, PT, R120, 0xa, P4 ;  /* 0x0000000a7800780c */ /* 0x000fc40002781670 */
[C---:B------:R-:W-:Y:S02]  /*d030*/  ISETP.LT.OR P3, PT, R120.reuse, 0x11, P3 ;  /* 0x000000117800780c */ /* 0x040fe40001f61670 */
[----:B------:R-:W-:Y:S02]  /*d040*/  ISETP.LT.OR P5, PT, R120, 0x21, P5 ;  /* 0x000000217800780c */ /* 0x000fe40002fa1670 */
[----:B------:R-:W-:Y:S02]  /*d050*/  FSEL R29, R29, -INF , !P4 ;  /* 0xff8000001d1d7808 */ /* 0x000fe40006000000 */
[----:B------:R-:W-:Y:S02]  /*d060*/  FSEL R32, R32, -INF , !P3 ;  /* 0xff80000020207808 */ /* 0x000fe40005800000 */
[C---:B------:R-:W-:Y:S02]  /*d070*/  ISETP.GT.AND P4, PT, R19.reuse, 0x18, P2 ;  /* 0x000000181300780c */ /* 0x040fe40001784270 */
        /* <DEDUP_REMOVED lines=65> */
[----:B------:R-:W-:Y:S02]  /*d490*/  PLOP3.LUT P5, PT, PT, PT, UP0, 0x40, 0x0 ;  /* 0x000000000000781c */ /* 0x000fe40003fae808 */
[----:B------:R-:W-:-:S02]  /*d4a0*/  ISETP.LT.OR P4, PT, R120, 0x6a, P4 ;  /* 0x0000006a7800780c */ /* 0x000fc40002781670 */
[----:B------:R-:W-:Y:S02]  /*d4b0*/  ISETP.LT.OR P3, PT, R120, 0x71, P3 ;  /* 0x000000717800780c */ /* 0x000fe40001f61670 */
[----:B------:R-:W-:Y:S02]  /*d4c0*/  FSEL R77, R77, -INF , !P4 ;  /* 0xff8000004d4d7808 */ /* 0x000fe40006000000 */
[----:B------:R-:W-:Y:S02]  /*d4d0*/  FSEL R80, R80, -INF , !P3 ;  /* 0xff80000050507808 */ /* 0x000fe40005800000 */
[C---:B------:R-:W-:Y:S02]  /*d4e0*/  ISETP.GT.AND P4, PT, R19.reuse, 0x78, P2 ;  /* 0x000000781300780c */ /* 0x040fe40001784270 */
[----:B------:R-:W-:Y:S02]  /*d4f0*/  ISETP.GT.AND P3, PT, R19, 0x79, P2 ;  /* 0x000000791300780c */ /* 0x000fe40001764270 */
[----:B------:R-:W-:-:S02]  /*d500*/  ISETP.LT.OR P4, PT, R120, 0x79, P4 ;  /* 0x000000797800780c */ /* 0x000fc40002781670 */
[----:B------:R-:W-:Y:S02]  /*d510*/  ISETP.LT.OR P3, PT, R120, 0x7a, P3 ;  /* 0x0000007a7800780c */ /* 0x000fe40001f61670 */
[----:B------:R-:W-:Y:S02]  /*d520*/  IADD3 R121, R121, 0x8, R5 ;  /* 0x0000000879797810 */ /* 0x000fe40007ffe005 */
[----:B------:R-:W-:Y:S02]  /*d530*/  FSEL R84, R84, -INF , !P4 ;  /* 0xff80000054547808 */ /* 0x000fe40006000000 */
[----:B------:R-:W-:Y:S01]  /*d540*/  FSEL R85, R85, -INF , !P3 ;  /* 0xff80000055557808 */ /* 0x000fe20005800000 */
[----:B------:R-:W-:Y:S06]  /*d550*/  @P5 BRA `(.L_x_1249) ;  /* 0x00000000005c5947 */ /* 0x000fec0003800000 */
[----:B------:R-:W-:Y:S01]  /*d560*/  ISETP.GT.AND P3, PT, R152, -0x1, PT ;  /* 0xffffffff9800780c */ /* 0x000fe20003f64270 */
[----:B------:R-:W-:-:S12]  /*d570*/  BSSY B0, `(.L_x_1250) ;  /* 0x0000011000007945 */ /* 0x000fd80003800000 */
[----:B------:R-:W-:Y:S05]  /*d580*/  @P3 BRA `(.L_x_1251) ;  /* 0x0000000000243947 */ /* 0x000fea0003800000 */
[----:B------:R-:W2:Y:S01]  /*d590*/  LDL R123, [R1] ;  /* 0x00000000017b7983 */ /* 0x000ea20000100800 */
        /* <DEDUP_REMOVED lines=8> */
.L_x_1251:
[----:B------:R-:W-:-:S05]  /*d620*/  IMAD.U32 R19, RZ, RZ, UR24 ;  /* 0x00000018ff137e24 */ /* 0x000fca000f8e00ff */
[----:B------:R-:W-:-:S13]  /*d630*/  ISETP.NE.AND P3, PT, R19, 0x1, PT ;  /* 0x000000011300780c */ /* 0x000fda0003f65270 */
[----:B------:R-:W0:Y:S02]  /*d640*/  @P3 LDC.64 R20, c[0x0][0x9e8] ;  /* 0x00027a00ff143b82 */ /* 0x000e240000000a00 */
[----:B0-----:R-:W-:-:S04]  /*d650*/  @P3 IMAD.HI.U32 R120, R152, R20, RZ ;  /* 0x0000001498783227 */ /* 0x001fc800078e00ff */
[----:B------:R-:W-:Y:S01]  /*d660*/  IMAD.MOV.U32 R20, RZ, RZ, R152 ;  /* 0x000000ffff147224 */ /* 0x000fe200078e0098 */
[----:B------:R-:W-:-:S07]  /*d670*/  @P3 SHF.R.U32.HI R20, RZ, R21, R120 ;  /* 0x00000015ff143219 */ /* 0x000fce0000011678 */
.L_x_1252:
[----:B------:R-:W-:Y:S05]  /*d680*/  BSYNC B0 ;  /* 0x0000000000007941 */ /* 0x000fea0003800000 */
.L_x_1250:
[----:B------:R-:W-:-:S04]  /*d690*/  IMAD R20, R20, R19, -R13 ;  /* 0x0000001314147224 */ /* 0x000fc800078e0a0d */
[----:B------:R-:W-:-:S05]  /*d6a0*/  IMAD R20, R155, -0x2, R20 ;  /* 0xfffffffe9b147824 */ /* 0x000fca00078e0214 */
[----:B------:R-:W-:Y:S02]  /*d6b0*/  VIADDMNMX R122, R20, R19, R122, PT ;  /* 0x00000013147a7246 */ /* 0x000fe4000380017a */
[----:B------:R-:W-:-:S07]  /*d6c0*/  VIMNMX R121, R121, R20, !PT ;  /* 0x0000001479797248 */ /* 0x000fce0007fe0100 */
.L_x_1249:
        /* <DEDUP_REMOVED lines=20> */
[C---:B------:R-:W-:Y:S02]  /*d810*/  ISETP.GT.AND P4, PT, R121.reuse, 0x29, P2 ;  /* 0x000000297900780c */ /* 0x040fe40001784270 */
        /* <DEDUP_REMOVED lines=45> */
[----:B------:R-:W0:Y:S01]  /*daf0*/  SHFL.BFLY PT, R13, R20, 0x2, 0x1f ;  /* 0x0c401f00140d7f89 */ /* 0x000e2200000e0000 */
[----:B------:R-:W-:-:S02]  /*db00*/  FSEL R50, R50, -INF , !P5 ;  /* 0xff80000032327808 */ /* 0x000fc40006800000 */
[----:B------:R-:W-:Y:S02]  /*db10*/  ISETP.GT.AND P5, PT, R121, 0x39, P2 ;  /* 0x000000397900780c */ /* 0x000fe400017a4270 */
[C---:B------:R-:W-:Y:S02]  /*db20*/  ISETP.LT.OR P4, PT, R122.reuse, 0x5a, P4 ;  /* 0x0000005a7a00780c */ /* 0x040fe40002781670 */
[----:B------:R-:W-:Y:S02]  /*db30*/  ISETP.LT.OR P5, PT, R122, 0x3a, P5 ;  /* 0x0000003a7a00780c */ /* 0x000fe40002fa1670 */
[----:B------:R-:W-:Y:S02]  /*db40*/  FSEL R71, R71, -INF , !P4 ;  /* 0xff80000047477808 */ /* 0x000fe40006000000 */
[----:B------:R-:W-:Y:S02]  /*db50*/  ISETP.GT.AND P4, PT, R121, 0x61, P2 ;  /* 0x000000617900780c */ /* 0x000fe40001784270 */
[----:B------:R-:W-:-:S02]  /*db60*/  FSEL R55, R55, -INF , !P5 ;  /* 0xff80000037377808 */ /* 0x000fc40006800000 */
[----:B------:R-:W-:Y:S02]  /*db70*/  ISETP.GT.AND P5, PT, R121, 0x48, P2 ;  /* 0x000000487900780c */ /* 0x000fe400017a4270 */
[C---:B------:R-:W-:Y:S02]  /*db80*/  ISETP.LT.OR P4, PT, R122.reuse, 0x62, P4 ;  /* 0x000000627a00780c */ /* 0x040fe40002781670 */
[----:B------:R-:W-:Y:S02]  /*db90*/  ISETP.LT.OR P5, PT, R122, 0x49, P5 ;  /* 0x000000497a00780c */ /* 0x000fe40002fa1670 */
[----:B------:R-:W-:Y:S02]  /*dba0*/  FSEL R75, R75, -INF , !P4 ;  /* 0xff8000004b4b7808 */ /* 0x000fe40006000000 */
[----:B------:R-:W-:Y:S02]  /*dbb0*/  ISETP.GT.AND P4, PT, R121, 0x69, P2 ;  /* 0x000000697900780c */ /* 0x000fe40001784270 */
[----:B0-----:R-:W-:-:S02]  /*dbc0*/  FMNMX.FTZ R19, R20, R13, !PT ;  /* 0x0000000d14137209 */ /* 0x001fc40007810000 */
[----:B------:R-:W-:Y:S02]  /*dbd0*/  FSEL R62, R62, -INF , !P5 ;  /* 0xff8000003e3e7808 */ /* 0x000fe40006800000 */
[----:B------:R-:W-:Y:S01]  /*dbe0*/  ISETP.GT.AND P5, PT, R121, 0x51, P2 ;  /* 0x000000517900780c */ /* 0x000fe200017a4270 */
[----:B------:R-:W0:Y:S01]  /*dbf0*/  SHFL.BFLY PT, R120, R19, 0x1, 0x1f ;  /* 0x0c201f0013787f89 */ /* 0x000e2200000e0000 */
[C---:B------:R-:W-:Y:S02]  /*dc00*/  ISETP.LT.OR P4, PT, R122.reuse, 0x6a, P4 ;  /* 0x0000006a7a00780c */ /* 0x040fe40002781670 */
[----:B------:R-:W-:Y:S02]  /*dc10*/  ISETP.LT.OR P5, PT, R122, 0x52, P5 ;  /* 0x000000527a00780c */ /* 0x000fe40002fa1670 */
[----:B------:R-:W-:Y:S02]  /*dc20*/  FSEL R79, R79, -INF , !P4 ;  /* 0xff8000004f4f7808 */ /* 0x000fe40006000000 */
[----:B------:R-:W-:-:S02]  /*dc30*/  ISETP.GT.AND P4, PT, R121, RZ, P2 ;  /* 0x000000ff7900720c */ /* 0x000fc40001784270 */
[----:B------:R-:W-:Y:S02]  /*dc40*/  FSEL R67, R67, -INF , !P5 ;  /* 0xff80000043437808 */ /* 0x000fe40006800000 */
[----:B------:R-:W-:Y:S02]  /*dc50*/  ISETP.GT.AND P3, PT, R121, 0x1, P2 ;  /* 0x000000017900780c */ /* 0x000fe40001764270 */
[C---:B------:R-:W-:Y:S02]  /*dc60*/  ISETP.LT.OR P4, PT, R122.reuse, 0x1, P4 ;  /* 0x000000017a00780c */ /* 0x040fe40002781670 */
[----:B------:R-:W-:Y:S02]  /*dc70*/  ISETP.LT.OR P3, PT, R122, 0x2, P3 ;  /* 0x000000027a00780c */ /* 0x000fe40001f61670 */
[----:B------:R-:W-:Y:S02]  /*dc80*/  FSEL R26, R26, -INF , !P4 ;  /* 0xff8000001a1a7808 */ /* 0x000fe40006000000 */
[----:B------:R-:W-:-:S02]  /*dc90*/  FSEL R27, R27, -INF , !P3 ;  /* 0xff8000001b1b7808 */ /* 0x000fc40005800000 */
[C---:B------:R-:W-:Y:S02]  /*dca0*/  ISETP.GT.AND P3, PT, R121.reuse, 0x10, P2 ;  /* 0x000000107900780c */ /* 0x040fe40001764270 */
        /* <DEDUP_REMOVED lines=8> */
[C---:B------:R-:W-:Y:S02]  /*dd30*/  ISETP.LT.OR P3, PT, R122.reuse, 0x1a, P3 ;  /* 0x0000001a7a00780c */ /* 0x040fe40001f61670 */
[----:B------:R-:W-:Y:S01]  /*dd40*/  ISETP.LT.OR P4, PT, R122, 0x79, P4 ;  /* 0x000000797a00780c */ /* 0x000fe20002781670 */
[--C-:B------:R-:W-:Y:S01]  /*dd50*/  FFMA.FTZ R148, R24, UR41, -R19.reuse ;  /* 0x0000002918947c23 */ /* 0x100fe20008010813 */
[----:B------:R-:W-:Y:S01]  /*dd60*/  FMNMX.FTZ R24, R26, R0, !PT ;  /* 0x000000001a187209 */ /* 0x000fe20007810000 */
[--C-:B------:R-:W-:Y:S01]  /*dd70*/  FFMA.FTZ R20, R25, UR41, -R19.reuse ;  /* 0x0000002919147c23 */ /* 0x100fe20008010813 */
[--C-:B------:R-:W-:Y:S01]  /*dd80*/  FFMA.FTZ R21, R29, UR41, -R19.reuse ;  /* 0x000000291d157c23 */ /* 0x100fe20008010813 */
[----:B------:R-:W-:Y:S01]  /*dd90*/  FSEL R39, R39, -INF , !P3 ;  /* 0xff80000027277808 */ /* 0x000fe20005800000 */
[--C-:B------:R-:W-:Y:S01]  /*dda0*/  FFMA.FTZ R33, R33, UR41, -R19.reuse ;  /* 0x0000002921217c23 */ /* 0x100fe20008010813 */
[----:B------:R-:W-:Y:S01]  /*ddb0*/  FMNMX.FTZ R25, R27, R24, !PT ;  /* 0x000000181b197209 */ /* 0x000fe20007810000 */
[--C-:B------:R-:W-:Y:S01]  /*ddc0*/  FFMA.FTZ R132, R56, UR41, -R19.reuse ;  /* 0x0000002938847c23 */ /* 0x100fe20008010813 */
[----:B------:R-:W-:Y:S01]  /*ddd0*/  ISETP.GT.AND P3, PT, R121, 0x28, P2 ;  /* 0x000000287900780c */ /* 0x000fe20001764270 */
[----:B------:R-:W2:Y:S01]  /*dde0*/  LDL R56, [R1+0x18] ;  /* 0x0000180001387983 */ /* 0x000ea20000100800 */
[----:B------:R-:W-:Y:S01]  /*ddf0*/  FMNMX.FTZ R24, R30, R25, !PT ;  /* 0x000000191e187209 */ /* 0x000fe20007810000 */
[--C-:B------:R-:W-:Y:S01]  /*de00*/  FFMA.FTZ R150, R28, UR41, -R19.reuse ;  /* 0x000000291c967c23 */ /* 0x100fe20008010813 */
[----:B------:R-:W-:Y:S01]  /*de10*/  ISETP.LT.OR P3, PT, R122, 0x29, P3 ;  /* 0x000000297a00780c */ /* 0x000fe20001f61670 */
[----:B------:R0:W-:Y:S01]  /*de20*/  MUFU.EX2 R25, R33 ;  /* 0x0000002100197308 */ /* 0x0001e20000000800 */
        /* <DEDUP_REMOVED lines=18> */
[----:B------:R-:W-:Y:S01]  /*df50*/  ISETP.GT.AND P3, PT, R121, 0x40, P2 ;  /* 0x000000407900780c */ /* 0x000fe20001764270 */
[--C-:B------:R-:W-:Y:S01]  /*df60*/  FFMA.FTZ R142, R44, UR41, -R19.reuse ;  /* 0x000000292c8e7c23 */ /* 0x100fe20008010813 */
[----:B------:R-:W-:Y:S01]  /*df70*/  FMNMX.FTZ R24, R42, R29, !PT ;  /* 0x0000001d2a187209 */ /* 0x000fe20007810000 */
[--C-:B------:R-:W-:Y:S01]  /*df80*/  FFMA.FTZ R136, R48, UR41, -R19.reuse ;  /* 0x0000002930887c23 */ /* 0x100fe20008010813 */
[----:B------:R-:W-:Y:S01]  /*df90*/  ISETP.LT.OR P3, PT, R122, 0x41, P3 ;  /* 0x000000417a00780c */ /* 0x000fe20001f61670 */
[----:B------:R-:W-:Y:S01]  /*dfa0*/  MUFU.EX2 R20, R20 ;  /* 0x0000001400147308 */ /* 0x000fe20000000800 */
[----:B------:R-:W-:Y:S01]  /*dfb0*/  FMNMX.FTZ R29, R43, R24, !PT ;  /* 0x000000182b1d7209 */ /* 0x000fe20007810000 */
[----:B------:R-:W-:Y:S01]  /*dfc0*/  FFMA.FTZ R49, R49, UR41, -R19 ;  /* 0x0000002931317c23 */ /* 0x000fe20008010813 */
[----:B------:R-:W-:-:S02]  /*dfd0*/  FSEL R58, R58, -INF , !P3 ;  /* 0xff8000003a3a7808 */ /* 0x000fc40005800000 */
[----:B------:R-:W-:Y:S02]  /*dfe0*/  FMNMX.FTZ R24, R46, R29, !PT ;  /* 0x0000001d2e187209 */ /* 0x000fe40007810000 */
[----:B------:R-:W-:Y:S01]  /*dff0*/  ISETP.GT.AND P3, PT, R121, 0x49, P2 ;  /* 0x000000497900780c */ /* 0x000fe20001764270 */
[----:B------:R1:W-:Y:S01]  /*e000*/  MUFU.EX2 R29, R41 ;  /* 0x00000029001d7308 */ /* 0x0003e20000000800 */
[----:B0-----:R-:W-:Y:S02]  /*e010*/  FMNMX.FTZ R33, R47, R24, !PT ;  /* 0x000000182f217209 */ /* 0x001fe40007810000 */
[----:B------:R-:W-:Y:S02]  /*e020*/  ISETP.LT.OR P3, PT, R122, 0x4a, P3 ;  /* 0x0000004a7a00780c */ /* 0x000fe40001f61670 */
[----:B------:R-:W-:Y:S02]  /*e030*/  FMNMX.FTZ R24, R50, R33, !PT ;  /* 0x0000002132187209 */ /* 0x000fe40007810000 */
[----:B------:R-:W-:Y:S01]  /*e040*/  FSEL R63, R63, -INF , !P3 ;  /* 0xff8000003f3f7808 */ /* 0x000fe20005800000 */
[----:B------:R-:W-:Y:S01]  /*e050*/  MUFU.EX2 R150, R150 ;  /* 0x0000009600967308 */ /* 0x000fe20000000800 */
[----:B------:R-:W-:-:S02]  /*e060*/  FMNMX.FTZ R33, R51, R24, !PT ;  /* 0x0000001833217209 */ /* 0x000fc40007810000 */
[----:B------:R-:W-:Y:S02]  /*e070*/  ISETP.GT.AND P3, PT, R121, 0x58, P2 ;  /* 0x000000587900780c */ /* 0x000fe40001764270 */
[----:B------:R-:W-:Y:S02]  /*e080*/  FMNMX.FTZ R24, R54, R33, !PT ;  /* 0x0000002136187209 */ /* 0x000fe40007810000 */
[----:B------:R-:W-:Y:S01]  /*e090*/  ISETP.LT.OR P3, PT, R122, 0x59, P3 ;  /* 0x000000597a00780c */ /* 0x000fe20001f61670 */
[----:B------:R-:W-:Y:S01]  /*e0a0*/  MUFU.EX2 R21, R21 ;  /* 0x0000001500157308 */ /* 0x000fe20000000800 */
[----:B------:R-:W-:Y:S02]  /*e0b0*/  FMNMX.FTZ R33, R55, R24, !PT ;  /* 0x0000001837217209 */ /* 0x000fe40007810000 */
[----:B------:R-:W-:Y:S02]  /*e0c0*/  FSEL R70, R70, -INF , !P3 ;  /* 0xff80000046467808 */ /* 0x000fe40005800000 */
[----:B------:R-:W-:-:S02]  /*e0d0*/  FMNMX.FTZ R24, R58, R33, !PT ;  /* 0x000000213a187209 */ /* 0x000fc40007810000 */
[----:B------:R-:W-:Y:S01]  /*e0e0*/  ISETP.GT.AND P3, PT, R121, 0x60, P2 ;  /* 0x000000607900780c */ /* 0x000fe20001764270 */
[----:B------:R-:W-:Y:S01]  /*e0f0*/  MUFU.EX2 R144, R144 ;  /* 0x0000009000907308 */ /* 0x000fe20000000800 */
[----:B------:R-:W-:Y:S02]  /*e100*/  FMNMX.FTZ R33, R59, R24, !PT ;  /* 0x000000183b217209 */ /* 0x000fe40007810000 */
        /* <DEDUP_REMOVED lines=24> */
[----:B-1----:R-:W-:Y:S02]  /*e290*/  FMNMX.FTZ R41, R79, R24, !PT ;  /* 0x000000184f297209 */ /* 0x002fe40007810000 */
[----:B------:R-:W-:Y:S02]  /*e2a0*/  ISETP.GT.AND P2, PT, R121, 0x79, P2 ;  /* 0x000000797900780c */ /* 0x000fe40001744270 */
[----:B------:R-:W-:-:S02]  /*e2b0*/  FSEL R83, R83, -INF , !P3 ;  /* 0xff80000053537808 */ /* 0x000fc40005800000 */
[----:B------:R-:W-:Y:S01]  /*e2c0*/  FMNMX.FTZ R24, R82, R41, !PT ;  /* 0x0000002952187209 */ /* 0x000fe20007810000 */
[----:B------:R-:W-:Y:S01]  /*e2d0*/  MUFU.EX2 R136, R136 ;  /* 0x0000008800887308 */ /* 0x000fe20000000800 */
[----:B------:R-:W-:Y:S02]  /*e2e0*/  ISETP.LT.OR P2, PT, R122, 0x7a, P2 ;  /* 0x0000007a7a00780c */ /* 0x000fe40001741670 */
[----:B------:R-:W-:Y:S02]  /*e2f0*/  FSEL R86, R86, -INF , !P4 ;  /* 0xff80000056567808 */ /* 0x000fe40006000000 */
[----:B------:R-:W-:Y:S02]  /*e300*/  FMNMX.FTZ R41, R83, R24, !PT ;  /* 0x0000001853297209 */ /* 0x000fe40007810000 */
[----:B------:R-:W-:Y:S01]  /*e310*/  FSEL R87, R87, -INF , !P2 ;  /* 0xff80000057577808 */ /* 0x000fe20005000000 */
[----:B------:R-:W-:Y:S01]  /*e320*/  MUFU.EX2 R33, R49 ;  /* 0x0000003100217308 */ /* 0x000fe20000000800 */
[----:B------:R-:W-:-:S04]  /*e330*/  FMNMX.FTZ R24, R86, R41, !PT ;  /* 0x0000002956187209 */ /* 0x000fc80007810000 */
[----:B------:R-:W-:-:S03]  /*e340*/  FMNMX.FTZ R24, R87, R24, !PT ;  /* 0x0000001857187209 */ /* 0x000fc60007810000 */
[----:B------:R-:W-:Y:S02]  /*e350*/  MUFU.EX2 R138, R138 ;  /* 0x0000008a008a7308 */ /* 0x000fe40000000800 */
[----:B------:R-:W0:Y:S01]  /*e360*/  SHFL.BFLY PT, R45, R24, 0x2, 0x1f ;  /* 0x0c401f00182d7f89 */ /* 0x000e2200000e0000 */
[----:B------:R-:W-:-:S05]  /*e370*/  FFMA.FTZ R57, R57, UR41, -R19 ;  /* 0x0000002939397c23 */ /* 0x000fca0008010813 */
[----:B------:R-:W-:Y:S01]  /*e380*/  MUFU.EX2 R36, R36 ;  /* 0x0000002400247308 */ /* 0x000fe20000000800 */
[----:B0-----:R-:W-:-:S05]  /*e390*/  FMNMX.FTZ R52, R24, R45, !PT ;  /* 0x0000002d18347209 */ /* 0x001fca0007810000 */
[----:B------:R-:W0:Y:S02]  /*e3a0*/  SHFL.BFLY PT, R53, R52, 0x1, 0x1f ;  /* 0x0c201f0034357f89 */ /* 0x000e2400000e0000 */
[----:B0-----:R-:W-:Y:S02]  /*e3b0*/  FMNMX.FTZ R24, R52, R53, !PT ;  /* 0x0000003534187209 */ /* 0x001fe40007810000 */
[----:B------:R-:W-:-:S05]  /*e3c0*/  FSEL R52, R13, RZ, P5 ;  /* 0x000000ff0d347208 */ /* 0x000fca0002800000 */
[----:B------:R-:W-:-:S04]  /*e3d0*/  FADD.FTZ R52, -R52, R3 ;  /* 0x0000000334347221 */ /* 0x000fc80000010100 */
[----:B------:R-:W-:-:S06]  /*e3e0*/  FMUL.FTZ R3, R52, UR41 ;  /* 0x0000002934037c20 */ /* 0x000fcc0008410000 */
[----:B------:R-:W0:Y:S01]  /*e3f0*/  MUFU.EX2 R3, R3 ;  /* 0x0000000300037308 */ /* 0x000e220000000800 */
[C---:B------:R-:W-:Y:S01]  /*e400*/  FMUL.FTZ R53, R24.reuse, UR41 ;  /* 0x0000002918357c20 */ /* 0x040fe20008410000 */
[----:B------:R-:W-:-:S04]  /*e410*/  FSETP.NEU.FTZ.AND P2, PT, R24, -INF , PT ;  /* 0xff8000001800780b */ /* 0x000fc80003f5d000 */
[----:B------:R-:W-:-:S05]  /*e420*/  FSEL R52, R53, RZ, P2 ;  /* 0x000000ff35347208 */ /* 0x000fca0001000000 */
[--C-:B------:R-:W-:Y:S01]  /*e430*/  FFMA.FTZ R149, R26, UR41, -R52.reuse ;  /* 0x000000291a957c23 */ /* 0x100fe20008010834 */
[--C-:B------:R-:W-:Y:S01]  /*e440*/  FFMA.FTZ R26, R27, UR41, -R52.reuse ;  /* 0x000000291b1a7c23 */ /* 0x100fe20008010834 */
[--C-:B------:R-:W-:Y:S01]  /*e450*/  FFMA.FTZ R27, R31, UR41, -R52.reuse ;  /* 0x000000291f1b7c23 */ /* 0x100fe20008010834 */
[----:B------:R-:W-:Y:S01]  /*e460*/  FFMA.FTZ R31, R39, UR41, -R52 ;  /* 0x00000029271f7c23 */ /* 0x000fe20008010834 */
[----:B0-----:R-:W-:Y:S01]  /*e470*/  FFMA.FTZ R7, R3, R7, R148 ;  /* 0x0000000703077223 */ /* 0x001fe20000010094 */
[----:B------:R-:W-:-:S03]  /*e480*/  FFMA.FTZ R147, R38, UR41, -R52 ;  /* 0x0000002926937c23 */ /* 0x000fc60008010834 */
[----:B------:R-:W-:Y:S01]  /*e490*/  FADD.FTZ R39, R20, R7 ;  /* 0x0000000714277221 */ /* 0x000fe20000010000 */
[----:B------:R-:W-:-:S03]  /*e4a0*/  FSEL R7, R24, RZ, P2 ;  /* 0x000000ff18077208 */ /* 0x000fc60001000000 */
[----:B------:R-:W-:Y:S02]  /*e4b0*/  FADD.FTZ R38, R150, R39 ;  /* 0x0000002796267221 */ /* 0x000fe40000010000 */
[----:B------:R-:W-:Y:S02]  /*e4c0*/  FADD.FTZ R0, -R7, R0 ;  /* 0x0000000007007221 */ /* 0x000fe40000010100 */
[----:B------:R-:W-:Y:S01]  /*e4d0*/  FADD.FTZ R7, R21, R38 ;  /* 0x0000002615077221 */ /* 0x000fe20000010000 */
[----:B------:R-:W-:-:S03]  /*e4e0*/  FFMA.FTZ R143, R46, UR41, -R52 ;  /* 0x000000292e8f7c23 */ /* 0x000fc60008010834 */
[----:B------:R-:W-:Y:S01]  /*e4f0*/  FADD.FTZ R46, R144, R7 ;  /* 0x00000007902e7221 */ /* 0x000fe20000010000 */
[----:B------:R-:W-:-:S03]  /*e500*/  FMUL.FTZ R0, R0, UR41 ;  /* 0x0000002900007c20 */ /* 0x000fc60008410000 */
[----:B------:R-:W-:-:S04]  /*e510*/  FADD.FTZ R7, R25, R46 ;  /* 0x0000002e19077221 */ /* 0x000fc80000010000 */
[----:B------:R-:W-:Y:S01]  /*e520*/  FADD.FTZ R7, R146, R7 ;  /* 0x0000000792077221 */ /* 0x000fe20000010000 */
[----:B------:R-:W-:Y:S01]  /*e530*/  MUFU.EX2 R149, R149 ;  /* 0x0000009500957308 */ /* 0x000fe20000000800 */
[----:B------:R-:W-:Y:S02]  /*e540*/  FFMA.FTZ R151, R30, UR41, -R52 ;  /* 0x000000291e977c23 */ /* 0x000fe40008010834 */
[----:B------:R-:W-:-:S05]  /*e550*/  FADD.FTZ R7, R28, R7 ;  /* 0x000000071c077221 */ /* 0x000fca0000010000 */
[----:B------:R-:W0:Y:S01]  /*e560*/  MUFU.EX2 R0, R0 ;  /* 0x0000000000007308 */ /* 0x000e220000000800 */
[----:B------:R-:W-:Y:S01]  /*e570*/  FADD.FTZ R46, R140, R7 ;  /* 0x000000078c2e7221 */ /* 0x000fe20000010000 */
[----:B------:R-:W-:-:S06]  /*e580*/  FFMA.FTZ R145, R34, UR41, -R52 ;  /* 0x0000002922917c23 */ /* 0x000fcc0008010834 */
[----:B------:R-:W1:Y:S01]  /*e590*/  MUFU.EX2 R26, R26 ;  /* 0x0000001a001a7308 */ /* 0x000e620000000800 */
[----:B------:R-:W-:Y:S01]  /*e5a0*/  FADD.FTZ R7, R29, R46 ;  /* 0x0000002e1d077221 */ /* 0x000fe20000010000 */
[----:B------:R-:W-:-:S06]  /*e5b0*/  FFMA.FTZ R30, R35, UR41, -R52 ;  /* 0x00000029231e7c23 */ /* 0x000fcc0008010834 */
[----:B------:R-:W3:Y:S01]  /*e5c0*/  MUFU.EX2 R151, R151 ;  /* 0x0000009700977308 */ /* 0x000ee20000000800 */
[----:B------:R-:W-:Y:S01]  /*e5d0*/  FADD.FTZ R7, R142, R7 ;  /* 0x000000078e077221 */ /* 0x000fe20000010000 */
[----:B------:R-:W-:-:S06]  /*e5e0*/  FFMA.FTZ R34, R43, UR41, -R52 ;  /* 0x000000292b227c23 */ /* 0x000fcc0008010834 */
[----:B------:R-:W4:Y:S01]  /*e5f0*/  MUFU.EX2 R27, R27 ;  /* 0x0000001b001b7308 */ /* 0x000f220000000800 */
[----:B------:R-:W-:Y:S01]  /*e600*/  FADD.FTZ R43, R32, R7 ;  /* 0x00000007202b7221 */ /* 0x000fe20000010000 */
[----:B0-----:R-:W-:Y:S01]  /*e610*/  FFMA.FTZ R7, R0, R6, R149 ;  /* 0x0000000600077223 */ /* 0x001fe20000010095 */
[----:B------:R-:W-:-:S05]  /*e620*/  FFMA.FTZ R134, R60, UR41, -R19 ;  /* 0x000000293c867c23 */ /* 0x000fca0008010813 */
[----:B------:R-:W0:Y:S01]  /*e630*/  MUFU.EX2 R145, R145 ;  /* 0x0000009100917308 */ /* 0x000e220000000800 */
[----:B------:R-:W-:Y:S01]  /*e640*/  FADD.FTZ R46, R136, R43 ;  /* 0x0000002b882e7221 */ /* 0x000fe20000010000 */
[----:B-1----:R-:W-:-:S06]  /*e650*/  FADD.FTZ R6, R26, R7 ;  /* 0x000000071a067221 */ /* 0x002fcc0000010000 */
[----:B------:R-:W1:Y:S01]  /*e660*/  MUFU.EX2 R132, R132 ;  /* 0x0000008400847308 */ /* 0x000e620000000800 */
[----:B------:R-:W-:Y:S01]  /*e670*/  FADD.FTZ R7, R33, R46 ;  /* 0x0000002e21077221 */ /* 0x000fe20000010000 */
[----:B------:R-:W-:Y:S01]  /*e680*/  FFMA.FTZ R40, R61, UR41, -R19 ;  /* 0x000000293d287c23 */ /* 0x000fe20008010813 */
[----:B---3--:R-:W-:-:S05]  /*e690*/  FADD.FTZ R6, R151, R6 ;  /* 0x0000000697067221 */ /* 0x008fca0000010000 */
[----:B------:R-:W3:Y:S01]  /*e6a0*/  MUFU.EX2 R30, R30 ;  /* 0x0000001e001e7308 */ /* 0x000ee20000000800 */
[----:B------:R-:W-:Y:S01]  /*e6b0*/  FFMA.FTZ R141, R42, UR41, -R52 ;  /* 0x000000292a8d7c23 */ /* 0x000fe20008010834 */
[----:B------:R-:W-:-:S06]  /*e6c0*/  FADD.FTZ R7, R138, R7 ;  /* 0x000000078a077221 */ /* 0x000fcc0000010000 */
[----:B------:R-:W5:Y:S01]  /*e6d0*/  MUFU.EX2 R37, R57 ;  /* 0x0000003900257308 */ /* 0x000f620000000800 */
[----:B------:R-:W-:Y:S01]  /*e6e0*/  FFMA.FTZ R128, R64, UR41, -R19 ;  /* 0x0000002940807c23 */ /* 0x000fe20008010813 */
[----:B----4-:R-:W-:-:S06]  /*e6f0*/  FADD.FTZ R6, R27, R6 ;  /* 0x000000061b067221 */ /* 0x010fcc0000010000 */
[----:B------:R-:W4:Y:S01]  /*e700*/  MUFU.EX2 R147, R147 ;  /* 0x0000009300937308 */ /* 0x000f220000000800 */
[----:B------:R-:W-:Y:S02]  /*e710*/  @!P1 IMAD R35, R16, 0x8, R2 ;  /* 0x0000000810239824 */ /* 0x000fe400078e0202 */
[----:B------:R-:W-:-:S05]  /*e720*/  FADD.FTZ R43, R36, R7 ;  /* 0x00000007242b7221 */ /* 0x000fca0000010000 */
[----:B------:R-:W2:Y:S01]  /*e730*/  MUFU.EX2 R134, R134 ;  /* 0x0000008600867308 */ /* 0x000ea20000000800 */
[----:B------:R-:W-:Y:S01]  /*e740*/  FFMA.FTZ R41, R65, UR41, -R19 ;  /* 0x0000002941297c23 */ /* 0x000fe20008010813 */
[----:B0-----:R-:W-:-:S06]  /*e750*/  FADD.FTZ R7, R145, R6 ;  /* 0x0000000691077221 */ /* 0x001fcc0000010000 */
[----:B------:R-:W0:Y:S01]  /*e760*/  MUFU.EX2 R31, R31 ;  /* 0x0000001f001f7308 */ /* 0x000e220000000800 */
[----:B------:R-:W-:Y:S01]  /*e770*/  FFMA.FTZ R137, R50, UR41, -R52 ;  /* 0x0000002932897c23 */ /* 0x000fe20008010834 */
[----:B------:R-:W-:Y:S02]  /*e780*/  @!P1 VIADD R35, R35, 0x16860 ;  /* 0x0001686023239836 */ /* 0x000fe40000000000 */
[----:B-1----:R-:W-:-:S04]  /*e790*/  FADD.FTZ R50, R132, R43 ;  /* 0x0000002b84327221 */ /* 0x002fc80000010000 */
[----:B------:R-:W1:Y:S01]  /*e7a0*/  MUFU.EX2 R40, R40 ;  /* 0x0000002800287308 */ /* 0x000e620000000800 */
[----:B------:R-:W-:Y:S01]  /*e7b0*/  FFMA.FTZ R130, R68, UR41, -R19 ;  /* 0x0000002944827c23 */ /* 0x000fe20008010813 */
[----:B---3--:R-:W-:-:S06]  /*e7c0*/  FADD.FTZ R46, R30, R7 ;  /* 0x000000071e2e7221 */ /* 0x008fcc0000010000 */
[----:B------:R-:W3:Y:S01]  /*e7d0*/  MUFU.EX2 R141, R141 ;  /* 0x0000008d008d7308 */ /* 0x000ee20000000800 */
[----:B------:R-:W-:Y:S01]  /*e7e0*/  FFMA.FTZ R47, R47, UR41, -R52 ;  /* 0x000000292f2f7c23 */ /* 0x000fe20008010834 */
[----:B-----5:R-:W-:-:S06]  /*e7f0*/  FADD.FTZ R7, R37, R50 ;  /* 0x0000003225077221 */ /* 0x020fcc0000010000 */
[----:B------:R-:W5:Y:S01]  /*e800*/  MUFU.EX2 R128, R128 ;  /* 0x0000008000807308 */ /* 0x000f620000000800 */
[----:B------:R-:W-:Y:S01]  /*e810*/  FFMA.FTZ R44, R69, UR41, -R19 ;  /* 0x00000029452c7c23 */ /* 0x000fe20008010813 */
[----:B------:R-:W-:Y:S01]  /*e820*/  @!P1 PRMT R35, RZ, 0x654, R35 ;  /* 0x00000654ff239816 */ /* 0x000fe20000000023 */
[----:B----4-:R-:W-:-:S05]  /*e830*/  FADD.FTZ R46, R147, R46 ;  /* 0x0000002e932e7221 */ /* 0x010fca0000010000 */
[----:B------:R-:W4:Y:S01]  /*e840*/  MUFU.EX2 R34, R34 ;  /* 0x0000002200227308 */ /* 0x000f220000000800 */
[----:B--2---:R-:W-:Y:S01]  /*e850*/  FADD.FTZ R7, R134, R7 ;  /* 0x0000000786077221 */ /* 0x004fe20000010000 */
[----:B------:R-:W-:Y:S01]  /*e860*/  FFMA.FTZ R124, R72, UR41, -R19 ;  /* 0x00000029487c7c23 */ /* 0x000fe20008010813 */
[----:B------:R2:W-:Y:S05]  /*e870*/  @!P1 SYNCS.ARRIVE.TRANS64.RED.A1T0 RZ, [R35+URZ], RZ ;  /* 0x000000ff23ff99a7 */ /* 0x0005ea000810043f */
[----:B------:R-:W4:Y:S01]  /*e880*/  MUFU.EX2 R41, R41 ;  /* 0x0000002900297308 */ /* 0x000f220000000800 */
[----:B0-----:R-:W-:-:S07]  /*e890*/  FADD.FTZ R46, R31, R46 ;  /* 0x0000002e1f2e7221 */ /* 0x001fce0000010000 */
[----:B------:R-:W0:Y:S01]  /*e8a0*/  MUFU.EX2 R143, R143 ;  /* 0x0000008f008f7308 */ /* 0x000e220000000800 */
[----:B--2---:R-:W-:Y:S01]  /*e8b0*/  FFMA.FTZ R35, R51, UR41, -R52 ;  /* 0x0000002933237c23 */ /* 0x004fe20008010834 */
[----:B-1----:R-:W-:-:S06]  /*e8c0*/  FADD.FTZ R43, R40, R7 ;  /* 0x00000007282b7221 */ /* 0x002fcc0000010000 */
[----:B------:R-:W1:Y:S01]  /*e8d0*/  MUFU.EX2 R130, R130 ;  /* 0x0000008200827308 */ /* 0x000e620000000800 */
[----:B------:R-:W-:Y:S01]  /*e8e0*/  FFMA.FTZ R45, R73, UR41, -R19 ;  /* 0x00000029492d7c23 */ /* 0x000fe20008010813 */
[----:B---3--:R-:W-:-:S06]  /*e8f0*/  FADD.FTZ R7, R141, R46 ;  /* 0x0000002e8d077221 */ /* 0x008fcc0000010000 */
[----:B------:R-:W2:Y:S01]  /*e900*/  MUFU.EX2 R16, R47 ;  /* 0x0000002f00107308 */ /* 0x000ea20000000800 */
[----:B------:R-:W-:Y:S01]  /*e910*/  FFMA.FTZ R139, R54, UR41, -R52 ;  /* 0x00000029368b7c23 */ /* 0x000fe20008010834 */
[----:B------:R-:W-:Y:S01]  /*e920*/  F2FP.F16.F32.PACK_AB R148, R20, R148 ;  /* 0x000000941494723e */ /* 0x000fe200000000ff */
[----:B-----5:R-:W-:-:S05]  /*e930*/  FADD.FTZ R46, R128, R43 ;  /* 0x0000002b802e7221 */ /* 0x020fca0000010000 */
[----:B------:R-:W3:Y:S01]  /*e940*/  MUFU.EX2 R44, R44 ;  /* 0x0000002c002c7308 */ /* 0x000ee20000000800 */
[----:B------:R-:W-:Y:S01]  /*e950*/  FFMA.FTZ R126, R76, UR41, -R19 ;  /* 0x000000294c7e7c23 */ /* 0x000fe20008010813 */
[----:B----4-:R-:W-:-:S06]  /*e960*/  FADD.FTZ R20, R34, R7 ;  /* 0x0000000722147221 */ /* 0x010fcc0000010000 */
[----:B------:R-:W4:Y:S01]  /*e970*/  MUFU.EX2 R137, R137 ;  /* 0x0000008900897308 */ /* 0x000f220000000800 */
[----:B------:R-:W-:Y:S01]  /*e980*/  FFMA.FTZ R38, R55, UR41, -R52 ;  /* 0x0000002937267c23 */ /* 0x000fe20008010834 */
[----:B------:R-:W-:-:S06]  /*e990*/  FADD.FTZ R43, R41, R46 ;  /* 0x0000002e292b7221 */ /* 0x000fcc0000010000 */
[----:B------:R-:W5:Y:S01]  /*e9a0*/  MUFU.EX2 R124, R124 ;  /* 0x0000007c007c7308 */ /* 0x000f620000000800 */
[----:B------:R-:W-:Y:S01]  /*e9b0*/  FFMA.FTZ R48, R77, UR41, -R19 ;  /* 0x000000294d307c23 */ /* 0x000fe20008010813 */
[----:B0-----:R-:W-:-:S06]  /*e9c0*/  FADD.FTZ R7, R143, R20 ;  /* 0x000000148f077221 */ /* 0x001fcc0000010000 */
[----:B------:R-:W0:Y:S01]  /*e9d0*/  MUFU.EX2 R35, R35 ;  /* 0x0000002300237308 */ /* 0x000e220000000800 */
[----:B------:R-:W-:Y:S01]  /*e9e0*/  FFMA.FTZ R133, R58, UR41, -R52 ;  /* 0x000000293a857c23 */ /* 0x000fe20008010834 */
[----:B-1----:R-:W-:-:S06]  /*e9f0*/  FADD.FTZ R43, R130, R43 ;  /* 0x0000002b822b7221 */ /* 0x002fcc0000010000 */
[----:B------:R-:W1:Y:S01]  /*ea00*/  MUFU.EX2 R45, R45 ;  /* 0x0000002d002d7308 */ /* 0x000e620000000800 */
[----:B------:R-:W-:Y:S01]  /*ea10*/  FFMA.FTZ R120, R80, UR41, -R19 ;  /* 0x0000002950787c23 */ /* 0x000fe20008010813 */
[----:B--2---:R-:W-:-:S06]  /*ea20*/  FADD.FTZ R46, R16, R7 ;  /* 0x00000007102e7221 */ /* 0x004fcc0000010000 */
[----:B------:R-:W2:Y:S01]  /*ea30*/  MUFU.EX2 R139, R139 ;  /* 0x0000008b008b7308 */ /* 0x000ea20000000800 */
[----:B------:R-:W-:Y:S01]  /*ea40*/  FFMA.FTZ R39, R59, UR41, -R52 ;  /* 0x000000293b277c23 */ /* 0x000fe20008010834 */
[----:B---3--:R-:W-:-:S06]  /*ea50*/  FADD.FTZ R43, R44, R43 ;  /* 0x0000002b2c2b7221 */ /* 0x008fcc0000010000 */
[----:B------:R-:W3:Y:S01]  /*ea60*/  MUFU.EX2 R126, R126 ;  /* 0x0000007e007e7308 */ /* 0x000ee20000000800 */
[----:B------:R-:W-:Y:S01]  /*ea70*/  FFMA.FTZ R49, R81, UR41, -R19 ;  /* 0x0000002951317c23 */ /* 0x000fe20008010813 */
[----:B----4-:R-:W-:-:S06]  /*ea80*/  FADD.FTZ R46, R137, R46 ;  /* 0x0000002e892e7221 */ /* 0x010fcc0000010000 */
[----:B------:R-:W4:Y:S01]  /*ea90*/  MUFU.EX2 R38, R38 ;  /* 0x0000002600267308 */ /* 0x000f220000000800 */
[----:B------:R-:W-:Y:S01]  /*eaa0*/  FFMA.FTZ R135, R62, UR41, -R52 ;  /* 0x000000293e877c23 */ /* 0x000fe20008010834 */
[----:B------:R-:W-:Y:S01]  /*eab0*/  F2FP.F16.F32.PACK_AB R146, R28, R146 ;  /* 0x000000921c92723e */ /* 0x000fe200000000ff */
[----:B-----5:R-:W-:-:S05]  /*eac0*/  FADD.FTZ R28, R124, R43 ;  /* 0x0000002b7c1c7221 */ /* 0x020fca0000010000 */
[----:B------:R-:W5:Y:S01]  /*ead0*/  MUFU.EX2 R48, R48 ;  /* 0x0000003000307308 */ /* 0x000f620000000800 */
[----:B------:R-:W-:Y:S01]  /*eae0*/  FFMA.FTZ R122, R84, UR41, -R19 ;  /* 0x00000029547a7c23 */ /* 0x000fe20008010813 */
[----:B0-----:R-:W-:-:S06]  /*eaf0*/  FADD.FTZ R46, R35, R46 ;  /* 0x0000002e232e7221 */ /* 0x001fcc0000010000 */
[----:B------:R-:W0:Y:S01]  /*eb00*/  MUFU.EX2 R133, R133 ;  /* 0x0000008500857308 */ /* 0x000e220000000800 */
[----:B------:R-:W-:Y:S01]  /*eb10*/  FFMA.FTZ R42, R63, UR41, -R52 ;  /* 0x000000293f2a7c23 */ /* 0x000fe20008010834 */
[----:B------:R-:W-:Y:S01]  /*eb20*/  F2FP.F16.F32.PACK_AB R150, R21, R150 ;  /* 0x000000961596723e */ /* 0x000fe200000000ff */
[----:B-1----:R-:W-:-:S05]  /*eb30*/  FADD.FTZ R21, R45, R28 ;  /* 0x0000001c2d157221 */ /* 0x002fca0000010000 */
[----:B------:R-:W1:Y:S01]  /*eb40*/  MUFU.EX2 R120, R120 ;  /* 0x0000007800787308 */ /* 0x000e620000000800 */
[----:B------:R-:W-:Y:S01]  /*eb50*/  FFMA.FTZ R19, R85, UR41, -R19 ;  /* 0x0000002955137c23 */ /* 0x000fe20008010813 */
[----:B--2---:R-:W-:-:S06]  /*eb60*/  FADD.FTZ R7, R139, R46 ;  /* 0x0000002e8b077221 */ /* 0x004fcc0000010000 */
[----:B------:R-:W2:Y:S01]  /*eb70*/  MUFU.EX2 R39, R39 ;  /* 0x0000002700277308 */ /* 0x000ea20000000800 */
[----:B------:R-:W-:Y:S01]  /*eb80*/  FFMA.FTZ R66, R66, UR41, -R52 ;  /* 0x0000002942427c23 */ /* 0x000fe20008010834 */
[----:B------:R-:W-:Y:S01]  /*eb90*/  F2FP.F16.F32.PACK_AB R142, R32, R142 ;  /* 0x0000008e208e723e */ /* 0x000fe200000000ff */
[----:B---3--:R-:W-:-:S05]  /*eba0*/  FADD.FTZ R21, R126, R21 ;  /* 0x000000157e157221 */ /* 0x008fca0000010000 */
[----:B------:R-:W3:Y:S01]  /*ebb0*/  MUFU.EX2 R49, R49 ;  /* 0x0000003100317308 */ /* 0x000ee20000000800 */
[----:B----4-:R-:W-:Y:S01]  /*ebc0*/  FADD.FTZ R32, R38, R7 ;  /* 0x0000000726207221 */ /* 0x010fe20000010000 */
[----:B------:R-:W-:-:S06]  /*ebd0*/  FFMA.FTZ R129, R67, UR41, -R52 ;  /* 0x0000002943817c23 */ /* 0x000fcc0008010834 */
[----:B------:R-:W4:Y:S01]  /*ebe0*/  MUFU.EX2 R135, R135 ;  /* 0x0000008700877308 */ /* 0x000f220000000800 */
[----:B-----5:R-:W-:Y:S01]  /*ebf0*/  FADD.FTZ R21, R48, R21 ;  /* 0x0000001530157221 */ /* 0x020fe20000010000 */
[----:B0-----:R-:W-:-:S06]  /*ec00*/  FADD.FTZ R32, R133, R32 ;  /* 0x0000002085207221 */ /* 0x001fcc0000010000 */
[----:B------:R-:W0:Y:S01]  /*ec10*/  MUFU.EX2 R122, R122 ;  /* 0x0000007a007a7308 */ /* 0x000e220000000800 */
[----:B------:R-:W-:-:S07]  /*ec20*/  FFMA.FTZ R131, R70, UR41, -R52 ;  /* 0x0000002946837c23 */ /* 0x000fce0008010834 */
[----:B------:R-:W5:Y:S01]  /*ec30*/  MUFU.EX2 R42, R42 ;  /* 0x0000002a002a7308 */ /* 0x000f620000000800 */
[----:B------:R-:W-:Y:S01]  /*ec40*/  F2FP.F16.F32.PACK_AB R138, R36, R138 ;  /* 0x0000008a248a723e */ /* 0x000fe200000000ff */
[----:B-1----:R-:W-:-:S06]  /*ec50*/  FADD.FTZ R36, R120, R21 ;  /* 0x0000001578247221 */ /* 0x002fcc0000010000 */
[----:B------:R-:W1:Y:S01]  /*ec60*/  MUFU.EX2 R19, R19 ;  /* 0x0000001300137308 */ /* 0x000e620000000800 */
[----:B--2---:R-:W-:-:S07]  /*ec70*/  FADD.FTZ R32, R39, R32 ;  /* 0x0000002027207221 */ /* 0x004fce0000010000 */
[----:B------:R-:W2:Y:S01]  /*ec80*/  MUFU.EX2 R6, R66 ;  /* 0x0000004200067308 */ /* 0x000ea20000000800 */
[----:B------:R-:W-:Y:S01]  /*ec90*/  FFMA.FTZ R71, R71, UR41, -R52 ;  /* 0x0000002947477c23 */ /* 0x000fe20008010834 */
[----:B---3--:R-:W-:Y:S01]  /*eca0*/  FADD.FTZ R21, R49, R36 ;  /* 0x0000002431157221 */ /* 0x008fe20000010000 */
[----:B----4-:R-:W-:-:S05]  /*ecb0*/  FADD.FTZ R7, R135, R32 ;  /* 0x0000002087077221 */ /* 0x010fca0000010000 */
[----:B------:R-:W3:Y:S01]  /*ecc0*/  MUFU.EX2 R129, R129 ;  /* 0x0000008100817308 */ /* 0x000ee20000000800 */
[----:B------:R-:W-:Y:S01]  /*ecd0*/  FFMA.FTZ R125, R74, UR41, -R52 ;  /* 0x000000294a7d7c23 */ /* 0x000fe20008010834 */
[----:B0-----:R-:W-:Y:S01]  /*ece0*/  FADD.FTZ R32, R122, R21 ;  /* 0x000000157a207221 */ /* 0x001fe20000010000 */
[----:B-----5:R-:W-:-:S05]  /*ecf0*/  FADD.FTZ R21, R42, R7 ;  /* 0x000000072a157221 */ /* 0x020fca0000010000 */
[----:B------:R-:W0:Y:S01]  /*ed00*/  MUFU.EX2 R131, R131 ;  /* 0x0000008300837308 */ /* 0x000e220000000800 */
[----:B------:R-:W-:Y:S01]  /*ed10*/  FFMA.FTZ R75, R75, UR41, -R52 ;  /* 0x000000294b4b7c23 */ /* 0x000fe20008010834 */
[----:B-1----:R-:W-:Y:S01]  /*ed20*/  FADD.FTZ R7, R19, R32 ;  /* 0x0000002013077221 */ /* 0x002fe20000010000 */
[----:B--2---:R-:W-:-:S05]  /*ed30*/  FADD.FTZ R32, R6, R21 ;  /* 0x0000001506207221 */ /* 0x004fca0000010000 */
[----:B------:R-:W1:Y:S01]  /*ed40*/  MUFU.EX2 R20, R71 ;  /* 0x0000004700147308 */ /* 0x000e620000000800 */
[----:B------:R-:W-:Y:S01]  /*ed50*/  FFMA.FTZ R78, R78, UR41, -R52 ;  /* 0x000000294e4e7c23 */ /* 0x000fe20008010834 */
[----:B---3--:R-:W-:-:S06]  /*ed60*/  FADD.FTZ R32, R129, R32 ;  /* 0x0000002081207221 */ /* 0x008fcc0000010000 */
[----:B------:R-:W2:Y:S01]  /*ed70*/  MUFU.EX2 R125, R125 ;  /* 0x0000007d007d7308 */ /* 0x000ea20000000800 */
[----:B------:R-:W-:Y:S01]  /*ed80*/  FFMA.FTZ R79, R79, UR41, -R52 ;  /* 0x000000294f4f7c23 */ /* 0x000fe20008010834 */
[----:B------:R-:W-:Y:S01]  /*ed90*/  F2FP.F16.F32.PACK_AB R122, R19, R122 ;  /* 0x0000007a137a723e */ /* 0x000fe200000000ff */
[----:B0-----:R-:W-:-:S05]  /*eda0*/  FADD.FTZ R19, R131, R32 ;  /* 0x0000002083137221 */ /* 0x001fca0000010000 */
        /* <DEDUP_REMOVED lines=8> */
[----:B0-----:R-:W-:-:S06]  /*ee30*/  FADD.FTZ R19, R28, R19 ;  /* 0x000000131c137221 */ /* 0x001fcc0000010000 */
[----:B------:R-:W0:Y:S01]  /*ee40*/  MUFU.EX2 R121, R82 ;  /* 0x0000005200797308 */ /* 0x000e220000000800 */
[----:B------:R-:W-:Y:S01]  /*ee50*/  FFMA.FTZ R52, R87, UR41, -R52 ;  /* 0x0000002957347c23 */ /* 0x000fe20008010834 */
[----:B------:R-:W-:Y:S01]  /*ee60*/  F2FP.F16.F32.PACK_AB R149, R26, R149 ;  /* 0x000000951a95723e */ /* 0x000fe200000000ff */
[----:B-1----:R-:W-:-:S05]  /*ee70*/  FADD.FTZ R26, R78, R19 ;  /* 0x000000134e1a7221 */ /* 0x002fca0000010000 */
[----:B------:R-:W1:Y:S01]  /*ee80*/  MUFU.EX2 R83, R83 ;  /* 0x0000005300537308 */ /* 0x000e620000000800 */
[----:B--2---:R-:W-:Y:S01]  /*ee90*/  FADD.FTZ R26, R79, R26 ;  /* 0x0000001a4f1a7221 */ /* 0x004fe20000010000 */
[----:B------:R-:W-:-:S06]  /*eea0*/  ISETP.GT.AND P2, PT, R4, R56, PT ;  /* 0x000000380400720c */ /* 0x000fcc0003f44270 */
[----:B------:R-:W2:Y:S01]  /*eeb0*/  MUFU.EX2 R123, R86 ;  /* 0x00000056007b7308 */ /* 0x000ea20000000800 */
[----:B0-----:R-:W-:-:S07]  /*eec0*/  FADD.FTZ R26, R121, R26 ;  /* 0x0000001a791a7221 */ /* 0x001fce0000010000 */
[----:B------:R-:W0:Y:S01]  /*eed0*/  MUFU.EX2 R52, R52 ;  /* 0x0000003400347308 */ /* 0x000e220000000800 */
[----:B-1----:R-:W-:Y:S01]  /*eee0*/  FADD.FTZ R26, R83, R26 ;  /* 0x0000001a531a7221 */ /* 0x002fe20000010000 */
[-C--:B------:R-:W-:Y:S01]  /*eef0*/  FMUL.FTZ R88, R88, R3.reuse ;  /* 0x0000000358587220 */ /* 0x080fe20000410000 */
[-C--:B------:R-:W-:Y:S01]  /*ef00*/  FMUL.FTZ R89, R89, R3.reuse ;  /* 0x0000000359597220 */ /* 0x080fe20000410000 */
[-C--:B------:R-:W-:Y:S01]  /*ef10*/  FMUL.FTZ R92, R92, R3.reuse ;  /* 0x000000035c5c7220 */ /* 0x080fe20000410000 */
[-C--:B------:R-:W-:Y:S01]  /*ef20*/  FMUL.FTZ R93, R93, R3.reuse ;  /* 0x000000035d5d7220 */ /* 0x080fe20000410000 */
[-C--:B------:R-:W-:Y:S01]  /*ef30*/  FMUL.FTZ R96, R96, R3.reuse ;  /* 0x0000000360607220 */ /* 0x080fe20000410000 */
[----:B--2---:R-:W-:Y:S01]  /*ef40*/  FADD.FTZ R26, R123, R26 ;  /* 0x0000001a7b1a7221 */ /* 0x004fe20000010000 */
        /* <DEDUP_REMOVED lines=12> */
[----:B------:R-:W-:Y:S01]  /*f010*/  FMUL.FTZ R90, R90, R0 ;  /* 0x000000005a5a7220 */ /* 0x000fe20000410000 */
[----:B------:R-:W-:Y:S01]  /*f020*/  F2FP.F16.F32.PACK_AB R129, R129, R6 ;  /* 0x000000068181723e */ /* 0x000fe200000000ff */
        /* <DEDUP_REMOVED lines=16> */
[----:B0-----:R-:W-:Y:S01]  /*f130*/  FADD.FTZ R6, R52, R26 ;  /* 0x0000001a34067221 */ /* 0x001fe20000010000 */
[----:B------:R-:W-:Y:S01]  /*f140*/  F2FP.F16.F32.PACK_AB R140, R29, R140 ;  /* 0x0000008c1d8c723e */ /* 0x000fe200000000ff */
[----:B------:R-:W-:Y:S01]  /*f150*/  VIADD R4, R4, 0xffffffff ;  /* 0xffffffff04047836 */ /* 0x000fe20000000000 */
        /* <DEDUP_REMOVED lines=24> */
[----:B------:R-:W-:Y:S01]  /*f2e0*/  F2FP.F16.F32.PACK_AB R123, R52, R123 ;  /* 0x0000007b347b723e */ /* 0x000fe200000000ff */
[----:B------:R-:W-:Y:S06]  /*f2f0*/  @P2 BRA `(.L_x_1253) ;  /* 0xffffffd000342947 */ /* 0x000fec000383ffff */
[----:B------:R-:W-:Y:S02]  /*f300*/  IMAD.MOV.U32 R0, RZ, RZ, R24 ;  /* 0x000000ffff007224 */ /* 0x000fe400078e0018 */
[----:B------:R-:W-:Y:S02]  /*f310*/  IMAD.MOV.U32 R3, RZ, RZ, R13 ;  /* 0x000000ffff037224 */ /* 0x000fe400078e000d */
[----:B------:R-:W-:Y:S02]  /*f320*/  IMAD.MOV.U32 R16, RZ, RZ, R153 ;  /* 0x000000ffff107224 */ /* 0x000fe400078e0099 */
[----:B------:R-:W-:-:S07]  /*f330*/  IMAD.MOV.U32 R19, RZ, RZ, R154 ;  /* 0x000000ffff137224 */ /* 0x000fce00078e009a */
.L_x_1235:
[----:B------:R-:W2:Y:S01]  /*f340*/  LDL R21, [R1+0x20] ;  /* 0x0000200001157983 */ /* 0x000ea20000100800 */
[----:B------:R-:W0:Y:S03]  /*f350*/  LDC R24, c[0x0][0x9e4] ;  /* 0x00027900ff187b82 */ /* 0x000e260000000800 */
[----:B------:R-:W2:Y:S04]  /*f360*/  LDL R13, [R1+0x1c] ;  /* 0x00001c00010d7983 */ /* 0x000ea80000100800 */
[----:B------:R-:W3:Y:S01]  /*f370*/  LDL.LU R20, [R1+0x4] ;  /* 0x0000040001147983 */ /* 0x000ee20000300800 */
[----:B0-----:R-:W-:Y:S02]  /*f380*/  ISETP.GE.AND P5, PT, R24, 0x1, PT ;  /* 0x000000011800780c */ /* 0x001fe40003fa6270 */
[----:B--2---:R-:W-:-:S05]  /*f390*/  IADD3 R13, R13, 0xc0, -R21 ;  /* 0x000000c00d0d7810 */ /* 0x004fca0007ffe815 */
[----:B---3--:R-:W-:-:S04]  /*f3a0*/  IMAD R13, R20, 0xc0, R13 ;  /* 0x000000c0140d7824 */ /* 0x008fc800078e020d */
[----:B------:R-:W-:Y:S02]  /*f3b0*/  IMAD.IADD R12, R13, 0x1, -R12 ;  /* 0x000000010d0c7824 */ /* 0x000fe400078e0a0c */
[----:B------:R-:W-:Y:S05]  /*f3c0*/  @!P5 BRA `(.L_x_1254) ;  /* 0x000000000044d947 */ /* 0x000fea0003800000 */
        /* <DEDUP_REMOVED lines=10> */
.L_x_1256:
[----:B------:R-:W-:-:S13]  /*f470*/  ISETP.NE.AND P2, PT, R24, 0x1, PT ;  /* 0x000000011800780c */ /* 0x000fda0003f45270 */
[----:B------:R-:W0:Y:S02]  /*f480*/  @P2 LDC.64 R20, c[0x0][0x9e8] ;  /* 0x00027a00ff142b82 */ /* 0x000e240000000a00 */
[----:B0-----:R-:W-:-:S05]  /*f490*/  @P2 IMAD.HI.U32 R20, R13, R20, RZ ;  /* 0x000000140d142227 */ /* 0x001fca00078e00ff */
[----:B------:R-:W-:-:S07]  /*f4a0*/  @P2 SHF.R.U32.HI R13, RZ, R21, R20 ;  /* 0x00000015ff0d2219 */ /* 0x000fce0000011614 */
.L_x_1257:
[----:B------:R-:W-:Y:S05]  /*f4b0*/  BSYNC B0 ;  /* 0x0000000000007941 */ /* 0x000fea0003800000 */
.L_x_1255:
[----:B------:R-:W-:-:S05]  /*f4c0*/  IMAD R13, R13, R24, RZ ;  /* 0x000000180d0d7224 */ /* 0x000fca00078e02ff */
[----:B------:R-:W-:-:S07]  /*f4d0*/  VIMNMX R12, R12, R13, !PT ;  /* 0x0000000d0c0c7248 */ /* 0x000fce0007fe0100 */
.L_x_1254:
[----:B------:R-:W2:Y:S01]  /*f4e0*/  LDL R20, [R1+0x24] ;  /* 0x0000240001147983 */ /* 0x000ea20000100800 */
[----:B------:R-:W-:-:S05]  /*f4f0*/  VIADD R12, R12, 0x7f ;  /* 0x0000007f0c0c7836 */ /* 0x000fca0000000000 */
[----:B------:R-:W-:-:S04]  /*f500*/  SHF.R.S32.HI R13, RZ, 0x1f, R12 ;  /* 0x0000001fff0d7819 */ /* 0x000fc8000001140c */
[----:B------:R-:W-:-:S04]  /*f510*/  LEA.HI R13, R13, R12, RZ, 0x7 ;  /* 0x0000000c0d0d7211 */ /* 0x000fc800078f38ff */
[----:B------:R-:W-:-:S04]  /*f520*/  SHF.R.S32.HI R13, RZ, 0x7, R13 ;  /* 0x00000007ff0d7819 */ /* 0x000fc8000001140d */
[----:B--2---:R-:W-:-:S04]  /*f530*/  VIMNMX R153, R20, R13, !PT ;  /* 0x0000000d14997248 */ /* 0x004fc80007fe0100 */
[----:B------:R-:W-:-:S13]  /*f540*/  ISETP.GE.AND P2, PT, R4, R153, PT ;  /* 0x000000990400720c */ /* 0x000fda0003f46270 */
[----:B------:R-:W-:Y:S05]  /*f550*/  @!P2 BRA `(.L_x_1258) ;  /* 0x0000001c00bca947 */ /* 0x000fea0003800000 */
[----:B------:R-:W-:Y:S02]  /*f560*/  IMAD.MOV.U32 R21, RZ, RZ, R0 ;  /* 0x000000ffff157224 */ /* 0x000fe400078e0000 */
[----:B------:R-:W-:Y:S02]  /*f570*/  IMAD.MOV.U32 R20, RZ, RZ, R3 ;  /* 0x000000ffff147224 */ /* 0x000fe400078e0003 */
[----:B------:R-:W-:Y:S02]  /*f580*/  IMAD.MOV.U32 R12, RZ, RZ, R19 ;  /* 0x000000ffff0c7224 */ /* 0x000fe400078e0013 */
[----:B------:R-:W-:-:S07]  /*f590*/  IMAD.MOV.U32 R23, RZ, RZ, R16 ;  /* 0x000000ffff177224 */ /* 0x000fce00078e0010 */
.L_x_1268:
        /* <DEDUP_REMOVED lines=11> */
.L_x_1260:
[----:B------:R-:W-:Y:S01]  /*f650*/  IMAD R0, R16, 0x8, R2 ;  /* 0x0000000810007824 */ /* 0x000fe200078e0202 */
[----:B------:R-:W-:-:S04]  /*f660*/  SHF.L.U32 R3, R19, 0x1f, RZ ;  /* 0x0000001f13037819 */ /* 0x000fc800000006ff */
[----:B------:R0:W1:Y:S01]  /*f670*/  SYNCS.PHASECHK.TRANS64.TRYWAIT P3, [R0+URZ+0x16830], R3 ;  /* 0x01683003000075a7 */ /* 0x000062000806017f */
[----:B------:R-:W-:Y:S05]  /*f680*/  @!P0 BRA `(.L_x_1261) ;  /* 0x0000000000048947 */ /* 0x000fea0003800000 */
[----:B------:R-:W-:Y:S01]  /*f690*/  BPT.TRAP 0x1 ;  /* 0x000000040000795c */ /* 0x000fe20000300000 */
.L_x_1261:
[----:B------:R-:W-:Y:S04]  /*f6a0*/  BSSY B0, `(.L_x_1259) ;  /* 0x0000004000007945 */ /* 0x000fe80003800000 */
[----:B-1----:R-:W-:Y:S05]  /*f6b0*/  @P3 BRA `(.L_x_1262) ;  /* 0x0000000000083947 */ /* 0x002fea0003800000 */
[----:B------:R-:W1:Y:S02]  /*f6c0*/  SYNCS.PHASECHK.TRANS64.TRYWAIT P3, [R0+URZ+0x16830], R3 ;  /* 0x01683003000075a7 */ /* 0x000e64000806017f */
[----:B-1----:R-:W-:Y:S05]  /*f6d0*/  @!P3 BRA `(.L_x_1263) ;  /* 0x000000d000d8b947 */ /* 0x002fea0003800000 */
.L_x_1262:
[----:B------:R-:W-:Y:S05]  /*f6e0*/  BSYNC B0 ;  /* 0x0000000000007941 */ /* 0x000fea0003800000 */
.L_x_1259:
[----:B01----:R-:W2:Y:S01]  /*f6f0*/  LDL R3, [R1+0x14] ;  /* 0x0000140001037983 */ /* 0x003ea20000100800 */
[----:B------:R-:W0:Y:S01]  /*f700*/  S2R R0, SR_TID.X ;  /* 0x0000000000007919 */ /* 0x000e220000002100 */
[----:B------:R-:W-:Y:S05]  /*f710*/  WARPSYNC.ALL ;  /* 0x0000000000007948 */ /* 0x000fea0003800000 */
[----:B------:R-:W-:Y:S01]  /*f720*/  IMAD.MOV.U32 R25, RZ, RZ, 0x40000040 ;  /* 0x40000040ff197424 */ /* 0x000fe200078e00ff */
[----:B0-----:R-:W-:-:S05]  /*f730*/  SHF.R.U32.HI R0, RZ, 0x7, R0 ;  /* 0x00000007ff007819 */ /* 0x001fca0000011600 */
[----:B------:R-:W-:Y:S01]  /*f740*/  VIADD R0, R0, 0x8 ;  /* 0x0000000800007836 */ /* 0x000fe20000000000 */
[----:B------:R-:W-:Y:S01]  /*f750*/  R2UR UR8, R8 ;  /* 0x00000000080872ca */ /* 0x000fe200000e0000 */
[----:B------:R-:W-:Y:S01]  /*f760*/  IMAD.MOV.U32 R27, RZ, RZ, 0x40000040 ;  /* 0x40000040ff1b7424 */ /* 0x000fe200078e00ff */
[----:B------:R-:W-:Y:S01]  /*f770*/  R2UR UR9, R9 ;  /* 0x00000000090972ca */ /* 0x000fe200000e0000 */
[----:B------:R-:W-:Y:S01]  /*f780*/  IMAD.MOV.U32 R29, RZ, RZ, 0x40000040 ;  /* 0x40000040ff1d7424 */ /* 0x000fe200078e00ff */
[----:B------:R-:W-:Y:S02]  /*f790*/  R2UR UR11, R25 ;  /* 0x00000000190b72ca */ /* 0x000fe400000e0000 */
[----:B------:R-:W-:Y:S02]  /*f7a0*/  R2UR UR15, R27 ;  /* 0x000000001b0f72ca */ /* 0x000fe400000e0000 */
[----:B------:R-:W-:Y:S02]  /*f7b0*/  R2UR UR19, R29 ;  /* 0x000000001d1372ca */ /* 0x000fe400000e0000 */
[----:B------:R-:W-:-:S02]  /*f7c0*/  R2UR UR23, R25 ;  /* 0x00000000191772ca */ /* 0x000fc400000e0000 */
[----:B------:R-:W-:Y:S02]  /*f7d0*/  R2UR UR12, R156 ;  /* 0x000000009c0c72ca */ /* 0x000fe400000e0000 */
[----:B------:R-:W-:Y:S01]  /*f7e0*/  R2UR UR13, R157 ;  /* 0x000000009d0d72ca */ /* 0x000fe200000e0000 */
[----:B------:R0:W-:Y:S01]  /*f7f0*/  BAR.SYNC.DEFER_BLOCKING R0, 0x100 ;  /* 0x000400000000751d */ /* 0x0001e20000010000 */
[----:B------:R-:W-:Y:S02]  /*f800*/  R2UR UR16, R14 ;  /* 0x000000000e1072ca */ /* 0x000fe400000e0000 */
[----:B------:R-:W-:Y:S01]  /*f810*/  R2UR UR17, R15 ;  /* 0x000000000f1172ca */ /* 0x000fe200000e0000 */
[----:B--2---:R-:W-:-:S04]  /*f820*/  IMAD R24, R16, 0x400, R3 ;  /* 0x0000040010187824 */ /* 0x004fc800078e0203 */
[C---:B------:R-:W-:Y:S01]  /*f830*/  VIADD R26, R24.reuse, 0x2 ;  /* 0x00000002181a7836 */ /* 0x040fe20000000000 */
[C---:B------:R-:W-:Y:S01]  /*f840*/  R2UR UR10, R24.reuse ;  /* 0x00000000180a72ca */ /* 0x040fe200000e0000 */
[C---:B------:R-:W-:Y:S02]  /*f850*/  VIADD R28, R24.reuse, 0x4 ;  /* 0x00000004181c7836 */ /* 0x040fe40000000000 */
[----:B------:R-:W-:Y:S01]  /*f860*/  VIADD R24, R24, 0x6 ;  /* 0x0000000618187836 */ /* 0x000fe20000000000 */
[----:B------:R-:W-:Y:S02]  /*f870*/  R2UR UR14, R26 ;  /* 0x000000001a0e72ca */ /* 0x000fe400000e0000 */
[----:B------:R-:W-:Y:S02]  /*f880*/  R2UR UR18, R28 ;  /* 0x000000001c1272ca */ /* 0x000fe400000e0000 */
[----:B------:R-:W-:Y:S02]  /*f890*/  R2UR UR22, R24 ;  /* 0x00000000181672ca */ /* 0x000fe400000e0000 */
[----:B------:R-:W-:-:S06]  /*f8a0*/  WARPGROUP.ARRIVE ;  /* 0x00000000000079c5 */ /* 0x000fcc0000000000 */
[----:B------:R-:W-:Y:S03]  /*f8b0*/  HGMMA.64x128x16.F32 R24, gdesc[UR8], RZ, !UPT, gsb0 ;  /* 0x01e00000081879f0 */ /* 0x000fe6000c0008ff */
[----:B------:R-:W-:Y:S02]  /*f8c0*/  WARPGROUP.DEPBAR.LE gsb0, 0x0 ;  /* 0x00008000000079c5 */ /* 0x000fe40000010000 */
[----:B------:R-:W-:-:S07]  /*f8d0*/  WARPGROUP.ARRIVE ;  /* 0x00000000000079c5 */ /* 0x000fce0000000000 */
        /* <DEDUP_REMOVED lines=13> */
.L_x_1265:
[----:B------:R-:W-:Y:S01]  /*f9b0*/  SHF.L.U32 R0, R12, 0x1f, RZ ;  /* 0x0000001f0c007819 */ /* 0x000fe200000006ff */
[----:B------:R-:W-:-:S04]  /*f9c0*/  IMAD R3, R23, 0x8, R2 ;  /* 0x0000000817037824 */ /* 0x000fc800078e0202 */
[----:B------:R0:W1:Y:S01]  /*f9d0*/  SYNCS.PHASECHK.TRANS64.TRYWAIT P2, [R3+URZ+0x16850], R0 ;  /* 0x01685000030075a7 */ /* 0x000062000804017f */
[----:B------:R-:W-:Y:S05]  /*f9e0*/  @!P0 BRA `(.L_x_1266) ;  /* 0x0000000000048947 */ /* 0x000fea0003800000 */
[----:B------:R-:W-:Y:S01]  /*f9f0*/  BPT.TRAP 0x1 ;  /* 0x000000040000795c */ /* 0x000fe20000300000 */
.L_x_1266:
[----:B-1----:R-:W-:Y:S05]  /*fa00*/  @P2 BRA `(.L_x_1264) ;  /* 0x0000000000082947 */ /* 0x002fea0003800000 */
[----:B------:R-:W1:Y:S02]  /*fa10*/  SYNCS.PHASECHK.TRANS64.TRYWAIT P2, [R3+URZ+0x16850], R0 ;  /* 0x01685000030075a7 */ /* 0x000e64000804017f */
[----:B-1----:R-:W-:Y:S05]  /*fa20*/  @!P2 BRA `(.L_x_1267) ;  /* 0x000000d00018a947 */ /* 0x002fea0003800000 */
.L_x_1264:
[----:B------:R-:W2:Y:S01]  /*fa30*/  S2R R154, SR_TID.X ;  /* 0x00000000009a7919 */ /* 0x000ea20000002100 */
[----:B------:R-:W-:Y:S01]  /*fa40*/  VIADD R12, R2, 0x400 ;  /* 0x00000400020c7836 */ /* 0x000fe20000000000 */
[----:B------:R-:W-:Y:S05]  /*fa50*/  WARPSYNC.ALL ;  /* 0x0000000000007948 */ /* 0x000fea0003800000 */
[----:B------:R-:W-:-:S04]  /*fa60*/  SHF.R.U32.HI R12, RZ, 0x4, R12 ;  /* 0x00000004ff0c7819 */ /* 0x000fc8000001160c */
[----:B------:R-:W-:Y:S02]  /*fa70*/  LOP3.LUT R12, R12, 0x3fff, RZ, 0xc0, !PT ;  /* 0x00003fff0c0c7812 */ /* 0x000fe400078ec0ff */
[----:B--2---:R-:W-:Y:S02]  /*fa80*/  SHF.R.U32.HI R152, RZ, 0x7, R154 ;  /* 0x00000007ff987819 */ /* 0x004fe4000001169a */
[----:B------:R-:W-:-:S03]  /*fa90*/  ISETP.GE.U32.AND P2, PT, R154, 0x180, PT ;  /* 0x000001809a00780c */ /* 0x000fc60003f46070 */
[----:B------:R-:W-:-:S05]  /*faa0*/  VIADD R152, R152, 0x9 ;  /* 0x0000000998987836 */ /* 0x000fca0000000000 */
[----:B------:R-:W-:Y:S01]  /*fab0*/  SEL R152, R152, 0x9, !P2 ;  /* 0x0000000998987807 */ /* 0x000fe20005000000 */
[C---:B------:R-:W-:Y:S01]  /*fac0*/  IMAD R12, R23.reuse, 0x400, R12 ;  /* 0x00000400170c7824 */ /* 0x040fe200078e020c */
[----:B------:R-:W-:Y:S01]  /*fad0*/  WARPGROUP.ARRIVE ;  /* 0x00000000000079c5 */ /* 0x000fe20000000000 */
[----:B------:R-:W-:Y:S01]  /*fae0*/  IMAD.MOV.U32 R13, RZ, RZ, 0x40000040 ;  /* 0x40000040ff0d7424 */ /* 0x000fe200078e00ff */
[----:B01----:R-:W-:Y:S01]  /*faf0*/  FMNMX.FTZ R0, R24, R20, !PT ;  /* 0x0000001418007209 */ /* 0x003fe20007810000 */
[----:B------:R-:W-:Y:S01]  /*fb00*/  UMOV UR41, UR6 ;  /* 0x0000000600297c82 */ /* 0x000fe20008000000 */
[----:B------:R-:W-:Y:S01]  /*fb10*/  R2UR UR10, R12 ;  /* 0x000000000c0a72ca */ /* 0x000fe200000e0000 */
[----:B------:R-:W-:Y:S01]  /*fb20*/  @!P1 IMAD R23, R23, 0x8, R2 ;  /* 0x0000000817179824 */ /* 0x000fe200078e0202 */
[----:B------:R-:W-:Y:S02]  /*fb30*/  R2UR UR11, R13 ;  /* 0x000000000d0b72ca */ /* 0x000fe400000e0000 */
[----:B------:R-:W-:Y:S01]  /*fb40*/  FMNMX.FTZ R0, R25, R0, !PT ;  /* 0x0000000019007209 */ /* 0x000fe20007810000 */
[----:B------:R-:W-:Y:S01]  /*fb50*/  @!P1 VIADD R23, R23, 0x16860 ;  /* 0x0001686017179836 */ /* 0x000fe20000000000 */
[C---:B------:R-:W-:Y:S01]  /*fb60*/  ISETP.GT.AND P2, PT, R4.reuse, R153, PT ;  /* 0x000000990400720c */ /* 0x040fe20003f44270 */
[----:B------:R-:W-:Y:S01]  /*fb70*/  VIADD R4, R4, 0xffffffff ;  /* 0xffffffff04047836 */ /* 0x000fe20000000000 */
[----:B------:R-:W-:-:S02]  /*fb80*/  FMNMX.FTZ R0, R28, R0, !PT ;  /* 0x000000001c007209 */ /* 0x000fc40007810000 */
[----:B------:R-:W-:Y:S02]  /*fb90*/  @!P1 PRMT R23, RZ, 0x654, R23 ;  /* 0x00000654ff179816 */ /* 0x000fe40000000017 */
[----:B------:R-:W-:-:S03]  /*fba0*/  FMNMX.FTZ R0, R29, R0, !PT ;  /* 0x000000001d007209 */ /* 0x000fc60007810000 */
[----:B------:R-:W-:Y:S01]  /*fbb0*/  HGMMA.64x64x16.F32 R88, R148, gdesc[UR8].tnspB, R88, gsb0 ;  /* 0x40e0000894587df0 */ /* 0x000fe20008000858 */
        /* <DEDUP_REMOVED lines=21> */
[----:B------:R-:W-:Y:S01]  /*fd10*/  VIADD R148, R12, 0x80 ;  /* 0x000000800c947836 */ /* 0x000fe20000000000 */
[----:B------:R-:W-:Y:S01]  /*fd20*/  WARPGROUP.ARRIVE ;  /* 0x00000000000079c5 */ /* 0x000fe20000000000 */
[----:B------:R-:W-:Y:S01]  /*fd30*/  IMAD.MOV.U32 R149, RZ, RZ, 0x40000040 ;  /* 0x40000040ff957424 */ /* 0x000fe200078e00ff */
[----:B------:R-:W-:Y:S02]  /*fd40*/  FMNMX.FTZ R0, R72, R0, !PT ;  /* 0x0000000048007209 */ /* 0x000fe40007810000 */
[----:B------:R-:W-:Y:S02]  /*fd50*/  R2UR UR10, R148 ;  /* 0x00000000940a72ca */ /* 0x000fe400000e0000 */
[----:B------:R-:W-:-:S02]  /*fd60*/  R2UR UR11, R149 ;  /* 0x00000000950b72ca */ /* 0x000fc400000e0000 */
[----:B------:R-:W-:-:S04]  /*fd70*/  FMNMX.FTZ R0, R73, R0, !PT ;  /* 0x0000000049007209 */ /* 0x000fc80007810000 */
[----:B------:R-:W-:-:S04]  /*fd80*/  FMNMX.FTZ R0, R76, R0, !PT ;  /* 0x000000004c007209 */ /* 0x000fc80007810000 */
[----:B------:R-:W-:-:S03]  /*fd90*/  FMNMX.FTZ R0, R77, R0, !PT ;  /* 0x000000004d007209 */ /* 0x000fc60007810000 */
[----:B------:R-:W-:Y:S01]  /*fda0*/  HGMMA.64x64x16.F32 R88, R144, gdesc[UR8].tnspB, R88, gsb0 ;  /* 0x40e0000890587df0 */ /* 0x000fe20008000858 */
[----:B------:R-:W-:-:S04]  /*fdb0*/  FMNMX.FTZ R0, R80, R0, !PT ;  /* 0x0000000050007209 */ /* 0x000fc80007810000 */
[----:B------:R-:W-:-:S04]  /*fdc0*/  FMNMX.FTZ R0, R81, R0, !PT ;  /* 0x0000000051007209 */ /* 0x000fc80007810000 */
[----:B------:R-:W-:-:S04]  /*fdd0*/  FMNMX.FTZ R0, R84, R0, !PT ;  /* 0x0000000054007209 */ /* 0x000fc80007810000 */
[----:B------:R-:W-:-:S05]  /*fde0*/  FMNMX.FTZ R3, R85, R0, !PT ;  /* 0x0000000055037209 */ /* 0x000fca0007810000 */
[----:B------:R-:W0:Y:S02]  /*fdf0*/  SHFL.BFLY PT, R0, R3, 0x2, 0x1f ;  /* 0x0c401f0003007f89 */ /* 0x000e2400000e0000 */
[----:B0-----:R-:W-:-:S05]  /*fe00*/  FMNMX.FTZ R3, R3, R0, !PT ;  /* 0x0000000003037209 */ /* 0x001fca0007810000 */
[----:B------:R-:W0:Y:S02]  /*fe10*/  SHFL.BFLY PT, R0, R3, 0x1, 0x1f ;  /* 0x0c201f0003007f89 */ /* 0x000e2400000e0000 */
[----:B0-----:R-:W-:Y:S02]  /*fe20*/  FMNMX.FTZ R3, R3, R0, !PT ;  /* 0x0000000003037209 */ /* 0x001fe40007810000 */
[----:B------:R-:W-:-:S03]  /*fe30*/  FMNMX.FTZ R0, R26, R21, !PT ;  /* 0x000000151a007209 */ /* 0x000fc60007810000 */
[----:B------:R-:W-:Y:S01]  /*fe40*/  FADD.FTZ R13, -R3, R20 ;  /* 0x00000014030d7221 */ /* 0x000fe20000010100 */
[----:B------:R-:W-:Y:S01]  /*fe50*/  FMNMX.FTZ R0, R27, R0, !PT ;  /* 0x000000001b007209 */ /* 0x000fe20007810000 */
[----:B------:R-:W-:Y:S02]  /*fe60*/  WARPGROUP.DEPBAR.LE gsb0, 0x0 ;  /* 0x00008000000079c5 */ /* 0x000fe40000010000 */
[----:B------:R-:W-:Y:S01]  /*fe70*/  VIADD R144, R12, 0x100 ;  /* 0x000001000c907836 */ /* 0x000fe20000000000 */
[----:B------:R-:W-:Y:S01]  /*fe80*/  WARPGROUP.ARRIVE ;  /* 0x00000000000079c5 */ /* 0x000fe20000000000 */
[----:B------:R-:W-:Y:S01]  /*fe90*/  IMAD.MOV.U32 R145, RZ, RZ, 0x40000040 ;  /* 0x40000040ff917424 */ /* 0x000fe200078e00ff */
[----:B------:R-:W-:Y:S01]  /*fea0*/  FMNMX.FTZ R0, R30, R0, !PT ;  /* 0x000000001e007209 */ /* 0x000fe20007810000 */
[----:B------:R-:W-:Y:S01]  /*feb0*/  FMUL.FTZ R20, R3, UR41 ;  /* 0x0000002903147c20 */ /* 0x000fe20008410000 */
[----:B------:R-:W-:Y:S01]  /*fec0*/  R2UR UR10, R144 ;  /* 0x00000000900a72ca */ /* 0x000fe200000e0000 */
[----:B------:R-:W-:Y:S01]  /*fed0*/  FMUL.FTZ R13, R13, UR41 ;  /* 0x000000290d0d7c20 */ /* 0x000fe20008410000 */
[----:B------:R-:W-:Y:S01]  /*fee0*/  R2UR UR11, R145 ;  /* 0x00000000910b72ca */ /* 0x000fe200000e0000 */
[--C-:B------:R-:W-:Y:S01]  /*fef0*/  FFMA.FTZ R145, R24, UR41, -R20.reuse ;  /* 0x0000002918917c23 */ /* 0x100fe20008010814 */
[----:B------:R-:W-:Y:S01]  /*ff00*/  FMNMX.FTZ R0, R31, R0, !PT ;  /* 0x000000001f007209 */ /* 0x000fe20007810000 */
[----:B------:R-:W-:Y:S01]  /*ff10*/  FFMA.FTZ R148, R25, UR41, -R20 ;  /* 0x0000002919947c23 */ /* 0x000fe20008010814 */
[----:B------:R-:W-:-:S02]  /*ff20*/  VIADD R24, R12, 0x200 ;  /* 0x000002000c187836 */ /* 0x000fc40000000000 */
[--C-:B------:R-:W-:Y:S01]  /*ff30*/  FFMA.FTZ R150, R28, UR41, -R20.reuse ;  /* 0x000000291c967c23 */ /* 0x100fe20008010814 */
[----:B------:R-:W-:Y:S01]  /*ff40*/  FMNMX.FTZ R0, R34, R0, !PT ;  /* 0x0000000022007209 */ /* 0x000fe20007810000 */
[----:B------:R-:W-:Y:S02]  /*ff50*/  IMAD.MOV.U32 R25, RZ, RZ, 0x40000040 ;  /* 0x40000040ff197424 */ /* 0x000fe400078e00ff */
[--C-:B------:R-:W-:Y:S01]  /*ff60*/  FFMA.FTZ R28, R45, UR41, -R20.reuse ;  /* 0x000000292d1c7c23 */ /* 0x100fe20008010814 */
[--C-:B------:R-:W-:Y:S01]  /*ff70*/  FFMA.FTZ R144, R33, UR41, -R20.reuse ;  /* 0x0000002921907c23 */ /* 0x100fe20008010814 */
[----:B------:R-:W-:Y:S01]  /*ff80*/  FMNMX.FTZ R0, R35, R0, !PT ;  /* 0x0000000023007209 */ /* 0x000fe20007810000 */
[--C-:B------:R-:W-:Y:S01]  /*ff90*/  FFMA.FTZ R146, R37, UR41, -R20.reuse ;  /* 0x0000002925927c23 */ /* 0x100fe20008010814 */
[--C-:B------:R-:W-:Y:S01]  /*ffa0*/  FFMA.FTZ R37, R61, UR41, -R20.reuse ;  /* 0x000000293d257c23 */ /* 0x100fe20008010814 */
[----:B------:R-:W-:Y:S01]  /*ffb0*/  HGMMA.64x64x16.F32 R88, R140, gdesc[UR8].tnspB, R88, gsb0 ;  /* 0x40e000088c587df0 */ /* 0x000fe20008000858 */
[----:B------:R-:W-:Y:S01]  /*ffc0*/  FMNMX.FTZ R0, R38, R0, !PT ;  /* 0x0000000026007209 */ /* 0x000fe20007810000 */
[--C-:B------:R-:W-:Y:S01]  /*ffd0*/  FFMA.FTZ R33, R64, UR41, -R20.reuse ;  /* 0x0000002940217c23 */ /* 0x100fe20008010814 */
[----:B------:R-:W-:Y:S01]  /*ffe0*/  FFMA.FTZ R84, R84, UR41, -R20 ;  /* 0x0000002954547c23 */ /* 0x000fe20008010814 */
[----:B------:R-:W-:Y:S01]  /*fff0*/  MUFU.EX2 R13, R13 ;  /* 0x0000000d000d7308 */ /* 0x000fe20000000800 */
[----:B------:R-:W-:-:S04]  /*10000*/  FMNMX.FTZ R0, R39, R0, !PT ;  /* 0x0000000027007209 */ /* 0x000fc80007810000 */
[----:B------:R-:W-:-:S03]  /*10010*/  FMNMX.FTZ R0, R42, R0, !PT ;  /* 0x000000002a007209 */ /* 0x000fc60007810000 */
[----:B------:R-:W0:Y:S01]  /*10020*/  MUFU.EX2 R145, R145 ;  /* 0x0000009100917308 */ /* 0x000e220000000800 */
[----:B------:R-:W-:-:S04]  /*10030*/  FMNMX.FTZ R0, R43, R0, !PT ;  /* 0x000000002b007209 */ /* 0x000fc80007810000 */
[----:B------:R-:W-:-:S03]  /*10040*/  FMNMX.FTZ R0, R46, R0, !PT ;  /* 0x000000002e007209 */ /* 0x000fc60007810000 */
[----:B------:R-:W1:Y:S01]  /*10050*/  MUFU.EX2 R148, R148 ;  /* 0x0000009400947308 */ /* 0x000e620000000800 */
[----:B------:R-:W-:-:S04]  /*10060*/  FMNMX.FTZ R0, R47, R0, !PT ;  /* 0x000000002f007209 */ /* 0x000fc80007810000 */
[----:B------:R-:W-:-:S03]  /*10070*/  FMNMX.FTZ R0, R50, R0, !PT ;  /* 0x0000000032007209 */ /* 0x000fc60007810000 */
[----:B------:R-:W2:Y:S01]  /*10080*/  MUFU.EX2 R150, R150 ;  /* 0x0000009600967308 */ /* 0x000ea20000000800 */
[----:B------:R-:W-:Y:S01]  /*10090*/  FMNMX.FTZ R0, R51, R0, !PT ;  /* 0x0000000033007209 */ /* 0x000fe20007810000 */
[----:B0-----:R-:W-:-:S03]  /*100a0*/  FFMA.FTZ R7, R13, R7, R145 ;  /* 0x000000070d077223 */ /* 0x001fc60000010091 */
[----:B------:R-:W-:-:S03]  /*100b0*/  FMNMX.FTZ R0, R54, R0, !PT ;  /* 0x0000000036007209 */ /* 0x000fc60007810000 */
[----:B------:R-:W-:Y:S01]  /*100c0*/  MUFU.EX2 R144, R144 ;  /* 0x0000009000907308 */ /* 0x000fe20000000800 */
[----:B------:R-:W-:Y:S01]  /*100d0*/  FMNMX.FTZ R0, R55, R0, !PT ;  /* 0x0000000037007209 */ /* 0x000fe20007810000 */
[C---:B-1----:R-:W-:Y:S01]  /*100e0*/  FADD.FTZ R7, R148.reuse, R7 ;  /* 0x0000000794077221 */ /* 0x042fe20000010000 */
[----:B------:R-:W-:Y:S02]  /*100f0*/  F2FP.F16.F32.PACK_AB R148, R148, R145 ;  /* 0x000000919494723e */ /* 0x000fe400000000ff */
        /* <DEDUP_REMOVED lines=12> */
[----:B------:R-:W-:-:S04]  /*101c0*/  FMNMX.FTZ R0, R74, R0, !PT ;  /* 0x000000004a007209 */ /* 0x000fc80007810000 */
[----:B------:R-:W-:Y:S01]  /*101d0*/  FMNMX.FTZ R0, R75, R0, !PT ;  /* 0x000000004b007209 */ /* 0x000fe20007810000 */
[----:B------:R-:W-:Y:S02]  /*101e0*/  WARPGROUP.DEPBAR.LE gsb0, 0x0 ;  /* 0x00008000000079c5 */ /* 0x000fe40000010000 */
[----:B------:R-:W-:Y:S01]  /*101f0*/  VIADD R140, R12, 0x180 ;  /* 0x000001800c8c7836 */ /* 0x000fe20000000000 */
[----:B------:R-:W-:Y:S01]  /*10200*/  WARPGROUP.ARRIVE ;  /* 0x00000000000079c5 */ /* 0x000fe20000000000 */
[----:B------:R-:W-:Y:S01]  /*10210*/  IMAD.MOV.U32 R141, RZ, RZ, 0x40000040 ;  /* 0x40000040ff8d7424 */ /* 0x000fe200078e00ff */
[----:B------:R-:W-:Y:S01]  /*10220*/  FMNMX.FTZ R0, R78, R0, !PT ;  /* 0x000000004e007209 */ /* 0x000fe20007810000 */
[--C-:B------:R-:W-:Y:S01]  /*10230*/  FFMA.FTZ R143, R32, UR41, -R20.reuse ;  /* 0x00000029208f7c23 */ /* 0x100fe20008010814 */
[----:B------:R-:W-:Y:S01]  /*10240*/  R2UR UR10, R140 ;  /* 0x000000008c0a72ca */ /* 0x000fe200000e0000 */
[--C-:B------:R-:W-:Y:S01]  /*10250*/  FFMA.FTZ R32, R53, UR41, -R20.reuse ;  /* 0x0000002935207c23 */ /* 0x100fe20008010814 */
[----:B------:R-:W-:Y:S01]  /*10260*/  R2UR UR11, R141 ;  /* 0x000000008d0b72ca */ /* 0x000fe200000e0000 */
        /* <DEDUP_REMOVED lines=9> */
[----:B------:R-:W-:-:S03]  /*10300*/  FMNMX.FTZ R0, R83, R0, !PT ;  /* 0x0000000053007209 */ /* 0x000fc60007810000 */
[----:B------:R-:W-:Y:S01]  /*10310*/  HGMMA.64x64x16.F32 R88, R136, gdesc[UR8].tnspB, R88, gsb0 ;  /* 0x40e0000888587df0 */ /* 0x000fe20008000858 */
[----:B------:R-:W-:Y:S01]  /*10320*/  R2UR UR10, R24 ;  /* 0x00000000180a72ca */ /* 0x000fe200000e0000 */
[----:B------:R-:W-:Y:S01]  /*10330*/  VIADD R24, R12, 0x280 ;  /* 0x000002800c187836 */ /* 0x000fe20000000000 */
[----:B------:R-:W-:Y:S01]  /*10340*/  R2UR UR11, R25 ;  /* 0x00000000190b72ca */ /* 0x000fe200000e0000 */
[----:B------:R-:W-:Y:S01]  /*10350*/  IMAD.MOV.U32 R25, RZ, RZ, 0x40000040 ;  /* 0x40000040ff197424 */ /* 0x000fe200078e00ff */
[----:B------:R-:W-:Y:S01]  /*10360*/  FMNMX.FTZ R0, R86, R0, !PT ;  /* 0x0000000056007209 */ /* 0x000fe20007810000 */
[----:B------:R-:W-:Y:S03]  /*10370*/  MUFU.EX2 R141, R141 ;  /* 0x0000008d008d7308 */ /* 0x000fe60000000800 */
[----:B------:R-:W-:-:S05]  /*10380*/  FMNMX.FTZ R0, R87, R0, !PT ;  /* 0x0000000057007209 */ /* 0x000fca0007810000 */
[----:B------:R-:W0:Y:S01]  /*10390*/  SHFL.BFLY PT, R45, R0, 0x2, 0x1f ;  /* 0x0c401f00002d7f89 */ /* 0x000e2200000e0000 */
[----:B------:R-:W-:Y:S08]  /*103a0*/  MUFU.EX2 R140, R140 ;  /* 0x0000008c008c7308 */ /* 0x000ff00000000800 */
[----:B------:R-:W-:Y:S08]  /*103b0*/  MUFU.EX2 R142, R142 ;  /* 0x0000008e008e7308 */ /* 0x000ff00000000800 */
[----:B------:R-:W-:Y:S01]  /*103c0*/  MUFU.EX2 R32, R32 ;  /* 0x0000002000207308 */ /* 0x000fe20000000800 */
[----:B0-----:R-:W-:Y:S01]  /*103d0*/  FMNMX.FTZ R0, R0, R45, !PT ;  /* 0x0000002d00007209 */ /* 0x001fe20007810000 */
[----:B------:R-:W-:-:S06]  /*103e0*/  FFMA.FTZ R45, R76, UR41, -R20 ;  /* 0x000000294c2d7c23 */ /* 0x000fcc0008010814 */
[----:B------:R-:W-:Y:S01]  /*103f0*/  MUFU.EX2 R36, R36 ;  /* 0x0000002400247308 */ /* 0x000fe20000000800 */
[----:B------:R-:W0:Y:S07]  /*10400*/  SHFL.BFLY PT, R53, R0, 0x1, 0x1f ;  /* 0x0c201f0000357f89 */ /* 0x000e2e00000e0000 */
[----:B------:R-:W-:Y:S08]  /*10410*/  MUFU.EX2 R41, R41 ;  /* 0x0000002900297308 */ /* 0x000ff00000000800 */
[----:B------:R-:W-:Y:S08]  /*10420*/  MUFU.EX2 R44, R44 ;  /* 0x0000002c002c7308 */ /* 0x000ff00000000800 */
[----:B------:R-:W-:Y:S01]  /*10430*/  MUFU.EX2 R45, R45 ;  /* 0x0000002d002d7308 */ /* 0x000fe20000000800 */
[----:B0-----:R-:W-:-:S07]  /*10440*/  FMNMX.FTZ R0, R0, R53, !PT ;  /* 0x0000003500007209 */ /* 0x001fce0007810000 */
[----:B------:R-:W-:Y:S01]  /*10450*/  MUFU.EX2 R53, R84 ;  /* 0x0000005400357308 */ /* 0x000fe20000000800 */
[----:B------:R-:W-:Y:S02]  /*10460*/  WARPGROUP.DEPBAR.LE gsb0, 0x0 ;  /* 0x00008000000079c5 */ /* 0x000fe40000010000 */
[----:B------:R-:W-:Y:S01]  /*10470*/  WARPGROUP.ARRIVE ;  /* 0x00000000000079c5 */ /* 0x000fe20000000000 */
[--C-:B------:R-:W-:Y:S01]  /*10480*/  FFMA.FTZ R137, R29, UR41, -R20.reuse ;  /* 0x000000291d897c23 */ /* 0x100fe20008010814 */
[--C-:B------:R-:W-:Y:S01]  /*10490*/  FFMA.FTZ R139, R40, UR41, -R20.reuse ;  /* 0x00000029288b7c23 */ /* 0x100fe20008010814 */
[--C-:B------:R-:W-:Y:S01]  /*104a0*/  FFMA.FTZ R136, R48, UR41, -R20.reuse ;  /* 0x0000002930887c23 */ /* 0x100fe20008010814 */
[--C-:B------:R-:W-:Y:S01]  /*104b0*/  FFMA.FTZ R29, R49, UR41, -R20.reuse ;  /* 0x00000029311d7c23 */ /* 0x100fe20008010814 */
[--C-:B------:R-:W-:Y:S01]  /*104c0*/  FFMA.FTZ R138, R52, UR41, -R20.reuse ;  /* 0x00000029348a7c23 */ /* 0x100fe20008010814 */
[----:B------:R-:W-:Y:S01]  /*104d0*/  HGMMA.64x64x16.F32 R88, R132, gdesc[UR8].tnspB, R88, gsb0 ;  /* 0x40e0000884587df0 */ /* 0x000fe20008000858 */
[----:B------:R-:W-:Y:S01]  /*104e0*/  R2UR UR10, R24 ;  /* 0x00000000180a72ca */ /* 0x000fe200000e0000 */
[--C-:B------:R-:W-:Y:S01]  /*104f0*/  FFMA.FTZ R40, R65, UR41, -R20.reuse ;  /* 0x0000002941287c23 */ /* 0x100fe20008010814 */
[----:B------:R-:W-:Y:S01]  /*10500*/  R2UR UR11, R25 ;  /* 0x00000000190b72ca */ /* 0x000fe200000e0000 */
[--C-:B------:R-:W-:Y:S01]  /*10510*/  FFMA.FTZ R24, R72, UR41, -R20.reuse ;  /* 0x0000002948187c23 */ /* 0x100fe20008010814 */
[--C-:B------:R-:W-:Y:S01]  /*10520*/  FFMA.FTZ R25, R73, UR41, -R20.reuse ;  /* 0x0000002949197c23 */ /* 0x100fe20008010814 */
[--C-:B------:R-:W-:Y:S01]  /*10530*/  FFMA.FTZ R48, R77, UR41, -R20.reuse ;  /* 0x000000294d307c23 */ /* 0x100fe20008010814 */
[--C-:B------:R-:W-:Y:S01]  /*10540*/  FFMA.FTZ R49, R80, UR41, -R20.reuse ;  /* 0x0000002950317c23 */ /* 0x100fe20008010814 */
[----:B------:R-:W-:Y:S01]  /*10550*/  FFMA.FTZ R52, R81, UR41, -R20 ;  /* 0x0000002951347c23 */ /* 0x000fe20008010814 */
[----:B------:R-:W0:Y:S08]  /*10560*/  MUFU.EX2 R137, R137 ;  /* 0x0000008900897308 */ /* 0x000e300000000800 */
        /* <DEDUP_REMOVED lines=11> */
[--C-:B------:R-:W-:Y:S01]  /*10620*/  FFMA.FTZ R134, R60, UR41, -R20.reuse ;  /* 0x000000293c867c23 */ /* 0x100fe20008010814 */
[----:B------:R-:W-:Y:S01]  /*10630*/  FFMA.FTZ R56, R85, UR41, -R20 ;  /* 0x0000002955387c23 */ /* 0x000fe20008010814 */
[C---:B------:R-:W-:Y:S01]  /*10640*/  FADD.FTZ R20, -R0.reuse, R21 ;  /* 0x0000001500147221 */ /* 0x040fe20000010100 */
[----:B------:R-:W-:Y:S01]  /*10650*/  IMAD.MOV.U32 R21, RZ, RZ, 0x40000040 ;  /* 0x40000040ff157424 */ /* 0x000fe200078e00ff */
[----:B------:R-:W-:Y:S01]  /*10660*/  HGMMA.64x64x16.F32 R88, R128, gdesc[UR8].tnspB, R88, gsb0 ;  /* 0x40e0000880587df0 */ /* 0x000fe20008000858 */
[----:B------:R-:W-:Y:S01]  /*10670*/  FMUL.FTZ R60, R0, UR41 ;  /* 0x00000029003c7c20 */ /* 0x000fe20008410000 */
[----:B------:R-:W-:Y:S01]  /*10680*/  FMUL.FTZ R57, R20, UR41 ;  /* 0x0000002914397c20 */ /* 0x000fe20008410000 */
[----:B------:R-:W-:Y:S01]  /*10690*/  VIADD R20, R12, 0x300 ;  /* 0x000003000c147836 */ /* 0x000fe20000000000 */
[----:B------:R-:W-:Y:S01]  /*106a0*/  R2UR UR11, R21 ;  /* 0x00000000150b72ca */ /* 0x000fe200000e0000 */
[----:B------:R-:W-:-:S02]  /*106b0*/  IMAD.MOV.U32 R21, RZ, RZ, 0x40000040 ;  /* 0x40000040ff157424 */ /* 0x000fc400078e00ff */
[--C-:B------:R-:W-:Y:S01]  /*106c0*/  FFMA.FTZ R149, R26, UR41, -R60.reuse ;  /* 0x000000291a957c23 */ /* 0x100fe2000801083c */
[--C-:B------:R-:W-:Y:S01]  /*106d0*/  FFMA.FTZ R26, R27, UR41, -R60.reuse ;  /* 0x000000291b1a7c23 */ /* 0x100fe2000801083c */
[----:B------:R-:W-:Y:S01]  /*106e0*/  R2UR UR10, R20 ;  /* 0x00000000140a72ca */ /* 0x000fe200000e0000 */
[----:B------:R-:W-:Y:S01]  /*106f0*/  VIADD R20, R12, 0x380 ;  /* 0x000003800c147836 */ /* 0x000fe20000000000 */
        /* <DEDUP_REMOVED lines=11> */
[----:B--2---:R-:W-:Y:S01]  /*107b0*/  FADD.FTZ R50, R150, R7 ;  /* 0x0000000796327221 */ /* 0x004fe20000010000 */
[--C-:B------:R-:W-:Y:S01]  /*107c0*/  FFMA.FTZ R31, R42, UR41, -R60.reuse ;  /* 0x000000292a1f7c23 */ /* 0x100fe2000801083c */
[--C-:B------:R-:W-:Y:S01]  /*107d0*/  FFMA.FTZ R12, R54, UR41, -R60.reuse ;  /* 0x00000029360c7c23 */ /* 0x100fe2000801083c */
[----:B------:R-:W-:Y:S01]  /*107e0*/  FFMA.FTZ R133, R58, UR41, -R60 ;  /* 0x000000293a857c23 */ /* 0x000fe2000801083c */
[----:B0-----:R-:W-:Y:S01]  /*107f0*/  FADD.FTZ R50, R137, R50 ;  /* 0x0000003289327221 */ /* 0x001fe20000010000 */
        /* <DEDUP_REMOVED lines=12> */
[----:B------:R-:W-:-:S04]  /*108c0*/  F2FP.F16.F32.PACK_AB R150, R137, R150 ;  /* 0x000000968996723e */ /* 0x000fc800000000ff */
[----:B------:R-:W-:Y:S08]  /*108d0*/  MUFU.EX2 R30, R30 ;  /* 0x0000001e001e7308 */ /* 0x000ff00000000800 */
[----:B------:R-:W-:Y:S08]  /*108e0*/  MUFU.EX2 R27, R27 ;  /* 0x0000001b001b7308 */ /* 0x000ff00000000800 */
[----:B------:R-:W0:Y:S08]  /*108f0*/  MUFU.EX2 R61, R61 ;  /* 0x0000003d003d7308 */ /* 0x000e300000000800 */
[----:B------:R-:W-:Y:S08]  /*10900*/  MUFU.EX2 R147, R147 ;  /* 0x0000009300937308 */ /* 0x000ff00000000800 */
[----:B------:R-:W-:Y:S01]  /*10910*/  MUFU.EX2 R64, R64 ;  /* 0x0000004000407308 */ /* 0x000fe20000000800 */
[----:B0-----:R-:W-:Y:S01]  /*10920*/  F2FP.F16.F32.PACK_AB R145, R61, R27 ;  /* 0x0000001b3d91723e */ /* 0x001fe200000000ff */
[----:B------:R-:W-:-:S02]  /*10930*/  WARPGROUP.DEPBAR.LE gsb0, 0x0 ;  /* 0x00008000000079c5 */ /* 0x000fc40000010000 */
[----:B------:R-:W-:Y:S01]  /*10940*/  WARPGROUP.ARRIVE ;  /* 0x00000000000079c5 */ /* 0x000fe20000000000 */
[----:B------:R-:W-:-:S03]  /*10950*/  FFMA.FTZ R129, R66, UR41, -R60 ;  /* 0x0000002942817c23 */ /* 0x000fc6000801083c */
[----:B------:R-:W-:Y:S01]  /*10960*/  MUFU.EX2 R31, R31 ;  /* 0x0000001f001f7308 */ /* 0x000fe20000000800 */
[--C-:B------:R-:W-:Y:S01]  /*10970*/  FFMA.FTZ R131, R70, UR41, -R60.reuse ;  /* 0x0000002946837c23 */ /* 0x100fe2000801083c */
[----:B------:R-:W-:Y:S01]  /*10980*/  F2FP.F16.F32.PACK_AB R128, R40, R33 ;  /* 0x000000212880723e */ /* 0x000fe200000000ff */
[----:B------:R-:W-:Y:S01]  /*10990*/  HGMMA.64x64x16.F32 R88, R124, gdesc[UR8].tnspB, R88, gsb0 ;  /* 0x40e000087c587df0 */ /* 0x000fe20008000858 */
[----:B------:R-:W-:Y:S01]  /*109a0*/  R2UR UR10, R20 ;  /* 0x00000000140a72ca */ /* 0x000fe200000e0000 */
[----:B------:R-:W-:Y:S01]  /*109b0*/  FFMA.FTZ R20, R55, UR41, -R60 ;  /* 0x0000002937147c23 */ /* 0x000fe2000801083c */
[----:B------:R-:W-:Y:S01]  /*109c0*/  R2UR UR11, R21 ;  /* 0x00000000150b72ca */ /* 0x000fe200000e0000 */
[----:B------:R-:W-:Y:S01]  /*109d0*/  @!P1 IMAD R21, R16, 0x8, R2 ;  /* 0x0000000810159824 */ /* 0x000fe200078e0202 */
[----:B------:R-:W-:Y:S01]  /*109e0*/  MUFU.EX2 R38, R38 ;  /* 0x0000002600267308 */ /* 0x000fe20000000800 */
[----:B------:R-:W-:Y:S02]  /*109f0*/  F2FP.F16.F32.PACK_AB R130, R44, R41 ;  /* 0x000000292c82723e */ /* 0x000fe400000000ff */
[----:B------:R-:W-:-:S05]  /*10a00*/  @!P1 VIADD R21, R21, 0x16840 ;  /* 0x0001684015159836 */ /* 0x000fca0000000000 */
[----:B------:R-:W-:Y:S01]  /*10a10*/  @!P1 PRMT R43, RZ, 0x654, R21 ;  /* 0x00000654ff2b9816 */ /* 0x000fe20000000015 */
[----:B------:R-:W-:Y:S08]  /*10a20*/  MUFU.EX2 R34, R34 ;  /* 0x0000002200227308 */ /* 0x000ff00000000800 */
[----:B------:R-:W-:Y:S08]  /*10a30*/  MUFU.EX2 R39, R39 ;  /* 0x0000002700277308 */ /* 0x000ff00000000800 */
[----:B------:R-:W-:Y:S08]  /*10a40*/  MUFU.EX2 R35, R35 ;  /* 0x0000002300237308 */ /* 0x000ff00000000800 */
[----:B------:R-:W0:Y:S08]  /*10a50*/  MUFU.EX2 R42, R42 ;  /* 0x0000002a002a7308 */ /* 0x000e300000000800 */
[----:B------:R-:W-:Y:S08]  /*10a60*/  MUFU.EX2 R12, R12 ;  /* 0x0000000c000c7308 */ /* 0x000ff00000000800 */
[----:B------:R-:W-:Y:S01]  /*10a70*/  MUFU.EX2 R20, R20 ;  /* 0x0000001400147308 */ /* 0x000fe20000000800 */
[----:B0-----:R-:W-:-:S07]  /*10a80*/  F2FP.F16.F32.PACK_AB R137, R42, R35 ;  /* 0x000000232a89723e */ /* 0x001fce00000000ff */
[----:B------:R-:W-:Y:S08]  /*10a90*/  MUFU.EX2 R132, R132 ;  /* 0x0000008400847308 */ /* 0x000ff00000000800 */
[----:B------:R-:W-:Y:S01]  /*10aa0*/  MUFU.EX2 R133, R133 ;  /* 0x0000008500857308 */ /* 0x000fe20000000800 */
[----:B------:R-:W-:Y:S02]  /*10ab0*/  WARPGROUP.DEPBAR.LE gsb0, 0x0 ;  /* 0x00008000000079c5 */ /* 0x000fe40000010000 */
[----:B------:R-:W-:-:S05]  /*10ac0*/  WARPGROUP.ARRIVE ;  /* 0x00000000000079c5 */ /* 0x000fca0000000000 */
[----:B------:R-:W-:Y:S01]  /*10ad0*/  MUFU.EX2 R21, R59 ;  /* 0x0000003b00157308 */ /* 0x000fe20000000800 */
[----:B------:R-:W-:Y:S01]  /*10ae0*/  FFMA.FTZ R125, R74, UR41, -R60 ;  /* 0x000000294a7d7c23 */ /* 0x000fe2000801083c */
[----:B------:R-:W-:Y:S02]  /*10af0*/  F2FP.F16.F32.PACK_AB R124, R25, R24 ;  /* 0x00000018197c723e */ /* 0x000fe400000000ff */
[----:B------:R-:W-:Y:S01]  /*10b00*/  F2FP.F16.F32.PACK_AB R126, R48, R45 ;  /* 0x0000002d307e723e */ /* 0x000fe200000000ff */
[----:B------:R-:W-:Y:S03]  /*10b10*/  HGMMA.64x64x16.F32 R88, R120, gdesc[UR8].tnspB, R88, gsb0 ;  /* 0x40e0000878587df0 */ /* 0x000fe60008000858 */
[----:B------:R-:W-:Y:S08]  /*10b20*/  MUFU.EX2 R134, R134 ;  /* 0x0000008600867308 */ /* 0x000ff00000000800 */
[----:B------:R-:W-:Y:S08]  /*10b30*/  MUFU.EX2 R135, R135 ;  /* 0x0000008700877308 */ /* 0x000ff00000000800 */
[----:B------:R-:W-:Y:S08]  /*10b40*/  MUFU.EX2 R129, R129 ;  /* 0x0000008100817308 */ /* 0x000ff00000000800 */
[----:B------:R-:W-:Y:S08]  /*10b50*/  MUFU.EX2 R131, R131 ;  /* 0x0000008300837308 */ /* 0x000ff00000000800 */
[----:B------:R-:W-:Y:S08]  /*10b60*/  MUFU.EX2 R125, R125 ;  /* 0x0000007d007d7308 */ /* 0x000ff00000000800 */
[----:B------:R-:W-:Y:S08]  /*10b70*/  MUFU.EX2 R78, R78 ;  /* 0x0000004e004e7308 */ /* 0x000ff00000000800 */
[----:B------:R-:W0:Y:S08]  /*10b80*/  MUFU.EX2 R79, R79 ;  /* 0x0000004f004f7308 */ /* 0x000e300000000800 */
[----:B------:R-:W-:Y:S08]  /*10b90*/  MUFU.EX2 R49, R49 ;  /* 0x0000003100317308 */ /* 0x000ff00000000800 */
[----:B------:R-:W-:Y:S01]  /*10ba0*/  MUFU.EX2 R82, R82 ;  /* 0x0000005200527308 */ /* 0x000fe20000000800 */
[----:B0-----:R-:W-:-:S07]  /*10bb0*/  F2FP.F16.F32.PACK_AB R127, R79, R78 ;  /* 0x0000004e4f7f723e */ /* 0x001fce00000000ff */
[----:B------:R-:W0:Y:S01]  /*10bc0*/  MUFU.EX2 R52, R52 ;  /* 0x0000003400347308 */ /* 0x000e220000000800 */
[----:B------:R-:W-:Y:S02]  /*10bd0*/  WARPGROUP.DEPBAR.LE gsb0, 0x0 ;  /* 0x00008000000079c5 */ /* 0x000fe40000010000 */
[----:B------:R1:W-:Y:S06]  /*10be0*/  BAR.ARV R152, 0x100 ;  /* 0x000400980000751d */ /* 0x0003ec0000002000 */
[----:B------:R2:W-:Y:S01]  /*10bf0*/  @!P1 SYNCS.ARRIVE.TRANS64.RED.A1T0 RZ, [R43+URZ], RZ ;  /* 0x000000ff2bff99a7 */ /* 0x0005e2000810043f */
[----:B------:R-:W3:Y:S01]  /*10c00*/  MUFU.EX2 R83, R83 ;  /* 0x0000005300537308 */ /* 0x000ee20000000800 */
[-C--:B------:R-:W-:Y:S01]  /*10c10*/  FMUL.FTZ R88, R88, R13.reuse ;  /* 0x0000000d58587220 */ /* 0x080fe20000410000 */
[-C--:B------:R-:W-:Y:S01]  /*10c20*/  FMUL.FTZ R89, R89, R13.reuse ;  /* 0x0000000d59597220 */ /* 0x080fe20000410000 */
[-C--:B------:R-:W-:Y:S01]  /*10c30*/  FMUL.FTZ R92, R92, R13.reuse ;  /* 0x0000000d5c5c7220 */ /* 0x080fe20000410000 */
[----:B------:R-:W-:Y:S01]  /*10c40*/  FMUL.FTZ R93, R93, R13 ;  /* 0x0000000d5d5d7220 */ /* 0x000fe20000410000 */
[----:B0-----:R-:W-:Y:S01]  /*10c50*/  F2FP.F16.F32.PACK_AB R120, R52, R49 ;  /* 0x000000313478723e */ /* 0x001fe200000000ff */
[----:B------:R-:W-:Y:S01]  /*10c60*/  FMUL.FTZ R96, R96, R13 ;  /* 0x0000000d60607220 */ /* 0x000fe20000410000 */
[----:B--2---:R-:W-:Y:S01]  /*10c70*/  FFMA.FTZ R43, R57, R6, R149 ;  /* 0x00000006392b7223 */ /* 0x004fe20000010095 */
[----:B------:R0:W-:Y:S01]  /*10c80*/  @!P1 SYNCS.ARRIVE.TRANS64.RED.A1T0 RZ, [R23+URZ], RZ ;  /* 0x000000ff17ff99a7 */ /* 0x0001e2000810043f */
[----:B------:R-:W-:Y:S01]  /*10c90*/  FFMA.FTZ R6, R63, UR41, -R60 ;  /* 0x000000293f067c23 */ /* 0x000fe2000801083c */
[C---:B------:R-:W-:Y:S01]  /*10ca0*/  F2FP.F16.F32.PACK_AB R149, R26.reuse, R149 ;  /* 0x000000951a95723e */ /* 0x040fe200000000ff */
[----:B------:R-:W-:Y:S01]  /*10cb0*/  FADD.FTZ R46, R26, R43 ;  /* 0x0000002b1a2e7221 */ /* 0x000fe20000010000 */
[----:B------:R-:W-:Y:S01]  /*10cc0*/  MUFU.EX2 R86, R86 ;  /* 0x0000005600567308 */ /* 0x000fe20000000800 */
[-C--:B------:R-:W-:Y:S01]  /*10cd0*/  FMUL.FTZ R97, R97, R13.reuse ;  /* 0x0000000d61617220 */ /* 0x080fe20000410000 */
[----:B------:R-:W-:Y:S01]  /*10ce0*/  FMUL.FTZ R100, R100, R13 ;  /* 0x0000000d64647220 */ /* 0x000fe20000410000 */
[----:B------:R-:W-:Y:S01]  /*10cf0*/  FADD.FTZ R7, R151, R46 ;  /* 0x0000002e97077221 */ /* 0x000fe20000010000 */
[C---:B------:R-:W-:Y:S01]  /*10d00*/  F2FP.F16.F32.PACK_AB R151, R30.reuse, R151 ;  /* 0x000000971e97723e */ /* 0x040fe200000000ff */
[-C--:B------:R-:W-:Y:S01]  /*10d10*/  FMUL.FTZ R101, R101, R13.reuse ;  /* 0x0000000d65657220 */ /* 0x080fe20000410000 */
[----:B---3--:R-:W-:Y:S01]  /*10d20*/  F2FP.F16.F32.PACK_AB R121, R83, R82 ;  /* 0x000000525379723e */ /* 0x008fe200000000ff */
[----:B------:R-:W-:Y:S01]  /*10d30*/  FADD.FTZ R46, R30, R7 ;  /* 0x000000071e2e7221 */ /* 0x000fe20000010000 */
[----:B------:R-:W-:Y:S01]  /*10d40*/  FADD.FTZ R7, R143, R50 ;  /* 0x000000328f077221 */ /* 0x000fe20000010000 */
[----:B------:R-:W2:Y:S01]  /*10d50*/  MUFU.EX2 R6, R6 ;  /* 0x0000000600067308 */ /* 0x000ea20000000800 */
[----:B------:R-:W-:Y:S01]  /*10d60*/  FMUL.FTZ R104, R104, R13 ;  /* 0x0000000d68687220 */ /* 0x000fe20000410000 */
[----:B------:R-:W-:Y:S01]  /*10d70*/  FADD.FTZ R50, R27, R46 ;  /* 0x0000002e1b327221 */ /* 0x000fe20000010000 */
[C---:B------:R-:W-:Y:S01]  /*10d80*/  FADD.FTZ R54, R144.reuse, R7 ;  /* 0x0000000790367221 */ /* 0x040fe20000010000 */
[----:B------:R-:W-:Y:S01]  /*10d90*/  FFMA.FTZ R46, R67, UR41, -R60 ;  /* 0x00000029432e7c23 */ /* 0x000fe2000801083c */
[----:B------:R-:W-:Y:S01]  /*10da0*/  F2FP.F16.F32.PACK_AB R144, R144, R143 ;  /* 0x0000008f9090723e */ /* 0x000fe200000000ff */
[----:B------:R-:W-:Y:S01]  /*10db0*/  FADD.FTZ R58, R61, R50 ;  /* 0x000000323d3a7221 */ /* 0x000fe20000010000 */
[----:B------:R-:W-:Y:S01]  /*10dc0*/  FADD.FTZ R7, R141, R54 ;  /* 0x000000368d077221 */ /* 0x000fe20000010000 */
[----:B------:R-:W-:Y:S01]  /*10dd0*/  FFMA.FTZ R50, R71, UR41, -R60 ;  /* 0x0000002947327c23 */ /* 0x000fe2000801083c */
[----:B------:R-:W-:Y:S01]  /*10de0*/  MUFU.EX2 R26, R75 ;  /* 0x0000004b001a7308 */ /* 0x000fe20000000800 */
[----:B0-----:R-:W-:Y:S01]  /*10df0*/  FADD.FTZ R23, R147, R58 ;  /* 0x0000003a93177221 */ /* 0x001fe20000010000 */
[C---:B------:R-:W-:Y:S01]  /*10e00*/  FADD.FTZ R54, R146.reuse, R7 ;  /* 0x0000000792367221 */ /* 0x040fe20000010000 */
[----:B------:R-:W-:Y:S01]  /*10e10*/  FFMA.FTZ R60, R87, UR41, -R60 ;  /* 0x00000029573c7c23 */ /* 0x000fe2000801083c */
[----:B------:R-:W-:Y:S01]  /*10e20*/  F2FP.F16.F32.PACK_AB R146, R146, R141 ;  /* 0x0000008d9292723e */ /* 0x000fe200000000ff */
[C---:B------:R-:W-:Y:S01]  /*10e30*/  FADD.FTZ R58, R64.reuse, R23 ;  /* 0x00000017403a7221 */ /* 0x040fe20000010000 */
[----:B------:R-:W-:Y:S01]  /*10e40*/  FADD.FTZ R7, R139, R54 ;  /* 0x000000368b077221 */ /* 0x000fe20000010000 */
[----:B------:R-:W-:Y:S01]  /*10e50*/  F2FP.F16.F32.PACK_AB R147, R64, R147 ;  /* 0x000000934093723e */ /* 0x000fe200000000ff */
[----:B------:R-:W-:Y:S01]  /*10e60*/  MUFU.EX2 R46, R46 ;  /* 0x0000002e002e7308 */ /* 0x000fe20000000800 */
[----:B------:R-:W-:Y:S01]  /*10e70*/  FADD.FTZ R23, R31, R58 ;  /* 0x0000003a1f177221 */ /* 0x000fe20000010000 */
[C---:B------:R-:W-:Y:S01]  /*10e80*/  FADD.FTZ R7, R140.reuse, R7 ;  /* 0x000000078c077221 */ /* 0x040fe20000010000 */
[----:B------:R-:W-:Y:S01]  /*10e90*/  F2FP.F16.F32.PACK_AB R140, R140, R139 ;  /* 0x0000008b8c8c723e */ /* 0x000fe200000000ff */
[-C--:B------:R-:W-:Y:S01]  /*10ea0*/  FMUL.FTZ R105, R105, R13.reuse ;  /* 0x0000000d69697220 */ /* 0x080fe20000410000 */
[----:B------:R-:W-:Y:S01]  /*10eb0*/  FADD.FTZ R23, R38, R23 ;  /* 0x0000001726177221 */ /* 0x000fe20000010000 */
[----:B------:R-:W-:Y:S01]  /*10ec0*/  FADD.FTZ R7, R142, R7 ;  /* 0x000000078e077221 */ /* 0x000fe20000010000 */
[----:B------:R-:W-:Y:S01]  /*10ed0*/  F2FP.F16.F32.PACK_AB R142, R28, R142 ;  /* 0x0000008e1c8e723e */ /* 0x000fe200000000ff */
[----:B------:R-:W-:Y:S01]  /*10ee0*/  MUFU.EX2 R50, R50 ;  /* 0x0000003200327308 */ /* 0x000fe20000000800 */
[----:B------:R-:W-:Y:S01]  /*10ef0*/  FADD.FTZ R54, R34, R23 ;  /* 0x0000001722367221 */ /* 0x000fe20000010000 */
[----:B------:R-:W-:Y:S01]  /*10f00*/  FADD.FTZ R7, R28, R7 ;  /* 0x000000071c077221 */ /* 0x000fe20000010000 */
[----:B------:R-:W-:Y:S01]  /*10f10*/  F2FP.F16.F32.PACK_AB R139, R20, R12 ;  /* 0x0000000c148b723e */ /* 0x000fe200000000ff */
[----:B------:R-:W-:Y:S01]  /*10f20*/  FMUL.FTZ R108, R108, R13 ;  /* 0x0000000d6c6c7220 */ /* 0x000fe20000410000 */
[----:B------:R-:W-:Y:S01]  /*10f30*/  FADD.FTZ R54, R39, R54 ;  /* 0x0000003627367221 */ /* 0x000fe20000010000 */
[----:B------:R-:W-:Y:S01]  /*10f40*/  FADD.FTZ R58, R136, R7 ;  /* 0x00000007883a7221 */ /* 0x000fe20000010000 */
[----:B------:R-:W-:Y:S01]  /*10f50*/  F2FP.F16.F32.PACK_AB R141, R38, R31 ;  /* 0x0000001f268d723e */ /* 0x000fe200000000ff */
[----:B------:R-:W0:Y:S01]  /*10f60*/  MUFU.EX2 R56, R56 ;  /* 0x0000003800387308 */ /* 0x000e220000000800 */
[----:B------:R-:W-:Y:S01]  /*10f70*/  FADD.FTZ R7, R35, R54 ;  /* 0x0000003623077221 */ /* 0x000fe20000010000 */
[----:B------:R-:W-:Y:S01]  /*10f80*/  FADD.FTZ R23, R29, R58 ;  /* 0x0000003a1d177221 */ /* 0x000fe20000010000 */
[----:B------:R-:W-:Y:S01]  /*10f90*/  F2FP.F16.F32.PACK_AB R143, R39, R34 ;  /* 0x00000022278f723e */ /* 0x000fe200000000ff */
[-C--:B------:R-:W-:Y:S01]  /*10fa0*/  FMUL.FTZ R109, R109, R13.reuse ;  /* 0x0000000d6d6d7220 */ /* 0x080fe20000410000 */
[----:B------:R-:W-:Y:S01]  /*10fb0*/  FADD.FTZ R7, R42, R7 ;  /* 0x000000072a077221 */ /* 0x000fe20000010000 */
[----:B------:R-:W-:Y:S01]  /*10fc0*/  FADD.FTZ R23, R138, R23 ;  /* 0x000000178a177221 */ /* 0x000fe20000010000 */
[----:B------:R-:W-:Y:S01]  /*10fd0*/  F2FP.F16.F32.PACK_AB R136, R29, R136 ;  /* 0x000000881d88723e */ /* 0x000fe200000000ff */
[----:B------:R-:W3:Y:S01]  /*10fe0*/  MUFU.EX2 R123, R60 ;  /* 0x0000003c007b7308 */ /* 0x000ee20000000800 */
[----:B------:R-:W-:Y:S01]  /*10ff0*/  FADD.FTZ R7, R12, R7 ;  /* 0x000000070c077221 */ /* 0x000fe20000010000 */
[C---:B------:R-:W-:Y:S01]  /*11000*/  FADD.FTZ R23, R32.reuse, R23 ;  /* 0x0000001720177221 */ /* 0x040fe20000010000 */
[----:B------:R-:W-:Y:S01]  /*11010*/  F2FP.F16.F32.PACK_AB R138, R32, R138 ;  /* 0x0000008a208a723e */ /* 0x000fe200000000ff */
[-C--:B------:R-:W-:Y:S01]  /*11020*/  FMUL.FTZ R112, R112, R13.reuse ;  /* 0x0000000d70707220 */ /* 0x080fe20000410000 */
[----:B------:R-:W-:Y:S01]  /*11030*/  FADD.FTZ R30, R20, R7 ;  /* 0x00000007141e7221 */ /* 0x000fe20000010000 */
[----:B------:R-:W-:Y:S01]  /*11040*/  FADD.FTZ R23, R132, R23 ;  /* 0x0000001784177221 */ /* 0x000fe20000010000 */
[C---:B------:R-:W-:Y:S01]  /*11050*/  F2FP.F16.F32.PACK_AB R132, R36.reuse, R132 ;  /* 0x000000842484723e */ /* 0x040fe200000000ff */
[----:B------:R-:W-:Y:S01]  /*11060*/  FMUL.FTZ R113, R113, R13 ;  /* 0x0000000d71717220 */ /* 0x000fe20000410000 */
[----:B------:R-:W-:Y:S01]  /*11070*/  FADD.FTZ R30, R133, R30 ;  /* 0x0000001e851e7221 */ /* 0x000fe20000010000 */
[----:B------:R-:W-:Y:S01]  /*11080*/  FADD.FTZ R23, R36, R23 ;  /* 0x0000001724177221 */ /* 0x000fe20000010000 */
[C---:B------:R-:W-:Y:S01]  /*11090*/  F2FP.F16.F32.PACK_AB R133, R21.reuse, R133 ;  /* 0x000000851585723e */ /* 0x040fe200000000ff */
[-C--:B------:R-:W-:Y:S01]  /*110a0*/  FMUL.FTZ R116, R116, R13.reuse ;  /* 0x0000000d74747220 */ /* 0x080fe20000410000 */
[----:B------:R-:W-:Y:S01]  /*110b0*/  FADD.FTZ R30, R21, R30 ;  /* 0x0000001e151e7221 */ /* 0x000fe20000010000 */
[----:B------:R-:W-:Y:S01]  /*110c0*/  FADD.FTZ R54, R134, R23 ;  /* 0x0000001786367221 */ /* 0x000fe20000010000 */
[----:B------:R-:W-:Y:S01]  /*110d0*/  F2FP.F16.F32.PACK_AB R134, R37, R134 ;  /* 0x000000862586723e */ /* 0x000fe200000000ff */
[----:B------:R-:W-:Y:S01]  /*110e0*/  FMUL.FTZ R117, R117, R13 ;  /* 0x0000000d75757220 */ /* 0x000fe20000410000 */
[----:B------:R-:W-:Y:S01]  /*110f0*/  FADD.FTZ R7, R135, R30 ;  /* 0x0000001e87077221 */ /* 0x000fe20000010000 */
[----:B------:R-:W-:Y:S01]  /*11100*/  FADD.FTZ R54, R37, R54 ;  /* 0x0000003625367221 */ /* 0x000fe20000010000 */
[----:B--2---:R-:W-:Y:S01]  /*11110*/  F2FP.F16.F32.PACK_AB R135, R6, R135 ;  /* 0x000000870687723e */ /* 0x004fe200000000ff */
[----:B------:R-:W-:Y:S01]  /*11120*/  FMUL.FTZ R90, R90, R57 ;  /* 0x000000395a5a7220 */ /* 0x000fe20000410000 */
[----:B------:R-:W-:Y:S01]  /*11130*/  FADD.FTZ R28, R6, R7 ;  /* 0x00000007061c7221 */ /* 0x000fe20000010000 */
[----:B------:R-:W-:Y:S01]  /*11140*/  FADD.FTZ R7, R33, R54 ;  /* 0x0000003621077221 */ /* 0x000fe20000010000 */
[----:B0-----:R-:W-:Y:S01]  /*11150*/  F2FP.F16.F32.PACK_AB R122, R56, R53 ;  /* 0x00000035387a723e */ /* 0x001fe200000000ff */
[----:B------:R-:W-:Y:S01]  /*11160*/  FMUL.FTZ R91, R91, R57 ;  /* 0x000000395b5b7220 */ /* 0x000fe20000410000 */
[----:B------:R-:W-:Y:S01]  /*11170*/  FADD.FTZ R23, R129, R28 ;  /* 0x0000001c81177221 */ /* 0x000fe20000010000 */
[----:B------:R-:W-:Y:S01]  /*11180*/  FADD.FTZ R28, R40, R7 ;  /* 0x00000007281c7221 */ /* 0x000fe20000010000 */
[----:B------:R-:W-:Y:S01]  /*11190*/  F2FP.F16.F32.PACK_AB R129, R46, R129 ;  /* 0x000000812e81723e */ /* 0x000fe200000000ff */
[-C--:B------:R-:W-:Y:S01]  /*111a0*/  FMUL.FTZ R94, R94, R57.reuse ;  /* 0x000000395e5e7220 */ /* 0x080fe20000410000 */
[----:B------:R-:W-:Y:S01]  /*111b0*/  FADD.FTZ R30, R46, R23 ;  /* 0x000000172e1e7221 */ /* 0x000fe20000010000 */
[----:B------:R-:W-:Y:S01]  /*111c0*/  FADD.FTZ R7, R41, R28 ;  /* 0x0000001c29077221 */ /* 0x000fe20000010000 */
[-C--:B------:R-:W-:Y:S01]  /*111d0*/  FMUL.FTZ R95, R95, R57.reuse ;  /* 0x000000395f5f7220 */ /* 0x080fe20000410000 */
[----:B------:R-:W-:Y:S01]  /*111e0*/  FMUL.FTZ R98, R98, R57 ;  /* 0x0000003962627220 */ /* 0x000fe20000410000 */
[----:B------:R-:W-:Y:S01]  /*111f0*/  FADD.FTZ R23, R131, R30 ;  /* 0x0000001e83177221 */ /* 0x000fe20000010000 */
[----:B------:R-:W-:Y:S01]  /*11200*/  FADD.FTZ R7, R44, R7 ;  /* 0x000000072c077221 */ /* 0x000fe20000010000 */
[C---:B------:R-:W-:Y:S01]  /*11210*/  F2FP.F16.F32.PACK_AB R131, R50.reuse, R131 ;  /* 0x000000833283723e */ /* 0x040fe200000000ff */
[-C--:B------:R-:W-:Y:S01]  /*11220*/  FMUL.FTZ R99, R99, R57.reuse ;  /* 0x0000003963637220 */ /* 0x080fe20000410000 */
[----:B------:R-:W-:Y:S01]  /*11230*/  FADD.FTZ R12, R50, R23 ;  /* 0x00000017320c7221 */ /* 0x000fe20000010000 */
[----:B------:R-:W-:Y:S01]  /*11240*/  FADD.FTZ R20, R24, R7 ;  /* 0x0000000718147221 */ /* 0x000fe20000010000 */
[-C--:B------:R-:W-:Y:S01]  /*11250*/  FMUL.FTZ R102, R102, R57.reuse ;  /* 0x0000003966667220 */ /* 0x080fe20000410000 */
        /* <DEDUP_REMOVED lines=19> */
[----:B------:R-:W-:Y:S01]  /*11390*/  FMUL.FTZ R119, R119, R57 ;  /* 0x0000003977777220 */ /* 0x000fe20000410000 */
[----:B------:R-:W-:-:S02]  /*113a0*/  IMAD.MOV.U32 R12, RZ, RZ, R19 ;  /* 0x000000ffff0c7224 */ /* 0x000fc400078e0013 */
[----:B------:R-:W-:Y:S01]  /*113b0*/  FADD.FTZ R7, R83, R7 ;  /* 0x0000000753077221 */ /* 0x000fe20000010000 */
[----:B------:R-:W-:Y:S01]  /*113c0*/  FADD.FTZ R21, R53, R6 ;  /* 0x0000000635157221 */ /* 0x000fe20000010000 */
[----:B------:R-:W-:Y:S02]  /*113d0*/  IMAD.MOV.U32 R23, RZ, RZ, R16 ;  /* 0x000000ffff177224 */ /* 0x000fe400078e0010 */
[----:B------:R-:W-:Y:S01]  /*113e0*/  FADD.FTZ R6, R86, R7 ;  /* 0x0000000756067221 */ /* 0x000fe20000010000 */
[----:B------:R-:W-:Y:S01]  /*113f0*/  FADD.FTZ R7, R56, R21 ;  /* 0x0000001538077221 */ /* 0x000fe20000010000 */
[----:B------:R-:W-:Y:S02]  /*11400*/  IMAD.MOV.U32 R21, RZ, RZ, R0 ;  /* 0x000000ffff157224 */ /* 0x000fe400078e0000 */
[C---:B---3--:R-:W-:Y:S01]  /*11410*/  FADD.FTZ R6, R123.reuse, R6 ;  /* 0x000000067b067221 */ /* 0x048fe20000010000 */
[----:B------:R-:W-:Y:S01]  /*11420*/  F2FP.F16.F32.PACK_AB R123, R123, R86 ;  /* 0x000000567b7b723e */ /* 0x000fe200000000ff */
[----:B------:R-:W-:Y:S01]  /*11430*/  IMAD.MOV.U32 R20, RZ, RZ, R3 ;  /* 0x000000ffff147224 */ /* 0x000fe200078e0003 */
[----:B-1----:R-:W-:Y:S06]  /*11440*/  @P2 BRA `(.L_x_1268) ;  /* 0xffffffe000542947 */ /* 0x002fec000383ffff */
.L_x_1258:
[----:B------:R-:W2:Y:S02]  /*11450*/  LDL R12, [R1+0x24] ;  /* 0x00002400010c7983 */ /* 0x000ea40000100800 */
[----:B--2---:R-:W-:-:S13]  /*11460*/  ISETP.GE.AND P2, PT, R4, R12, PT ;  /* 0x0000000c0400720c */ /* 0x004fda0003f46270 */
[----:B------:R-:W-:Y:S05]  /*11470*/  @!P2 BRA `(.L_x_1269) ;  /* 0x0000002c00eca947 */ /* 0x000fea0003800000 */
[----:B------:R-:W2:Y:S04]  /*11480*/  LDL R13, [R1+0x20] ;  /* 0x00002000010d7983 */ /* 0x000ea80000100800 */
[----:B------:R-:W2:Y:S01]  /*11490*/  LDL R12, [R1+0x1c] ;  /* 0x00001c00010c7983 */ /* 0x000ea20000100800 */
[----:B------:R-:W-:Y:S02]  /*114a0*/  IMAD.MOV.U32 R20, RZ, RZ, R0 ;  /* 0x000000ffff147224 */ /* 0x000fe400078e0000 */
[----:B------:R-:W-:Y:S02]  /*114b0*/  IMAD.MOV.U32 R21, RZ, RZ, R3 ;  /* 0x000000ffff157224 */ /* 0x000fe400078e0003 */
[----:B------:R-:W-:Y:S02]  /*114c0*/  IMAD.MOV.U32 R153, RZ, RZ, R16 ;  /* 0x000000ffff997224 */ /* 0x000fe400078e0010 */
[----:B--2---:R-:W-:-:S02]  /*114d0*/  IMAD.IADD R152, R12, 0x1, -R13 ;  /* 0x000000010c987824 */ /* 0x004fc400078e0a0d */
[----:B------:R-:W-:Y:S02]  /*114e0*/  IMAD.MOV.U32 R12, RZ, RZ, R19 ;  /* 0x000000ffff0c7224 */ /* 0x000fe400078e0013 */
[----:B------:R-:W-:Y:S01]  /*114f0*/  IMAD.IADD R23, R5, 0x1, R152 ;  /* 0x0000000105177824 */ /* 0x000fe200078e0298 */
[----:B------:R-:W-:-:S04]  /*11500*/  IADD3 R152, R152, 0x8, R5 ;  /* 0x0000000898987810 */ /* 0x000fc80007ffe005 */
[----:B------:R-:W-:Y:S02]  /*11510*/  LOP3.LUT R0, RZ, R23, RZ, 0x33, !PT ;  /* 0x00000017ff007212 */ /* 0x000fe400078e33ff */
[----:B------:R-:W-:-:S03]  /*11520*/  LOP3.LUT R154, RZ, R152, RZ, 0x33, !PT ;  /* 0x00000098ff9a7212 */ /* 0x000fc600078e33ff */
[----:B------:R0:W-:Y:S04]  /*11530*/  STL [R1], R0 ;  /* 0x0000000001007387 */ /* 0x0001e80000100800 */
.L_x_1287:
        /* <DEDUP_REMOVED lines=11> */
.L_x_1271:
[----:B------:R-:W-:Y:S01]  /*115f0*/  IMAD R0, R16, 0x8, R2 ;  /* 0x0000000810007824 */ /* 0x000fe200078e0202 */
[----:B------:R-:W-:-:S04]  /*11600*/  SHF.L.U32 R3, R19, 0x1f, RZ ;  /* 0x0000001f13037819 */ /* 0x000fc800000006ff */
[----:B------:R0:W1:Y:S01]  /*11610*/  SYNCS.PHASECHK.TRANS64.TRYWAIT P3, [R0+URZ+0x16830], R3 ;  /* 0x01683003000075a7 */ /* 0x000062000806017f */
[----:B------:R-:W-:Y:S05]  /*11620*/  @!P0 BRA `(.L_x_1272) ;  /* 0x0000000000048947 */ /* 0x000fea0003800000 */
[----:B------:R-:W-:Y:S01]  /*11630*/  BPT.TRAP 0x1 ;  /* 0x000000040000795c */ /* 0x000fe20000300000 */
.L_x_1272:
[----:B------:R-:W-:Y:S04]  /*11640*/  BSSY B0, `(.L_x_1270) ;  /* 0x0000004000007945 */ /* 0x000fe80003800000 */
[----:B-1----:R-:W-:Y:S05]  /*11650*/  @P3 BRA `(.L_x_1273) ;  /* 0x0000000000083947 */ /* 0x002fea0003800000 */
[----:B------:R-:W1:Y:S02]  /*11660*/  SYNCS.PHASECHK.TRANS64.TRYWAIT P3, [R0+URZ+0x16830], R3 ;  /* 0x01683003000075a7 */ /* 0x000e64000806017f */
[----:B-1----:R-:W-:Y:S05]  /*11670*/  @!P3 BRA `(.L_x_1274) ;  /* 0x000000b40018b947 */ /* 0x002fea0003800000 */
.L_x_1273:
[----:B------:R-:W-:Y:S05]  /*11680*/  BSYNC B0 ;  /* 0x0000000000007941 */ /* 0x000fea0003800000 */
.L_x_1270:
        /* <DEDUP_REMOVED lines=44> */
.L_x_1276:
[----:B------:R-:W-:Y:S01]  /*11950*/  SHF.L.U32 R0, R12, 0x1f, RZ ;  /* 0x0000001f0c007819 */ /* 0x000fe200000006ff */
[----:B------:R-:W-:-:S04]  /*11960*/  IMAD R3, R153, 0x8, R2 ;  /* 0x0000000899037824 */ /* 0x000fc800078e0202 */
[----:B------:R0:W1:Y:S01]  /*11970*/  SYNCS.PHASECHK.TRANS64.TRYWAIT P2, [R3+URZ+0x16850], R0 ;  /* 0x01685000030075a7 */ /* 0x000062000804017f */
[----:B------:R-:W-:Y:S05]  /*11980*/  @!P0 BRA `(.L_x_1277) ;  /* 0x0000000000048947 */ /* 0x000fea0003800000 */
[----:B------:R-:W-:Y:S01]  /*11990*/  BPT.TRAP 0x1 ;  /* 0x000000040000795c */ /* 0x000fe20000300000 */
.L_x_1277:
[----:B-1----:R-:W-:Y:S05]  /*119a0*/  @P2 BRA `(.L_x_1275) ;  /* 0x0000000000082947 */ /* 0x002fea0003800000 */
[----:B------:R-:W1:Y:S02]  /*119b0*/  SYNCS.PHASECHK.TRANS64.TRYWAIT P2, [R3+URZ+0x16850], R0 ;  /* 0x01685000030075a7 */ /* 0x000e64000804017f */
[----:B-1----:R-:W-:Y:S05]  /*119c0*/  @!P2 BRA `(.L_x_1278) ;  /* 0x000000b00058a947 */ /* 0x002fea0003800000 */
.L_x_1275:
[----:B01----:R-:W-:Y:S01]  /*119d0*/  VIADD R0, R2, 0x400 ;  /* 0x0000040002007836 */ /* 0x003fe20000000000 */
[----:B------:R-:W2:Y:S01]  /*119e0*/  LDL R3, [R1+0x1c] ;  /* 0x00001c0001037983 */ /* 0x000ea20000100800 */
[----:B------:R-:W-:Y:S01]  /*119f0*/  IMAD.MOV.U32 R13, RZ, RZ, 0x40000040 ;  /* 0x40000040ff0d7424 */ /* 0x000fe200078e00ff */
[----:B------:R-:W-:Y:S05]  /*11a00*/  WARPSYNC.ALL ;  /* 0x0000000000007948 */ /* 0x000fea0003800000 */
[----:B------:R-:W-:Y:S01]  /*11a10*/  SHF.R.U32.HI R0, RZ, 0x4, R0 ;  /* 0x00000004ff007819 */ /* 0x000fe20000011600 */
[----:B------:R-:W-:Y:S01]  /*11a20*/  WARPGROUP.ARRIVE ;  /* 0x00000000000079c5 */ /* 0x000fe20000000000 */
[----:B------:R-:W-:-:S02]  /*11a30*/  R2UR UR11, R13 ;  /* 0x000000000d0b72ca */ /* 0x000fc400000e0000 */
[----:B------:R-:W-:-:S05]  /*11a40*/  LOP3.LUT R0, R0, 0x3fff, RZ, 0xc0, !PT ;  /* 0x00003fff00007812 */ /* 0x000fca00078ec0ff */
[----:B------:R-:W-:-:S05]  /*11a50*/  IMAD R12, R153, 0x400, R0 ;  /* 0x00000400990c7824 */ /* 0x000fca00078e0200 */
[----:B------:R-:W-:-:S13]  /*11a60*/  R2UR UR10, R12 ;  /* 0x000000000c0a72ca */ /* 0x000fda00000e0000 */
[----:B------:R-:W-:Y:S03]  /*11a70*/  HGMMA.64x64x16.F32 R88, R148, gdesc[UR8].tnspB, R88, gsb0 ;  /* 0x40e0000894587df0 */ /* 0x000fe60008000858 */
[----:B------:R-:W-:Y:S02]  /*11a80*/  WARPGROUP.DEPBAR.LE gsb0, 0x0 ;  /* 0x00008000000079c5 */ /* 0x000fe40000010000 */
[----:B------:R-:W-:Y:S01]  /*11a90*/  VIADD R148, R12, 0x80 ;  /* 0x000000800c947836 */ /* 0x000fe20000000000 */
[----:B------:R-:W3:Y:S01]  /*11aa0*/  LDL R151, [R1+0x20] ;  /* 0x0000200001977983 */ /* 0x000ee20000100800 */
[----:B------:R-:W-:Y:S01]  /*11ab0*/  IMAD.MOV.U32 R149, RZ, RZ, 0x40000040 ;  /* 0x40000040ff957424 */ /* 0x000fe200078e00ff */
[----:B------:R-:W-:Y:S01]  /*11ac0*/  WARPGROUP.ARRIVE ;  /* 0x00000000000079c5 */ /* 0x000fe20000000000 */
[----:B------:R-:W-:Y:S01]  /*11ad0*/  IMAD.MOV.U32 R13, RZ, RZ, 0x40000040 ;  /* 0x40000040ff0d7424 */ /* 0x000fe200078e00ff */
[----:B------:R-:W-:Y:S01]  /*11ae0*/  R2UR UR10, R148 ;  /* 0x00000000940a72ca */ /* 0x000fe200000e0000 */
[----:B------:R-:W-:Y:S01]  /*11af0*/  IMAD.SHL.U32 R0, R4, 0x80, RZ ;  /* 0x0000008004007824 */ /* 0x000fe200078e00ff */
[----:B------:R-:W-:Y:S01]  /*11b00*/  R2UR UR11, R149 ;  /* 0x00000000950b72ca */ /* 0x000fe200000e0000 */
[----:B------:R-:W-:Y:S01]  /*11b10*/  ULOP3.LUT UR8, URZ, UR27, URZ, 0x33, !UPT ;  /* 0x0000001b3f087292 */ /* 0x000fe2000f8e333f */
[----:B------:R-:W0:Y:S11]  /*11b20*/  S2R R149, SR_TID.X ;  /* 0x0000000000957919 */ /* 0x000e360000002100 */
[----:B------:R-:W-:Y:S01]  /*11b30*/  HGMMA.64x64x16.F32 R88, R144, gdesc[UR8].tnspB, R88, gsb0 ;  /* 0x40e0000890587df0 */ /* 0x000fe20008000858 */
[----:B0-----:R-:W-:-:S02]  /*11b40*/  SHF.R.U32.HI R150, RZ, 0x7, R149 ;  /* 0x00000007ff967819 */ /* 0x001fc40000011695 */
[----:B------:R-:W-:Y:S01]  /*11b50*/  ISETP.GE.U32.AND P2, PT, R149, 0x180, PT ;  /* 0x000001809500780c */ /* 0x000fe20003f46070 */
[----:B------:R-:W-:Y:S02]  /*11b60*/  WARPGROUP.DEPBAR.LE gsb0, 0x0 ;  /* 0x00008000000079c5 */ /* 0x000fe40000010000 */
[----:B------:R-:W-:Y:S01]  /*11b70*/  VIADD R144, R12, 0x100 ;  /* 0x000001000c907836 */ /* 0x000fe20000000000 */
[----:B------:R-:W-:Y:S01]  /*11b80*/  WARPGROUP.ARRIVE ;  /* 0x00000000000079c5 */ /* 0x000fe20000000000 */
[----:B------:R-:W-:-:S03]  /*11b90*/  IMAD.MOV.U32 R145, RZ, RZ, 0x40000040 ;  /* 0x40000040ff917424 */ /* 0x000fc600078e00ff */
[----:B------:R-:W-:Y:S02]  /*11ba0*/  R2UR UR10, R144 ;  /* 0x00000000900a72ca */ /* 0x000fe400000e0000 */
[----:B------:R-:W-:-:S13]  /*11bb0*/  R2UR UR11, R145 ;  /* 0x00000000910b72ca */ /* 0x000fda00000e0000 */
[----:B------:R-:W-:Y:S01]  /*11bc0*/  HGMMA.64x64x16.F32 R88, R140, gdesc[UR8].tnspB, R88, gsb0 ;  /* 0x40e000088c587df0 */ /* 0x000fe20008000858 */
[----:B--2---:R-:W-:Y:S02]  /*11bd0*/  IADD3 R3, R3, 0x1, -R0 ;  /* 0x0000000103037810 */ /* 0x004fe40007ffe800 */
[----:B------:R-:W-:Y:S02]  /*11be0*/  WARPGROUP.DEPBAR.LE gsb0, 0x0 ;  /* 0x00008000000079c5 */ /* 0x000fe40000010000 */
[----:B------:R-:W-:Y:S01]  /*11bf0*/  VIADD R140, R12, 0x180 ;  /* 0x000001800c8c7836 */ /* 0x000fe20000000000 */
[----:B------:R-:W-:Y:S01]  /*11c00*/  WARPGROUP.ARRIVE ;  /* 0x00000000000079c5 */ /* 0x000fe20000000000 */
[----:B------:R-:W-:-:S03]  /*11c10*/  IMAD.MOV.U32 R141, RZ, RZ, 0x40000040 ;  /* 0x40000040ff8d7424 */ /* 0x000fc600078e00ff */
[----:B------:R-:W-:Y:S02]  /*11c20*/  R2UR UR10, R140 ;  /* 0x000000008c0a72ca */ /* 0x000fe400000e0000 */
[----:B------:R-:W-:-:S13]  /*11c30*/  R2UR UR11, R141 ;  /* 0x000000008d0b72ca */ /* 0x000fda00000e0000 */
[----:B------:R-:W-:Y:S03]  /*11c40*/  HGMMA.64x64x16.F32 R88, R136, gdesc[UR8].tnspB, R88, gsb0 ;  /* 0x40e0000888587df0 */ /* 0x000fe60008000858 */
        /* <DEDUP_REMOVED lines=15> */
[C---:B------:R-:W-:Y:S01]  /*11d40*/  VIADD R128, R12.reuse, 0x300 ;  /* 0x000003000c807836 */ /* 0x040fe20000000000 */
[----:B------:R-:W-:Y:S01]  /*11d50*/  WARPGROUP.ARRIVE ;  /* 0x00000000000079c5 */ /* 0x000fe20000000000 */
[----:B------:R-:W-:Y:S02]  /*11d60*/  IMAD.MOV.U32 R129, RZ, RZ, 0x40000040 ;  /* 0x40000040ff817424 */ /* 0x000fe400078e00ff */
[----:B------:R-:W-:Y:S01]  /*11d70*/  VIADD R12, R12, 0x380 ;  /* 0x000003800c0c7836 */ /* 0x000fe20000000000 */
[----:B------:R-:W-:-:S02]  /*11d80*/  R2UR UR10, R128 ;  /* 0x00000000800a72ca */ /* 0x000fc400000e0000 */
[----:B------:R-:W-:-:S13]  /*11d90*/  R2UR UR11, R129 ;  /* 0x00000000810b72ca */ /* 0x000fda00000e0000 */
[----:B------:R-:W-:Y:S01]  /*11da0*/  HGMMA.64x64x16.F32 R88, R124, gdesc[UR8].tnspB, R88, gsb0 ;  /* 0x40e000087c587df0 */ /* 0x000fe20008000858 */
[----:B------:R-:W-:Y:S01]  /*11db0*/  R2UR UR10, R12 ;  /* 0x000000000c0a72ca */ /* 0x000fe200000e0000 */
[----:B------:R-:W-:Y:S01]  /*11dc0*/  @!P1 IMAD R12, R16, 0x8, R2 ;  /* 0x00000008100c9824 */ /* 0x000fe200078e0202 */
[----:B------:R-:W-:Y:S01]  /*11dd0*/  R2UR UR11, R13 ;  /* 0x000000000d0b72ca */ /* 0x000fe200000e0000 */
[----:B------:R-:W-:-:S05]  /*11de0*/  VIADD R13, R150, 0x9 ;  /* 0x00000009960d7836 */ /* 0x000fca0000000000 */
[----:B------:R-:W-:Y:S01]  /*11df0*/  SEL R13, R13, 0x9, !P2 ;  /* 0x000000090d0d7807 */ /* 0x000fe20005000000 */
[----:B------:R-:W-:Y:S02]  /*11e00*/  WARPGROUP.DEPBAR.LE gsb0, 0x0 ;  /* 0x00008000000079c5 */ /* 0x000fe40000010000 */
[----:B------:R-:W-:-:S06]  /*11e10*/  WARPGROUP.ARRIVE ;  /* 0x00000000000079c5 */ /* 0x000fcc0000000000 */
[----:B------:R-:W-:Y:S03]  /*11e20*/  HGMMA.64x64x16.F32 R88, R120, gdesc[UR8].tnspB, R88, gsb0 ;  /* 0x40e0000878587df0 */ /* 0x000fe60008000858 */
[----:B------:R-:W-:Y:S02]  /*11e30*/  WARPGROUP.DEPBAR.LE gsb0, 0x0 ;  /* 0x00008000000079c5 */ /* 0x000fe40000010000 */
[----:B------:R-:W-:Y:S02]  /*11e40*/  @!P1 VIADD R120, R12, 0x16840 ;  /* 0x000168400c789836 */ /* 0x000fe40000000000 */
[----:B---3--:R-:W-:-:S03]  /*11e50*/  IMAD.IADD R12, R3, 0x1, -R151 ;  /* 0x00000001030c7824 */ /* 0x008fc600078e0a97 */
[----:B------:R-:W-:Y:S01]  /*11e60*/  @!P1 PRMT R120, RZ, 0x654, R120 ;  /* 0x00000654ff789816 */ /* 0x000fe20000000078 */
[----:B------:R-:W-:Y:S01]  /*11e70*/  IMAD R12, R155, -0x2, R12 ;  /* 0xfffffffe9b0c7824 */ /* 0x000fe200078e020c */
[----:B------:R0:W-:Y:S06]  /*11e80*/  BAR.ARV R13, 0x100 ;  /* 0x0004000d0000751d */ /* 0x0001ec0000002000 */
[C---:B------:R-:W-:Y:S01]  /*11e90*/  VIADD R122, R12.reuse, UR26 ;  /* 0x0000001a0c7a7c36 */ /* 0x040fe20008000000 */
[----:B------:R1:W-:Y:S01]  /*11ea0*/  @!P1 SYNCS.ARRIVE.TRANS64.RED.A1T0 RZ, [R120+URZ], RZ ;  /* 0x000000ff78ff99a7 */ /* 0x0003e2000810043f */
[----:B------:R-:W-:-:S04]  /*11eb0*/  VIADD R121, R12, UR8 ;  /* 0x000000080c797c36 */ /* 0x000fc80008000000 */
[C---:B------:R-:W-:Y:S02]  /*11ec0*/  IMAD.IADD R3, R5.reuse, 0x1, R121 ;  /* 0x0000000105037824 */ /* 0x040fe400078e0279 */
[----:B-1----:R-:W-:Y:S01]  /*11ed0*/  IMAD.IADD R120, R5, 0x1, R122 ;  /* 0x0000000105787824 */ /* 0x002fe200078e027a */
[----:B0-----:R-:W-:Y:S06]  /*11ee0*/  @!P5 BRA `(.L_x_1279) ;  /* 0x00000000005cd947 */ /* 0x001fec0003800000 */
        /* <DEDUP_REMOVED lines=12> */
.L_x_1281:
[----:B------:R-:W-:-:S05]  /*11fb0*/  IMAD.U32 R123, RZ, RZ, UR4 ;  /* 0x00000004ff7b7e24 */ /* 0x000fca000f8e00ff */
[----:B------:R-:W-:-:S13]  /*11fc0*/  ISETP.NE.AND P2, PT, R123, 0x1, PT ;  /* 0x000000017b00780c */ /* 0x000fda0003f45270 */
[----:B------:R-:W0:Y:S02]  /*11fd0*/  @P2 LDC.64 R12, c[0x0][0x9e8] ;  /* 0x00027a00ff0c2b82 */ /* 0x000e240000000a00 */
[----:B0-----:R-:W-:-:S04]  /*11fe0*/  @P2 IMAD.HI.U32 R124, R23, R12, RZ ;  /* 0x0000000c177c2227 */ /* 0x001fc800078e00ff */
[----:B------:R-:W-:Y:S01]  /*11ff0*/  IMAD.MOV.U32 R12, RZ, RZ, R23 ;  /* 0x000000ffff0c7224 */ /* 0x000fe200078e0017 */
[----:B------:R-:W-:-:S07]  /*12000*/  @P2 SHF.R.U32.HI R12, RZ, R13, R124 ;  /* 0x0000000dff0c2219 */ /* 0x000fce000001167c */
.L_x_1282:
[----:B------:R-:W-:Y:S05]  /*12010*/  BSYNC B0 ;  /* 0x0000000000007941 */ /* 0x000fea0003800000 */
.L_x_1280:
[----:B------:R-:W-:-:S04]  /*12020*/  IMAD R12, R12, R123, -R0 ;  /* 0x0000007b0c0c7224 */ /* 0x000fc800078e0a00 */
[----:B------:R-:W-:-:S05]  /*12030*/  IMAD R12, R155, -0x2, R12 ;  /* 0xfffffffe9b0c7824 */ /* 0x000fca00078e020c */
[----:B------:R-:W-:Y:S02]  /*12040*/  VIADDMNMX R120, R12, R123, R120, PT ;  /* 0x0000007b0c787246 */ /* 0x000fe40003800178 */
[----:B------:R-:W-:-:S07]  /*12050*/  VIMNMX R3, R3, R12, !PT ;  /* 0x0000000c03037248 */ /* 0x000fce0007fe0100 */
.L_x_1279:
        /* <DEDUP_REMOVED lines=96> */
[----:B------:R-:W-:Y:S02]  /*12660*/  IADD3 R121, R121, 0x8, R5 ;  /* 0x0000000879797810 */ /* 0x000fe40007ffe005 */
        /* <DEDUP_REMOVED lines=14> */
.L_x_1285:
[----:B------:R-:W-:Y:S02]  /*12750*/  IMAD.U32 R123, RZ, RZ, UR4 ;  /* 0x00000004ff7b7e24 */ /* 0x000fe4000f8e00ff */
[----:B------:R-:W-:-:S03]  /*12760*/  IMAD.MOV.U32 R3, RZ, RZ, R152 ;  /* 0x000000ffff037224 */ /* 0x000fc600078e0098 */
[----:B------:R-:W-:-:S13]  /*12770*/  ISETP.NE.AND P3, PT, R123, 0x1, PT ;  /* 0x000000017b00780c */ /* 0x000fda0003f65270 */
[----:B------:R-:W0:Y:S02]  /*12780*/  @P3 LDC.64 R12, c[0x0][0x9e8] ;  /* 0x00027a00ff0c3b82 */ /* 0x000e240000000a00 */
[----:B0-----:R-:W-:-:S05]  /*12790*/  @P3 IMAD.HI.U32 R12, R152, R12, RZ ;  /* 0x0000000c980c3227 */ /* 0x001fca00078e00ff */
[----:B------:R-:W-:-:S07]  /*127a0*/  @P3 SHF.R.U32.HI R3, RZ, R13, R12 ;  /* 0x0000000dff033219 */ /* 0x000fce000001160c */
.L_x_1286:
[----:B------:R-:W-:Y:S05]  /*127b0*/  BSYNC B0 ;  /* 0x0000000000007941 */ /* 0x000fea0003800000 */
.L_x_1284:
[----:B------:R-:W-:-:S04]  /*127c0*/  IMAD R0, R3, R123, -R0 ;  /* 0x0000007b03007224 */ /* 0x000fc800078e0a00 */
[----:B------:R-:W-:-:S05]  /*127d0*/  IMAD R0, R155, -0x2, R0 ;  /* 0xfffffffe9b007824 */ /* 0x000fca00078e0200 */
[----:B------:R-:W-:Y:S02]  /*127e0*/  VIADDMNMX R122, R0, R123, R122, PT ;  /* 0x0000007b007a7246 */ /* 0x000fe4000380017a */
[----:B------:R-:W-:-:S07]  /*127f0*/  VIMNMX R121, R121, R0, !PT ;  /* 0x0000000079797248 */ /* 0x000fce0007fe0100 */
.L_x_1283:
        /* <DEDUP_REMOVED lines=47> */
[----:B------:R-:W-:Y:S02]  /*12af0*/  ISETP.LT.OR P3, PT, R122, 0x31, P3 ;  /* 0x000000317a00780c */ /* 0x000fe40001f61670 */
[----:B------:R-:W-:-:S02]  /*12b00*/  FMNMX.FTZ R3, R69, R0, !PT ;  /* 0x0000000045037209 */ /* 0x000fc40007810000 */
[----:B------:R-:W-:Y:S02]  /*12b10*/  ISETP.LT.OR P4, PT, R122, 0x12, P4 ;  /* 0x000000127a00780c */ /* 0x000fe40002781670 */
[----:B------:R-:W-:Y:S02]  /*12b20*/  FSEL R50, R50, -INF , !P3 ;  /* 0xff80000032327808 */ /* 0x000fe40005800000 */
[----:B------:R-:W-:Y:S02]  /*12b30*/  FMNMX.FTZ R0, R72, R3, !PT ;  /* 0x0000000348007209 */ /* 0x000fe40007810000 */
[----:B------:R-:W-:Y:S02]  /*12b40*/  ISETP.GT.AND P3, PT, R121, 0x38, P2 ;  /* 0x000000387900780c */ /* 0x000fe40001764270 */
[----:B------:R-:W-:Y:S02]  /*12b50*/  FSEL R35, R35, -INF , !P4 ;  /* 0xff80000023237808 */ /* 0x000fe40006000000 */
[----:B------:R-:W-:-:S02]  /*12b60*/  ISETP.GT.AND P4, PT, R121, 0x19, P2 ;  /* 0x000000197900780c */ /* 0x000fc40001784270 */
[----:B------:R-:W-:Y:S02]  /*12b70*/  FMNMX.FTZ R3, R73, R0, !PT ;  /* 0x0000000049037209 */ /* 0x000fe40007810000 */
[C---:B------:R-:W-:Y:S02]  /*12b80*/  ISETP.LT.OR P3, PT, R122.reuse, 0x39, P3 ;  /* 0x000000397a00780c */ /* 0x040fe40001f61670 */
[----:B------:R-:W-:Y:S02]  /*12b90*/  ISETP.LT.OR P4, PT, R122, 0x1a, P4 ;  /* 0x0000001a7a00780c */ /* 0x000fe40002781670 */
[----:B------:R-:W-:Y:S02]  /*12ba0*/  FMNMX.FTZ R0, R76, R3, !PT ;  /* 0x000000034c007209 */ /* 0x000fe40007810000 */
[----:B------:R-:W-:Y:S02]  /*12bb0*/  FSEL R54, R54, -INF , !P3 ;  /* 0xff80000036367808 */ /* 0x000fe40005800000 */
[----:B------:R-:W-:-:S02]  /*12bc0*/  ISETP.GT.AND P3, PT, R121, 0x40, P2 ;  /* 0x000000407900780c */ /* 0x000fc40001764270 */
[----:B------:R-:W-:Y:S02]  /*12bd0*/  FSEL R39, R39, -INF , !P4 ;  /* 0xff80000027277808 */ /* 0x000fe40006000000 */
[----:B------:R-:W-:Y:S02]  /*12be0*/  ISETP.GT.AND P4, PT, R121, 0x21, P2 ;  /* 0x000000217900780c */ /* 0x000fe40001784270 */
[----:B------:R-:W-:Y:S02]  /*12bf0*/  FMNMX.FTZ R3, R77, R0, !PT ;  /* 0x000000004d037209 */ /* 0x000fe40007810000 */
[C---:B------:R-:W-:Y:S02]  /*12c00*/  ISETP.LT.OR P3, PT, R122.reuse, 0x41, P3 ;  /* 0x000000417a00780c */ /* 0x040fe40001f61670 */
[----:B------:R-:W-:Y:S02]  /*12c10*/  ISETP.LT.OR P4, PT, R122, 0x22, P4 ;  /* 0x000000227a00780c */ /* 0x000fe40002781670 */
[----:B------:R-:W-:-:S02]  /*12c20*/  FMNMX.FTZ R0, R80, R3, !PT ;  /* 0x0000000350007209 */ /* 0x000fc40007810000 */
[----:B------:R-:W-:Y:S02]  /*12c30*/  FSEL R58, R58, -INF , !P3 ;  /* 0xff8000003a3a7808 */ /* 0x000fe40005800000 */
[----:B------:R-:W-:Y:S02]  /*12c40*/  ISETP.GT.AND P3, PT, R121, 0x48, P2 ;  /* 0x000000487900780c */ /* 0x000fe40001764270 */
[----:B------:R-:W-:Y:S02]  /*12c50*/  FSEL R43, R43, -INF , !P4 ;  /* 0xff8000002b2b7808 */ /* 0x000fe40006000000 */
[----:B------:R-:W-:Y:S02]  /*12c60*/  FMNMX.FTZ R3, R81, R0, !PT ;  /* 0x0000000051037209 */ /* 0x000fe40007810000 */
[----:B------:R-:W-:Y:S02]  /*12c70*/  ISETP.GT.AND P4, PT, R121, 0x29, P2 ;  /* 0x000000297900780c */ /* 0x000fe40001784270 */
[----:B------:R-:W-:-:S02]  /*12c80*/  ISETP.LT.OR P3, PT, R122, 0x49, P3 ;  /* 0x000000497a00780c */ /* 0x000fc40001f61670 */
[----:B------:R-:W-:Y:S02]  /*12c90*/  FMNMX.FTZ R0, R84, R3, !PT ;  /* 0x0000000354007209 */ /* 0x000fe40007810000 */
[----:B------:R-:W-:Y:S02]  /*12ca0*/  ISETP.LT.OR P4, PT, R122, 0x2a, P4 ;  /* 0x0000002a7a00780c */ /* 0x000fe40002781670 */
[----:B------:R-:W-:Y:S02]  /*12cb0*/  FSEL R62, R62, -INF , !P3 ;  /* 0xff8000003e3e7808 */ /* 0x000fe40005800000 */
[----:B------:R-:W-:Y:S02]  /*12cc0*/  ISETP.GT.AND P3, PT, R121, 0x50, P2 ;  /* 0x000000507900780c */ /* 0x000fe40001764270 */
[----:B------:R-:W-:Y:S02]  /*12cd0*/  FMNMX.FTZ R0, R85, R0, !PT ;  /* 0x0000000055007209 */ /* 0x000fe40007810000 */
[----:B------:R-:W-:-:S02]  /*12ce0*/  FSEL R47, R47, -INF , !P4 ;  /* 0xff8000002f2f7808 */ /* 0x000fc40006000000 */
[C---:B------:R-:W-:Y:S01]  /*12cf0*/  ISETP.GT.AND P4, PT, R121.reuse, 0x31, P2 ;  /* 0x000000317900780c */ /* 0x040fe20001784270 */
[----:B------:R-:W0:Y:S01]  /*12d00*/  SHFL.BFLY PT, R3, R0, 0x2, 0x1f ;  /* 0x0c401f0000037f89 */ /* 0x000e2200000e0000 */
[C---:B------:R-:W-:Y:S02]  /*12d10*/  ISETP.LT.OR P3, PT, R122.reuse, 0x51, P3 ;  /* 0x000000517a00780c */ /* 0x040fe40001f61670 */
[----:B------:R-:W-:Y:S02]  /*12d20*/  ISETP.LT.OR P4, PT, R122, 0x32, P4 ;  /* 0x000000327a00780c */ /* 0x000fe40002781670 */
[----:B------:R-:W-:Y:S02]  /*12d30*/  FSEL R66, R66, -INF , !P3 ;  /* 0xff80000042427808 */ /* 0x000fe40005800000 */
[----:B------:R-:W-:Y:S02]  /*12d40*/  ISETP.GT.AND P3, PT, R121, 0x58, P2 ;  /* 0x000000587900780c */ /* 0x000fe40001764270 */
[----:B------:R-:W-:-:S02]  /*12d50*/  FSEL R51, R51, -INF , !P4 ;  /* 0xff80000033337808 */ /* 0x000fc40006000000 */
[C---:B------:R-:W-:Y:S02]  /*12d60*/  ISETP.GT.AND P4, PT, R121.reuse, 0x39, P2 ;  /* 0x000000397900780c */ /* 0x040fe40001784270 */
        /* <DEDUP_REMOVED lines=12> */
[----:B0-----:R-:W-:Y:S02]  /*12e30*/  FMNMX.FTZ R3, R0, R3, !PT ;  /* 0x0000000300037209 */ /* 0x001fe40007810000 */
[C---:B------:R-:W-:Y:S02]  /*12e40*/  ISETP.LT.OR P3, PT, R122.reuse, 0x69, P3 ;  /* 0x000000697a00780c */ /* 0x040fe40001f61670 */
[----:B------:R-:W-:Y:S01]  /*12e50*/  ISETP.LT.OR P4, PT, R122, 0x4a, P4 ;  /* 0x0000004a7a00780c */ /* 0x000fe20002781670 */
[----:B------:R-:W0:Y:S01]  /*12e60*/  SHFL.BFLY PT, R0, R3, 0x1, 0x1f ;  /* 0x0c201f0003007f89 */ /* 0x000e2200000e0000 */
[----:B------:R-:W-:Y:S02]  /*12e70*/  FSEL R78, R78, -INF , !P3 ;  /* 0xff8000004e4e7808 */ /* 0x000fe40005800000 */
[----:B------:R-:W-:-:S02]  /*12e80*/  ISETP.GT.AND P3, PT, R121, 0x69, P2 ;  /* 0x000000697900780c */ /* 0x000fc40001764270 */
[----:B------:R-:W-:Y:S02]  /*12e90*/  FSEL R63, R63, -INF , !P4 ;  /* 0xff8000003f3f7808 */ /* 0x000fe40006000000 */
[----:B------:R-:W-:Y:S02]  /*12ea0*/  ISETP.GT.AND P4, PT, R121, 0x51, P2 ;  /* 0x000000517900780c */ /* 0x000fe40001784270 */
[C---:B------:R-:W-:Y:S02]  /*12eb0*/  ISETP.LT.OR P3, PT, R122.reuse, 0x6a, P3 ;  /* 0x0000006a7a00780c */ /* 0x040fe40001f61670 */
[----:B------:R-:W-:Y:S02]  /*12ec0*/  ISETP.LT.OR P4, PT, R122, 0x52, P4 ;  /* 0x000000527a00780c */ /* 0x000fe40002781670 */
[----:B------:R-:W-:Y:S02]  /*12ed0*/  FSEL R79, R79, -INF , !P3 ;  /* 0xff8000004f4f7808 */ /* 0x000fe40005800000 */
[----:B------:R-:W-:-:S02]  /*12ee0*/  ISETP.GT.AND P3, PT, R121, 0x70, P2 ;  /* 0x000000707900780c */ /* 0x000fc40001764270 */
[----:B------:R-:W-:Y:S02]  /*12ef0*/  FSEL R67, R67, -INF , !P4 ;  /* 0xff80000043437808 */ /* 0x000fe40006000000 */
[C---:B------:R-:W-:Y:S02]  /*12f00*/  ISETP.GT.AND P4, PT, R121.reuse, 0x59, P2 ;  /* 0x000000597900780c */ /* 0x040fe40001784270 */
[C---:B------:R-:W-:Y:S02]  /*12f10*/  ISETP.LT.OR P3, PT, R122.reuse, 0x71, P3 ;  /* 0x000000717a00780c */ /* 0x040fe40001f61670 */
[----:B------:R-:W-:Y:S02]  /*12f20*/  ISETP.LT.OR P4, PT, R122, 0x5a, P4 ;  /* 0x0000005a7a00780c */ /* 0x000fe40002781670 */
[----:B------:R-:W-:Y:S02]  /*12f30*/  FSEL R82, R82, -INF , !P3 ;  /* 0xff80000052527808 */ /* 0x000fe40005800000 */
[----:B------:R-:W-:-:S02]  /*12f40*/  ISETP.GT.AND P3, PT, R121, 0x71, P2 ;  /* 0x000000717900780c */ /* 0x000fc40001764270 */
[----:B------:R-:W-:Y:S02]  /*12f50*/  FSEL R71, R71, -INF , !P4 ;  /* 0xff80000047477808 */ /* 0x000fe40006000000 */
[----:B------:R-:W-:Y:S02]  /*12f60*/  ISETP.GT.AND P4, PT, R121, 0x61, P2 ;  /* 0x000000617900780c */ /* 0x000fe40001784270 */
[C---:B------:R-:W-:Y:S02]  /*12f70*/  ISETP.LT.OR P3, PT, R122.reuse, 0x72, P3 ;  /* 0x000000727a00780c */ /* 0x040fe40001f61670 */
[----:B0-----:R-:W-:Y:S02]  /*12f80*/  FMNMX.FTZ R3, R3, R0, !PT ;  /* 0x0000000003037209 */ /* 0x001fe40007810000 */
[----:B------:R-:W-:Y:S02]  /*12f90*/  ISETP.LT.OR P4, PT, R122, 0x62, P4 ;  /* 0x000000627a00780c */ /* 0x000fe40002781670 */
[----:B------:R-:W-:Y:S01]  /*12fa0*/  FSEL R83, R83, -INF , !P3 ;  /* 0xff80000053537808 */ /* 0x000fe20005800000 */
[----:B------:R-:W-:Y:S01]  /*12fb0*/  FMUL.FTZ R0, R3, UR41 ;  /* 0x0000002903007c20 */ /* 0x000fe20008410000 */
[----:B------:R-:W-:-:S02]  /*12fc0*/  ISETP.GT.AND P3, PT, R121, RZ, P2 ;  /* 0x000000ff7900720c */ /* 0x000fc40001764270 */
[----:B------:R-:W-:Y:S02]  /*12fd0*/  FSEL R75, R75, -INF , !P4 ;  /* 0xff8000004b4b7808 */ /* 0x000fe40006000000 */
[----:B------:R-:W-:Y:S02]  /*12fe0*/  FSETP.NEU.FTZ.AND P4, PT, R3, -INF , PT ;  /* 0xff8000000300780b */ /* 0x000fe40003f9d000 */
[----:B------:R-:W-:Y:S02]  /*12ff0*/  ISETP.LT.OR P3, PT, R122, 0x1, P3 ;  /* 0x000000017a00780c */ /* 0x000fe40001f61670 */
[----:B------:R-:W-:Y:S02]  /*13000*/  FSEL R0, R0, RZ, P4 ;  /* 0x000000ff00007208 */ /* 0x000fe40002000000 */
[----:B------:R-:W-:Y:S02]  /*13010*/  FSEL R26, R26, -INF , !P3 ;  /* 0xff8000001a1a7808 */ /* 0x000fe40005800000 */
[----:B------:R-:W-:Y:S01]  /*13020*/  ISETP.GT.AND P3, PT, R121, 0x78, P2 ;  /* 0x000000787900780c */ /* 0x000fe20001764270 */
        /* <DEDUP_REMOVED lines=15> */
[----:B------:R-:W-:Y:S01]  /*13120*/  ISETP.GT.AND P2, PT, R121, 0x79, P2 ;  /* 0x000000797900780c */ /* 0x000fe20001744270 */
[--C-:B------:R-:W-:Y:S01]  /*13130*/  FFMA.FTZ R136, R48, UR41, -R0.reuse ;  /* 0x0000002930887c23 */ /* 0x100fe20008010800 */
[----:B------:R-:W-:Y:S01]  /*13140*/  FMNMX.FTZ R28, R34, R25, !PT ;  /* 0x00000019221c7209 */ /* 0x000fe20007810000 */
[--C-:B------:R-:W-:Y:S01]  /*13150*/  FFMA.FTZ R138, R52, UR41, -R0.reuse ;  /* 0x00000029348a7c23 */ /* 0x100fe20008010800 */
[----:B------:R-:W-:Y:S01]  /*13160*/  MUFU.EX2 R25, R37 ;  /* 0x0000002500197308 */ /* 0x000fe20000000800 */
[--C-:B------:R-:W-:Y:S01]  /*13170*/  FFMA.FTZ R132, R56, UR41, -R0.reuse ;  /* 0x0000002938847c23 */ /* 0x100fe20008010800 */
[----:B------:R-:W-:Y:S01]  /*13180*/  FMNMX.FTZ R29, R35, R28, !PT ;  /* 0x0000001c231d7209 */ /* 0x000fe20007810000 */
[----:B------:R-:W-:-:S03]  /*13190*/  FFMA.FTZ R142, R44, UR41, -R0 ;  /* 0x000000292c8e7c23 */ /* 0x000fc60008010800 */
[----:B------:R-:W-:Y:S02]  /*131a0*/  FMNMX.FTZ R28, R38, R29, !PT ;  /* 0x0000001d261c7209 */ /* 0x000fe40007810000 */
[----:B------:R-:W-:Y:S01]  /*131b0*/  ISETP.LT.OR P3, PT, R122, 0x79, P3 ;  /* 0x000000797a00780c */ /* 0x000fe20001f61670 */
[----:B------:R-:W-:Y:S01]  /*131c0*/  MUFU.EX2 R148, R148 ;  /* 0x0000009400947308 */ /* 0x000fe20000000800 */
[----:B------:R-:W-:Y:S01]  /*131d0*/  FMNMX.FTZ R29, R39, R28, !PT ;  /* 0x0000001c271d7209 */ /* 0x000fe20007810000 */
[----:B------:R-:W-:-:S03]  /*131e0*/  FFMA.FTZ R28, R41, UR41, -R0 ;  /* 0x00000029291c7c23 */ /* 0x000fc60008010800 */
[----:B------:R-:W-:Y:S02]  /*131f0*/  FMNMX.FTZ R32, R42, R29, !PT ;  /* 0x0000001d2a207209 */ /* 0x000fe40007810000 */
[----:B------:R-:W-:Y:S01]  /*13200*/  ISETP.LT.OR P2, PT, R122, 0x7a, P2 ;  /* 0x0000007a7a00780c */ /* 0x000fe20001741670 */
[----:B------:R-:W-:Y:S01]  /*13210*/  MUFU.EX2 R12, R12 ;  /* 0x0000000c000c7308 */ /* 0x000fe20000000800 */
[----:B------:R-:W-:-:S04]  /*13220*/  FMNMX.FTZ R29, R43, R32, !PT ;  /* 0x000000202b1d7209 */ /* 0x000fc80007810000 */
[----:B------:R-:W-:Y:S02]  /*13230*/  FMNMX.FTZ R32, R46, R29, !PT ;  /* 0x0000001d2e207209 */ /* 0x000fe40007810000 */
[----:B------:R-:W-:Y:S01]  /*13240*/  FSEL R86, R86, -INF , !P3 ;  /* 0xff80000056567808 */ /* 0x000fe20005800000 */
[----:B------:R-:W-:Y:S01]  /*13250*/  MUFU.EX2 R150, R150 ;  /* 0x0000009600967308 */ /* 0x000fe20000000800 */
[----:B------:R-:W-:-:S04]  /*13260*/  FMNMX.FTZ R29, R47, R32, !PT ;  /* 0x000000202f1d7209 */ /* 0x000fc80007810000 */
[----:B------:R-:W-:Y:S02]  /*13270*/  FMNMX.FTZ R32, R50, R29, !PT ;  /* 0x0000001d32207209 */ /* 0x000fe40007810000 */
[----:B------:R-:W-:Y:S01]  /*13280*/  FSEL R87, R87, -INF , !P2 ;  /* 0xff80000057577808 */ /* 0x000fe20005000000 */
[----:B------:R-:W-:Y:S01]  /*13290*/  MUFU.EX2 R29, R45 ;  /* 0x0000002d001d7308 */ /* 0x000fe20000000800 */
[----:B------:R-:W-:-:S04]  /*132a0*/  FMNMX.FTZ R33, R51, R32, !PT ;  /* 0x0000002033217209 */ /* 0x000fc80007810000 */
[----:B------:R-:W-:Y:S02]  /*132b0*/  FMNMX.FTZ R32, R54, R33, !PT ;  /* 0x0000002136207209 */ /* 0x000fe40007810000 */
[----:B------:R-:W-:Y:S01]  /*132c0*/  FSEL R56, R3, RZ, P4 ;  /* 0x000000ff03387208 */ /* 0x000fe20002000000 */
[--C-:B------:R-:W-:Y:S01]  /*132d0*/  FFMA.FTZ R134, R60, UR41, -R0.reuse ;  /* 0x000000293c867c23 */ /* 0x100fe20008010800 */
[----:B------:R-:W-:Y:S01]  /*132e0*/  FMNMX.FTZ R33, R55, R32, !PT ;  /* 0x0000002037217209 */ /* 0x000fe20007810000 */
[--C-:B------:R-:W-:Y:S01]  /*132f0*/  FFMA.FTZ R32, R49, UR41, -R0.reuse ;  /* 0x0000002931207c23 */ /* 0x100fe20008010800 */
[--C-:B------:R-:W-:Y:S01]  /*13300*/  FFMA.FTZ R61, R61, UR41, -R0.reuse ;  /* 0x000000293d3d7c23 */ /* 0x100fe20008010800 */
[--C-:B------:R-:W-:Y:S01]  /*13310*/  FFMA.FTZ R128, R64, UR41, -R0.reuse ;  /* 0x0000002940807c23 */ /* 0x100fe20008010800 */
[----:B------:R-:W-:Y:S01]  /*13320*/  FMNMX.FTZ R36, R58, R33, !PT ;  /* 0x000000213a247209 */ /* 0x000fe20007810000 */
[----:B------:R-:W-:Y:S01]  /*13330*/  FADD.FTZ R56, -R56, R21 ;  /* 0x0000001538387221 */ /* 0x000fe20000010100 */
        /* <DEDUP_REMOVED lines=12> */
[----:B------:R0:W-:Y:S08]  /*13400*/  MUFU.EX2 R33, R53 ;  /* 0x0000003500217308 */ /* 0x0001f00000000800 */
[----:B------:R-:W-:Y:S01]  /*13410*/  MUFU.EX2 R144, R144 ;  /* 0x0000009000907308 */ /* 0x000fe20000000800 */
[----:B0-----:R-:W2:Y:S01]  /*13420*/  LDL R53, [R1+0x24] ;  /* 0x0000240001357983 */ /* 0x001ea20000100800 */
        /* <DEDUP_REMOVED lines=15> */
[----:B------:R-:W-:-:S05]  /*13520*/  FMNMX.FTZ R45, R87, R40, !PT ;  /* 0x00000028572d7209 */ /* 0x000fca0007810000 */
[----:B------:R-:W0:Y:S01]  /*13530*/  SHFL.BFLY PT, R48, R45, 0x2, 0x1f ;  /* 0x0c401f002d307f89 */ /* 0x000e2200000e0000 */
[----:B------:R-:W-:Y:S01]  /*13540*/  FMUL.FTZ R21, R56, UR41 ;  /* 0x0000002938157c20 */ /* 0x000fe20008410000 */
[----:B------:R-:W-:Y:S08]  /*13550*/  MUFU.EX2 R136, R136 ;  /* 0x0000008800887308 */ /* 0x000ff00000000800 */
[----:B------:R-:W-:Y:S08]  /*13560*/  MUFU.EX2 R32, R32 ;  /* 0x0000002000207308 */ /* 0x000ff00000000800 */
[----:B------:R-:W-:Y:S01]  /*13570*/  MUFU.EX2 R138, R138 ;  /* 0x0000008a008a7308 */ /* 0x000fe20000000800 */
[----:B0-----:R-:W-:-:S05]  /*13580*/  FMNMX.FTZ R49, R45, R48, !PT ;  /* 0x000000302d317209 */ /* 0x001fca0007810000 */
[----:B------:R-:W0:Y:S02]  /*13590*/  SHFL.BFLY PT, R52, R49, 0x1, 0x1f ;  /* 0x0c201f0031347f89 */ /* 0x000e2400000e0000 */
[----:B------:R-:W1:Y:S01]  /*135a0*/  MUFU.EX2 R21, R21 ;  /* 0x0000001500157308 */ /* 0x000e620000000800 */
[--C-:B------:R-:W-:Y:S01]  /*135b0*/  FFMA.FTZ R36, R57, UR41, -R0.reuse ;  /* 0x0000002939247c23 */ /* 0x100fe20008010800 */
[--C-:B------:R-:W-:Y:S01]  /*135c0*/  FFMA.FTZ R40, R65, UR41, -R0.reuse ;  /* 0x0000002941287c23 */ /* 0x100fe20008010800 */
[--C-:B------:R-:W-:Y:S01]  /*135d0*/  FFMA.FTZ R41, R69, UR41, -R0.reuse ;  /* 0x0000002945297c23 */ /* 0x100fe20008010800 */
[--C-:B------:R-:W-:Y:S01]  /*135e0*/  FFMA.FTZ R45, R77, UR41, -R0.reuse ;  /* 0x000000294d2d7c23 */ /* 0x100fe20008010800 */
[----:B------:R-:W-:Y:S01]  /*135f0*/  FFMA.FTZ R48, R81, UR41, -R0 ;  /* 0x0000002951307c23 */ /* 0x000fe20008010800 */
[----:B0-----:R-:W-:Y:S01]  /*13600*/  FMNMX.FTZ R0, R49, R52, !PT ;  /* 0x0000003431007209 */ /* 0x001fe20007810000 */
[----:B-1----:R-:W-:-:S03]  /*13610*/  FFMA.FTZ R7, R21, R7, R148 ;  /* 0x0000000715077223 */ /* 0x002fc60000010094 */
[C---:B------:R-:W-:Y:S01]  /*13620*/  FSETP.NEU.FTZ.AND P2, PT, R0.reuse, -INF , PT ;  /* 0xff8000000000780b */ /* 0x040fe20003f5d000 */
[----:B------:R-:W-:Y:S01]  /*13630*/  FMUL.FTZ R52, R0, UR41 ;  /* 0x0000002900347c20 */ /* 0x000fe20008410000 */
[----:B------:R-:W-:-:S04]  /*13640*/  FADD.FTZ R7, R12, R7 ;  /* 0x000000070c077221 */ /* 0x000fc80000010000 */
[----:B------:R-:W-:-:S05]  /*13650*/  FSEL R52, R52, RZ, P2 ;  /* 0x000000ff34347208 */ /* 0x000fca0001000000 */
[--C-:B------:R-:W-:Y:S01]  /*13660*/  FFMA.FTZ R141, R42, UR41, -R52.reuse ;  /* 0x000000292a8d7c23 */ /* 0x100fe20008010834 */
[----:B------:R-:W-:Y:S01]  /*13670*/  FADD.FTZ R42, R150, R7 ;  /* 0x00000007962a7221 */ /* 0x000fe20000010000 */
[--C-:B------:R-:W-:Y:S01]  /*13680*/  FFMA.FTZ R145, R34, UR41, -R52.reuse ;  /* 0x0000002922917c23 */ /* 0x100fe20008010834 */
[----:B------:R-:W-:Y:S01]  /*13690*/  FFMA.FTZ R34, R43, UR41, -R52 ;  /* 0x000000292b227c23 */ /* 0x000fe20008010834 */
[----:B------:R-:W-:Y:S01]  /*136a0*/  FSEL R7, R0, RZ, P2 ;  /* 0x000000ff00077208 */ /* 0x000fe20001000000 */
[----:B------:R-:W-:Y:S01]  /*136b0*/  FADD.FTZ R43, R13, R42 ;  /* 0x0000002a0d2b7221 */ /* 0x000fe20000010000 */
[----:B------:R-:W-:-:S03]  /*136c0*/  FFMA.FTZ R149, R26, UR41, -R52 ;  /* 0x000000291a957c23 */ /* 0x000fc60008010834 */
[----:B------:R-:W-:Y:S01]  /*136d0*/  FADD.FTZ R43, R144, R43 ;  /* 0x0000002b902b7221 */ /* 0x000fe20000010000 */
[----:B------:R-:W-:Y:S01]  /*136e0*/  FADD.FTZ R7, -R7, R20 ;  /* 0x0000001407077221 */ /* 0x000fe20000010100 */
[--C-:B------:R-:W-:Y:S02]  /*136f0*/  FFMA.FTZ R26, R27, UR41, -R52.reuse ;  /* 0x000000291b1a7c23 */ /* 0x100fe40008010834 */
[----:B------:R-:W-:Y:S01]  /*13700*/  FADD.FTZ R43, R24, R43 ;  /* 0x0000002b182b7221 */ /* 0x000fe20000010000 */
[----:B------:R-:W-:Y:S01]  /*13710*/  FMUL.FTZ R7, R7, UR41 ;  /* 0x0000002907077c20 */ /* 0x000fe20008410000 */
[----:B------:R-:W-:Y:S02]  /*13720*/  MUFU.EX2 R149, R149 ;  /* 0x0000009500957308 */ /* 0x000fe40000000800 */
[----:B------:R-:W-:Y:S01]  /*13730*/  FADD.FTZ R42, R146, R43 ;  /* 0x0000002b922a7221 */ /* 0x000fe20000010000 */
[----:B------:R-:W-:-:S05]  /*13740*/  FFMA.FTZ R151, R30, UR41, -R52 ;  /* 0x000000291e977c23 */ /* 0x000fca0008010834 */
        /* <DEDUP_REMOVED lines=8> */
[----:B------:R-:W-:Y:S01]  /*137d0*/  FFMA.FTZ R143, R46, UR41, -R52 ;  /* 0x000000292e8f7c23 */ /* 0x000fe20008010834 */
[----:B0-----:R-:W-:-:S05]  /*137e0*/  FFMA.FTZ R7, R20, R6, R149 ;  /* 0x0000000614077223 */ /* 0x001fca0000010095 */
[----:B------:R-:W0:Y:S01]  /*137f0*/  MUFU.EX2 R27, R27 ;  /* 0x0000001b001b7308 */ /* 0x000e220000000800 */
[----:B------:R-:W-:Y:S01]  /*13800*/  FADD.FTZ R46, R142, R43 ;  /* 0x0000002b8e2e7221 */ /* 0x000fe20000010000 */
[----:B------:R-:W-:-:S06]  /*13810*/  FFMA.FTZ R147, R38, UR41, -R52 ;  /* 0x0000002926937c23 */ /* 0x000fcc0008010834 */
[----:B------:R-:W4:Y:S01]  /*13820*/  MUFU.EX2 R145, R145 ;  /* 0x0000009100917308 */ /* 0x000f220000000800 */
[----:B------:R-:W-:Y:S01]  /*13830*/  FADD.FTZ R43, R29, R46 ;  /* 0x0000002e1d2b7221 */ /* 0x000fe20000010000 */
[----:B-1----:R-:W-:Y:S01]  /*13840*/  FADD.FTZ R46, R26, R7 ;  /* 0x000000071a2e7221 */ /* 0x002fe20000010000 */
[----:B------:R-:W-:-:S05]  /*13850*/  FFMA.FTZ R31, R39, UR41, -R52 ;  /* 0x00000029271f7c23 */ /* 0x000fca0008010834 */
[----:B------:R-:W1:Y:S01]  /*13860*/  MUFU.EX2 R30, R30 ;  /* 0x0000001e001e7308 */ /* 0x000e620000000800 */
[----:B------:R-:W-:Y:S01]  /*13870*/  FADD.FTZ R43, R136, R43 ;  /* 0x0000002b882b7221 */ /* 0x000fe20000010000 */
[----:B---3--:R-:W-:Y:S01]  /*13880*/  FADD.FTZ R46, R151, R46 ;  /* 0x0000002e972e7221 */ /* 0x008fe20000010000 */
[----:B------:R-:W-:-:S05]  /*13890*/  FFMA.FTZ R35, R47, UR41, -R52 ;  /* 0x000000292f237c23 */ /* 0x000fca0008010834 */
[----:B------:R-:W3:Y:S01]  /*138a0*/  MUFU.EX2 R147, R147 ;  /* 0x0000009300937308 */ /* 0x000ee20000000800 */
[----:B------:R-:W-:Y:S01]  /*138b0*/  FADD.FTZ R7, R32, R43 ;  /* 0x0000002b20077221 */ /* 0x000fe20000010000 */
[----:B0-----:R-:W-:Y:S01]  /*138c0*/  FADD.FTZ R46, R27, R46 ;  /* 0x0000002e1b2e7221 */ /* 0x001fe20000010000 */
[----:B------:R-:W-:Y:S02]  /*138d0*/  @!P1 IMAD R47, R153, 0x8, R2 ;  /* 0x00000008992f9824 */ /* 0x000fe400078e0202 */
[----:B------:R-:W-:-:S03]  /*138e0*/  FFMA.FTZ R137, R50, UR41, -R52 ;  /* 0x0000002932897c23 */ /* 0x000fc60008010834 */
[----:B------:R-:W0:Y:S01]  /*138f0*/  MUFU.EX2 R31, R31 ;  /* 0x0000001f001f7308 */ /* 0x000e220000000800 */
[----:B------:R-:W-:Y:S01]  /*13900*/  FADD.FTZ R50, R138, R7 ;  /* 0x000000078a327221 */ /* 0x000fe20000010000 */
[----:B----4-:R-:W-:Y:S01]  /*13910*/  FADD.FTZ R7, R145, R46 ;  /* 0x0000002e91077221 */ /* 0x010fe20000010000 */
[----:B------:R-:W-:-:S05]  /*13920*/  @!P1 VIADD R47, R47, 0x16860 ;  /* 0x000168602f2f9836 */ /* 0x000fca0000000000 */
[----:B------:R-:W4:Y:S01]  /*13930*/  MUFU.EX2 R132, R132 ;  /* 0x0000008400847308 */ /* 0x000f220000000800 */
[----:B-1----:R-:W-:-:S07]  /*13940*/  FADD.FTZ R46, R30, R7 ;  /* 0x000000071e2e7221 */ /* 0x002fce0000010000 */
[----:B------:R-:W1:Y:S01]  /*13950*/  MUFU.EX2 R141, R141 ;  /* 0x0000008d008d7308 */ /* 0x000e620000000800 */
[----:B------:R-:W-:Y:S01]  /*13960*/  @!P1 PRMT R47, RZ, 0x654, R47 ;  /* 0x00000654ff2f9816 */ /* 0x000fe2000000002f */
[----:B---3--:R-:W-:-:S03]  /*13970*/  FADD.FTZ R46, R147, R46 ;  /* 0x0000002e932e7221 */ /* 0x008fc60000010000 */
[----:B------:R3:W-:Y:S03]  /*13980*/  @!P1 SYNCS.ARRIVE.TRANS64.RED.A1T0 RZ, [R47+URZ], RZ ;  /* 0x000000ff2fff99a7 */ /* 0x0007e6000810043f */
[----:B------:R-:W5:Y:S08]  /*13990*/  MUFU.EX2 R36, R36 ;  /* 0x0000002400247308 */ /* 0x000f700000000800 */
[----:B------:R-:W5:Y:S01]  /*139a0*/  MUFU.EX2 R34, R34 ;  /* 0x0000002200227308 */ /* 0x000f620000000800 */
[----:B---3--:R-:W-:Y:S01]  /*139b0*/  FADD.FTZ R47, R33, R50 ;  /* 0x00000032212f7221 */ /* 0x008fe20000010000 */
[----:B0-----:R-:W-:-:S06]  /*139c0*/  FADD.FTZ R46, R31, R46 ;  /* 0x0000002e1f2e7221 */ /* 0x001fcc0000010000 */
[----:B------:R-:W0:Y:S01]  /*139d0*/  MUFU.EX2 R134, R134 ;  /* 0x0000008600867308 */ /* 0x000e220000000800 */
[----:B------:R-:W-:-:S07]  /*139e0*/  FFMA.FTZ R38, R51, UR41, -R52 ;  /* 0x0000002933267c23 */ /* 0x000fce0008010834 */
[----:B------:R-:W3:Y:S01]  /*139f0*/  MUFU.EX2 R143, R143 ;  /* 0x0000008f008f7308 */ /* 0x000ee20000000800 */
[----:B----4-:R-:W-:Y:S01]  /*13a00*/  FADD.FTZ R47, R132, R47 ;  /* 0x0000002f842f7221 */ /* 0x010fe20000010000 */
[----:B-1----:R-:W-:-:S06]  /*13a10*/  FADD.FTZ R7, R141, R46 ;  /* 0x0000002e8d077221 */ /* 0x002fcc0000010000 */
[----:B------:R-:W1:Y:S01]  /*13a20*/  MUFU.EX2 R37, R61 ;  /* 0x0000003d00257308 */ /* 0x000e620000000800 */
[----:B------:R-:W-:-:S07]  /*13a30*/  FFMA.FTZ R139, R54, UR41, -R52 ;  /* 0x00000029368b7c23 */ /* 0x000fce0008010834 */
[----:B------:R-:W4:Y:S01]  /*13a40*/  MUFU.EX2 R35, R35 ;  /* 0x0000002300237308 */ /* 0x000f220000000800 */
[----:B-----5:R-:W-:Y:S01]  /*13a50*/  FADD.FTZ R47, R36, R47 ;  /* 0x0000002f242f7221 */ /* 0x020fe20000010000 */
[----:B------:R-:W-:-:S06]  /*13a60*/  FADD.FTZ R46, R34, R7 ;  /* 0x00000007222e7221 */ /* 0x000fcc0000010000 */
[----:B------:R-:W5:Y:S01]  /*13a70*/  MUFU.EX2 R128, R128 ;  /* 0x0000008000807308 */ /* 0x000f620000000800 */
[----:B------:R-:W-:-:S07]  /*13a80*/  FFMA.FTZ R39, R55, UR41, -R52 ;  /* 0x0000002937277c23 */ /* 0x000fce0008010834 */
[----:B------:R-:W5:Y:S01]  /*13a90*/  MUFU.EX2 R137, R137 ;  /* 0x0000008900897308 */ /* 0x000f620000000800 */
[----:B0-----:R-:W-:Y:S01]  /*13aa0*/  FADD.FTZ R50, R134, R47 ;  /* 0x0000002f86327221 */ /* 0x001fe20000010000 */
[----:B---3--:R-:W-:-:S06]  /*13ab0*/  FADD.FTZ R46, R143, R46 ;  /* 0x0000002e8f2e7221 */ /* 0x008fcc0000010000 */
[----:B------:R-:W0:Y:S01]  /*13ac0*/  MUFU.EX2 R40, R40 ;  /* 0x0000002800287308 */ /* 0x000e220000000800 */
[----:B------:R-:W-:-:S07]  /*13ad0*/  FFMA.FTZ R133, R58, UR41, -R52 ;  /* 0x000000293a857c23 */ /* 0x000fce0008010834 */
[----:B------:R-:W3:Y:S01]  /*13ae0*/  MUFU.EX2 R38, R38 ;  /* 0x0000002600267308 */ /* 0x000ee20000000800 */
[----:B-1----:R-:W-:Y:S01]  /*13af0*/  FADD.FTZ R47, R37, R50 ;  /* 0x00000032252f7221 */ /* 0x002fe20000010000 */
[----:B----4-:R-:W-:-:S06]  /*13b00*/  FADD.FTZ R46, R35, R46 ;  /* 0x0000002e232e7221 */ /* 0x010fcc0000010000 */
[----:B------:R-:W1:Y:S01]  /*13b10*/  MUFU.EX2 R130, R130 ;  /* 0x0000008200827308 */ /* 0x000e620000000800 */
[----:B------:R-:W-:-:S07]  /*13b20*/  FFMA.FTZ R42, R59, UR41, -R52 ;  /* 0x000000293b2a7c23 */ /* 0x000fce0008010834 */
[----:B------:R-:W4:Y:S01]  /*13b30*/  MUFU.EX2 R139, R139 ;  /* 0x0000008b008b7308 */ /* 0x000f220000000800 */
[----:B-----5:R-:W-:Y:S01]  /*13b40*/  FADD.FTZ R47, R128, R47 ;  /* 0x0000002f802f7221 */ /* 0x020fe20000010000 */
[----:B------:R-:W-:-:S06]  /*13b50*/  FADD.FTZ R7, R137, R46 ;  /* 0x0000002e89077221 */ /* 0x000fcc0000010000 */
[----:B------:R-:W5:Y:S01]  /*13b60*/  MUFU.EX2 R41, R41 ;  /* 0x0000002900297308 */ /* 0x000f620000000800 */
[----:B------:R-:W-:-:S07]  /*13b70*/  FFMA.FTZ R135, R62, UR41, -R52 ;  /* 0x000000293e877c23 */ /* 0x000fce0008010834 */
[----:B------:R-:W2:Y:S01]  /*13b80*/  MUFU.EX2 R39, R39 ;  /* 0x0000002700277308 */ /* 0x000ea20000000800 */
[----:B0-----:R-:W-:Y:S01]  /*13b90*/  FADD.FTZ R47, R40, R47 ;  /* 0x0000002f282f7221 */ /* 0x001fe20000010000 */
[----:B------:R-:W-:-:S06]  /*13ba0*/  F2FP.F16.F32.PACK_AB R144, R24, R144 ;  /* 0x000000901890723e */ /* 0x000fcc00000000ff */
[----:B------:R-:W0:Y:S01]  /*13bb0*/  MUFU.EX2 R124, R124 ;  /* 0x0000007c007c7308 */ /* 0x000e220000000800 */
[----:B---3--:R-:W-:Y:S01]  /*13bc0*/  FADD.FTZ R24, R38, R7 ;  /* 0x0000000726187221 */ /* 0x008fe20000010000 */
[----:B------:R-:W-:-:S06]  /*13bd0*/  FFMA.FTZ R6, R63, UR41, -R52 ;  /* 0x000000293f067c23 */ /* 0x000fcc0008010834 */
[----:B------:R-:W3:Y:S01]  /*13be0*/  MUFU.EX2 R133, R133 ;  /* 0x0000008500857308 */ /* 0x000ee20000000800 */
[----:B-1----:R-:W-:Y:S01]  /*13bf0*/  FADD.FTZ R50, R130, R47 ;  /* 0x0000002f82327221 */ /* 0x002fe20000010000 */
[----:B------:R-:W-:-:S06]  /*13c00*/  F2FP.F16.F32.PACK_AB R140, R28, R140 ;  /* 0x0000008c1c8c723e */ /* 0x000fcc00000000ff */
[----:B------:R-:W1:Y:S01]  /*13c10*/  MUFU.EX2 R44, R44 ;  /* 0x0000002c002c7308 */ /* 0x000e620000000800 */
[----:B----4-:R-:W-:Y:S01]  /*13c20*/  FADD.FTZ R28, R139, R24 ;  /* 0x000000188b1c7221 */ /* 0x010fe20000010000 */
[----:B------:R-:W-:-:S06]  /*13c30*/  FFMA.FTZ R129, R66, UR41, -R52 ;  /* 0x0000002942817c23 */ /* 0x000fcc0008010834 */
[----:B------:R-:W4:Y:S01]  /*13c40*/  MUFU.EX2 R42, R42 ;  /* 0x0000002a002a7308 */ /* 0x000f220000000800 */
[----:B------:R-:W-:Y:S01]  /*13c50*/  F2FP.F16.F32.PACK_AB R150, R13, R150 ;  /* 0x000000960d96723e */ /* 0x000fe200000000ff */
[----:B-----5:R-:W-:-:S06]  /*13c60*/  FADD.FTZ R13, R41, R50 ;  /* 0x00000032290d7221 */ /* 0x020fcc0000010000 */
[----:B------:R-:W5:Y:S01]  /*13c70*/  MUFU.EX2 R126, R126 ;  /* 0x0000007e007e7308 */ /* 0x000f620000000800 */
[----:B--2---:R-:W-:Y:S01]  /*13c80*/  FADD.FTZ R28, R39, R28 ;  /* 0x0000001c271c7221 */ /* 0x004fe20000010000 */
[----:B------:R-:W-:-:S06]  /*13c90*/  FFMA.FTZ R43, R67, UR41, -R52 ;  /* 0x00000029432b7c23 */ /* 0x000fcc0008010834 */
[----:B------:R-:W2:Y:S01]  /*13ca0*/  MUFU.EX2 R135, R135 ;  /* 0x0000008700877308 */ /* 0x000ea20000000800 */
        /* <DEDUP_REMOVED lines=8> */
[----:B------:R-:W-:-:S07]  /*13d30*/  F2FP.F16.F32.PACK_AB R136, R32, R136 ;  /* 0x000000882088723e */ /* 0x000fce00000000ff */
[----:B------:R-:W4:Y:S01]  /*13d40*/  MUFU.EX2 R129, R129 ;  /* 0x0000008100817308 */ /* 0x000f220000000800 */
[----:B------:R-:W-:Y:S01]  /*13d50*/  FFMA.FTZ R71, R71, UR41, -R52 ;  /* 0x0000002947477c23 */ /* 0x000fe20008010834 */
[----:B-----5:R-:W-:-:S06]  /*13d60*/  FADD.FTZ R32, R126, R13 ;  /* 0x0000000d7e207221 */ /* 0x020fcc0000010000 */
[----:B------:R-:W5:Y:S01]  /*13d70*/  MUFU.EX2 R48, R48 ;  /* 0x0000003000307308 */ /* 0x000f620000000800 */
[----:B--2---:R-:W-:Y:S01]  /*13d80*/  FADD.FTZ R7, R135, R28 ;  /* 0x0000001c87077221 */ /* 0x004fe20000010000 */
[----:B------:R-:W-:-:S06]  /*13d90*/  FFMA.FTZ R125, R74, UR41, -R52 ;  /* 0x000000294a7d7c23 */ /* 0x000fcc0008010834 */
[----:B------:R-:W2:Y:S01]  /*13da0*/  MUFU.EX2 R43, R43 ;  /* 0x0000002b002b7308 */ /* 0x000ea20000000800 */
[----:B------:R-:W-:Y:S01]  /*13db0*/  F2FP.F16.F32.PACK_AB R148, R12, R148 ;  /* 0x000000940c94723e */ /* 0x000fe200000000ff */
[----:B0-----:R-:W-:-:S06]  /*13dc0*/  FADD.FTZ R13, R45, R32 ;  /* 0x000000202d0d7221 */ /* 0x001fcc0000010000 */
[----:B------:R-:W0:Y:S01]  /*13dd0*/  MUFU.EX2 R122, R122 ;  /* 0x0000007a007a7308 */ /* 0x000e220000000800 */
[----:B---3--:R-:W-:-:S07]  /*13de0*/  FADD.FTZ R28, R6, R7 ;  /* 0x00000007061c7221 */ /* 0x008fce0000010000 */
[----:B------:R-:W3:Y:S01]  /*13df0*/  MUFU.EX2 R131, R131 ;  /* 0x0000008300837308 */ /* 0x000ee20000000800 */
[----:B------:R-:W-:Y:S01]  /*13e00*/  FFMA.FTZ R75, R75, UR41, -R52 ;  /* 0x000000294b4b7c23 */ /* 0x000fe20008010834 */
[----:B-1----:R-:W-:Y:S01]  /*13e10*/  FADD.FTZ R13, R120, R13 ;  /* 0x0000000d780d7221 */ /* 0x002fe20000010000 */
[----:B----4-:R-:W-:-:S05]  /*13e20*/  FADD.FTZ R28, R129, R28 ;  /* 0x0000001c811c7221 */ /* 0x010fca0000010000 */
[----:B------:R-:W1:Y:S01]  /*13e30*/  MUFU.EX2 R12, R71 ;  /* 0x00000047000c7308 */ /* 0x000e620000000800 */
[----:B------:R-:W-:Y:S01]  /*13e40*/  FFMA.FTZ R78, R78, UR41, -R52 ;  /* 0x000000294e4e7c23 */ /* 0x000fe20008010834 */
[----:B-----5:R-:W-:Y:S01]  /*13e50*/  FADD.FTZ R13, R48, R13 ;  /* 0x0000000d300d7221 */ /* 0x020fe20000010000 */
[----:B--2---:R-:W-:-:S05]  /*13e60*/  FADD.FTZ R28, R43, R28 ;  /* 0x0000001c2b1c7221 */ /* 0x004fca0000010000 */
[----:B------:R-:W2:Y:S01]  /*13e70*/  MUFU.EX2 R125, R125 ;  /* 0x0000007d007d7308 */ /* 0x000ea20000000800 */
[----:B------:R-:W-:Y:S01]  /*13e80*/  FFMA.FTZ R79, R79, UR41, -R52 ;  /* 0x000000294f4f7c23 */ /* 0x000fe20008010834 */
[----:B0-----:R-:W-:Y:S01]  /*13e90*/  FADD.FTZ R32, R122, R13 ;  /* 0x0000000d7a207221 */ /* 0x001fe20000010000 */
[----:B---3--:R-:W-:-:S05]  /*13ea0*/  FADD.FTZ R13, R131, R28 ;  /* 0x0000001c830d7221 */ /* 0x008fca0000010000 */
        /* <DEDUP_REMOVED lines=18> */
[----:B------:R-:W0:Y:S08]  /*13fd0*/  MUFU.EX2 R49, R85 ;  /* 0x0000005500317308 */ /* 0x000e300000000800 */
[----:B------:R-:W3:Y:S01]  /*13fe0*/  MUFU.EX2 R52, R52 ;  /* 0x0000003400347308 */ /* 0x000ee20000000800 */
[----:B-1----:R-:W-:Y:S01]  /*13ff0*/  FADD.FTZ R26, R83, R26 ;  /* 0x0000001a531a7221 */ /* 0x002fe20000010000 */
[----:B------:R-:W-:-:S03]  /*14000*/  FMUL.FTZ R88, R88, R21 ;  /* 0x0000001558587220 */ /* 0x000fc60000410000 */
        /* <DEDUP_REMOVED lines=17> */
[-C--:B------:R-:W-:Y:S01]  /*14120*/  FMUL.FTZ R90, R90, R20.reuse ;  /* 0x000000145a5a7220 */ /* 0x080fe20000410000 */
        /* <DEDUP_REMOVED lines=19> */
[----:B---3--:R-:W-:Y:S01]  /*14260*/  FADD.FTZ R6, R52, R26 ;  /* 0x0000001a34067221 */ /* 0x008fe20000010000 */
        /* <DEDUP_REMOVED lines=28> */
.L_x_1269:
[----:B------:R-:W-:Y:S05]  /*14430*/  WARPSYNC.ALL ;  /* 0x0000000000007948 */ /* 0x000fea0003800000 */
[----:B------:R-:W-:Y:S06]  /*14440*/  BAR.ARV 0x8, 0x1a0 ;  /* 0x0206800000007b1d */ /* 0x000fec0000002000 */
[----:B------:R-:W-:Y:S05]  /*14450*/  @!P0 BRA `(.L_x_1288) ;  /* 0x0000000000048947 */ /* 0x000fea0003800000 */
[----:B------:R-:W-:Y:S01]  /*14460*/  BPT.TRAP 0x1 ;  /* 0x000000040000795c */ /* 0x000fe20000300000 */
.L_x_1288:
[----:B------:R-:W-:Y:S01]  /*14470*/  IMAD R11, R16, 0x8, R2 ;  /* 0x00000008100b7824 */ /* 0x000fe200078e0202 */
[----:B------:R-:W-:-:S04]  /*14480*/  SHF.L.U32 R4, R19, 0x1f, RZ ;  /* 0x0000001f13047819 */ /* 0x000fc800000006ff */
[----:B------:R0:W1:Y:S01]  /*14490*/  SYNCS.PHASECHK.TRANS64.TRYWAIT P2, [R11+URZ+0x16850], R4 ;  /* 0x016850040b0075a7 */ /* 0x000062000804017f */
[----:B------:R-:W-:Y:S05]  /*144a0*/  @!P0 BRA `(.L_x_1289) ;  /* 0x0000000000048947 */ /* 0x000fea0003800000 */
[----:B------:R-:W-:Y:S01]  /*144b0*/  BPT.TRAP 0x1 ;  /* 0x000000040000795c */ /* 0x000fe20000300000 */
.L_x_1289:
[----:B------:R-:W-:-:S05]  /*144c0*/  VIADD R2, R2, 0x400 ;  /* 0x0000040002027836 */ /* 0x000fca0000000000 */
[----:B------:R-:W-:-:S04]  /*144d0*/  SHF.R.U32.HI R2, RZ, 0x4, R2 ;  /* 0x00000004ff027819 */ /* 0x000fc80000011602 */
[----:B------:R-:W-:Y:S01]  /*144e0*/  LOP3.LUT R5, R2, 0x3fff, RZ, 0xc0, !PT ;  /* 0x00003fff02057812 */ /* 0x000fe200078ec0ff */
[----:B-1----:R-:W-:Y:S06]  /*144f0*/  @P2 BRA `(.L_x_1290) ;  /* 0x0000000000082947 */ /* 0x002fec0003800000 */
[----:B------:R-:W1:Y:S02]  /*14500*/  SYNCS.PHASECHK.TRANS64.TRYWAIT P0, [R11+URZ+0x16850], R4 ;  /* 0x016850040b0075a7 */ /* 0x000e64000800017f */
[----:B-1----:R-:W-:Y:S05]  /*14510*/  @!P0 BRA `(.L_x_1291) ;  /* 0x0000008400988947 */ /* 0x002fea0003800000 */
.L_x_1290:
[----:B01----:R-:W-:Y:S01]  /*14520*/  IMAD R4, R16, 0x400, R5 ;  /* 0x0000040010047824 */ /* 0x003fe200078e0205 */
[----:B------:R-:W2:Y:S01]  /*14530*/  LDL.LU R13, [R1+0x38] ;  /* 0x00003800010d7983 */ /* 0x000ea20000300800 */
[----:B------:R-:W-:Y:S01]  /*14540*/  IMAD.MOV.U32 R5, RZ, RZ, 0x40000040 ;  /* 0x40000040ff057424 */ /* 0x000fe200078e00ff */
[----:B------:R-:W-:Y:S05]  /*14550*/  WARPSYNC.ALL ;  /* 0x0000000000007948 */ /* 0x000fea0003800000 */
[C---:B------:R-:W-:Y:S01]  /*14560*/  R2UR UR6, R4.reuse ;  /* 0x00000000040672ca */ /* 0x040fe200000e0000 */
[----:B------:R-:W-:Y:S01]  /*14570*/  WARPGROUP.ARRIVE ;  /* 0x00000000000079c5 */ /* 0x000fe20000000000 */
[----:B------:R-:W-:Y:S01]  /*14580*/  R2UR UR7, R5 ;  /* 0x00000000050772ca */ /* 0x000fe200000e0000 */
[----:B------:R-:W-:Y:S01]  /*14590*/  VIADD R8, R4, 0x80 ;  /* 0x0000008004087836 */ /* 0x000fe20000000000 */
[----:B------:R-:W0:Y:S01]  /*145a0*/  SHFL.BFLY PT, R2, R7, 0x2, 0x1f ;  /* 0x0c401f0007027f89 */ /* 0x000e2200000e0000 */
[----:B------:R-:W-:Y:S01]  /*145b0*/  IMAD.MOV.U32 R9, RZ, RZ, 0x40000040 ;  /* 0x40000040ff097424 */ /* 0x000fe200078e00ff */
[----:B------:R-:W-:Y:S01]  /*145c0*/  CS2R R14, SRZ ;  /* 0x00000000000e7805 */ /* 0x000fe2000001ff00 */
[----:B------:R-:W-:-:S02]  /*145d0*/  IMAD.MOV.U32 R5, RZ, RZ, 0x40000040 ;  /* 0x40000040ff057424 */ /* 0x000fc400078e00ff */
[----:B------:R-:W-:Y:S02]  /*145e0*/  VIADD R16, R16, 0x1 ;  /* 0x0000000110107836 */ /* 0x000fe40000000000 */
[----:B------:R-:W-:Y:S02]  /*145f0*/  IMAD.U32 R20, RZ, RZ, UR41 ;  /* 0x00000029ff147e24 */ /* 0x000fe4000f8e00ff */
[----:B------:R-:W-:Y:S01]  /*14600*/  IMAD.MOV.U32 R28, RZ, RZ, -0x800000 ;  /* 0xff800000ff1c7424 */ /* 0x000fe200078e00ff */
[----:B------:R-:W-:Y:S01]  /*14610*/  ISETP.NE.AND P2, PT, R16, 0x2, PT ;  /* 0x000000021000780c */ /* 0x000fe20003f45270 */
[----:B------:R-:W-:Y:S01]  /*14620*/  HGMMA.64x64x16.F32 R88, R148, gdesc[UR4].tnspB, R88, gsb0 ;  /* 0x40e0000494587df0 */ /* 0x000fe20008000858 */
[----:B------:R-:W-:Y:S01]  /*14630*/  R2UR UR6, R8 ;  /* 0x00000000080672ca */ /* 0x000fe200000e0000 */
[----:B------:R-:W-:Y:S01]  /*14640*/  VIADD R8, R4, 0x100 ;  /* 0x0000010004087836 */ /* 0x000fe20000000000 */
[----:B------:R-:W-:Y:S01]  /*14650*/  R2UR UR7, R9 ;  /* 0x00000000090772ca */ /* 0x000fe200000e0000 */
[----:B------:R-:W-:Y:S01]  /*14660*/  IMAD.MOV.U32 R9, RZ, RZ, 0x40000040 ;  /* 0x40000040ff097424 */ /* 0x000fe200078e00ff */
[----:B------:R-:W-:Y:S01]  /*14670*/  SEL R16, R16, RZ, P2 ;  /* 0x000000ff10107207 */ /* 0x000fe20001000000 */
[----:B------:R-:W-:-:S02]  /*14680*/  IMAD.MOV.U32 R21, RZ, RZ, -0x800000 ;  /* 0xff800000ff157424 */ /* 0x000fc400078e00ff */
[----:B0-----:R-:W-:Y:S01]  /*14690*/  FADD.FTZ R2, R2, R7 ;  /* 0x0000000702027221 */ /* 0x001fe20000010000 */
        /* <DEDUP_REMOVED lines=20> */
[----:B------:R-:W-:Y:S02]  /*147e0*/  IMAD.MOV.U32 R9, RZ, RZ, 0x40000040 ;  /* 0x40000040ff097424 */ /* 0x000fe400078e00ff */
[----:B--2---:R-:W-:-:S05]  /*147f0*/  VIADD R13, R13, 0x1 ;  /* 0x000000010d0d7836 */ /* 0x004fca0000000000 */
[----:B------:R-:W-:Y:S01]  /*14800*/  STL [R1+0x38], R13 ;  /* 0x0000380d01007387 */ /* 0x000fe20000100800 */
[----:B------:R-:W-:Y:S02]  /*14810*/  WARPGROUP.DEPBAR.LE gsb0, 0x0 ;  /* 0x00008000000079c5 */ /* 0x000fe40000010000 */
[----:B------:R-:W-:-:S06]  /*14820*/  WARPGROUP.ARRIVE ;  /* 0x00000000000079c5 */ /* 0x000fcc0000000000 */
        /* <DEDUP_REMOVED lines=9> */
[----:B------:R-:W-:Y:S01]  /*148c0*/  R2UR UR6, R8 ;  /* 0x00000000080672ca */ /* 0x000fe200000e0000 */
[----:B------:R-:W-:Y:S01]  /*148d0*/  @!P1 VIADD R8, R11, 0x16860 ;  /* 0x000168600b089836 */ /* 0x000fe20000000000 */
[----:B------:R-:W-:Y:S02]  /*148e0*/  R2UR UR7, R9 ;  /* 0x00000000090772ca */ /* 0x000fe400000e0000 */
[----:B------:R-:W0:Y:S02]  /*148f0*/  SHFL.BFLY PT, R9, R6, 0x2, 0x1f ;  /* 0x0c401f0006097f89 */ /* 0x000e2400000e0000 */
[----:B------:R-:W-:Y:S01]  /*14900*/  @!P1 PRMT R8, RZ, 0x654, R8 ;  /* 0x00000654ff089816 */ /* 0x000fe20000000008 */
[----:B0-----:R-:W-:Y:S01]  /*14910*/  FADD.FTZ R9, R9, R6 ;  /* 0x0000000609097221 */ /* 0x001fe20000010000 */
[----:B------:R-:W-:Y:S02]  /*14920*/  WARPGROUP.DEPBAR.LE gsb0, 0x0 ;  /* 0x00008000000079c5 */ /* 0x000fe40000010000 */
[----:B------:R-:W-:-:S06]  /*14930*/  WARPGROUP.ARRIVE ;  /* 0x00000000000079c5 */ /* 0x000fcc0000000000 */
[----:B------:R-:W-:Y:S01]  /*14940*/  HGMMA.64x64x16.F32 R88, R124, gdesc[UR4].tnspB, R88, gsb0 ;  /* 0x40e000047c587df0 */ /* 0x000fe20008000858 */
[----:B------:R-:W-:Y:S02]  /*14950*/  R2UR UR6, R4 ;  /* 0x00000000040672ca */ /* 0x000fe400000e0000 */
[----:B------:R-:W-:Y:S01]  /*14960*/  R2UR UR7, R5 ;  /* 0x00000000050772ca */ /* 0x000fe200000e0000 */
[----:B------:R-:W0:Y:S04]  /*14970*/  SHFL.BFLY PT, R4, R9, 0x1, 0x1f ;  /* 0x0c201f0009047f89 */ /* 0x000e2800000e0000 */
[----:B------:R-:W1:Y:S01]  /*14980*/  SHFL.BFLY PT, R5, R2, 0x1, 0x1f ;  /* 0x0c201f0002057f89 */ /* 0x000e6200000e0000 */
[----:B0-----:R-:W-:Y:S01]  /*14990*/  FADD.FTZ R12, R9, R4 ;  /* 0x00000004090c7221 */ /* 0x001fe20000010000 */
[----:B-1----:R-:W-:-:S04]  /*149a0*/  FADD.FTZ R10, R2, R5 ;  /* 0x00000005020a7221 */ /* 0x002fc80000010000 */
[----:B------:R-:W-:Y:S02]  /*149b0*/  FSETP.NE.FTZ.AND P3, PT, R12, RZ, PT ;  /* 0x000000ff0c00720b */ /* 0x000fe40003f75000 */
[----:B------:R-:W-:Y:S02]  /*149c0*/  SEL R2, RZ, 0x1, P2 ;  /* 0x00000001ff027807 */ /* 0x000fe40001000000 */
[----:B------:R-:W-:Y:S02]  /*149d0*/  FSETP.NE.FTZ.AND P0, PT, R10, RZ, PT ;  /* 0x000000ff0a00720b */ /* 0x000fe40003f15000 */
[----:B------:R-:W-:Y:S01]  /*149e0*/  LOP3.LUT R19, R19, R2, RZ, 0x3c, !PT ;  /* 0x0000000213137212 */ /* 0x000fe200078e3cff */
[----:B------:R-:W-:-:S06]  /*149f0*/  IMAD.U32 R2, RZ, RZ, UR41 ;  /* 0x00000029ff027e24 */ /* 0x000fcc000f8e00ff */
[----:B------:R-:W0:Y:S01]  /*14a00*/  @P3 MUFU.LG2 R6, R12 ;  /* 0x0000000c00063308 */ /* 0x000e220000000c00 */
[----:B------:R-:W-:-:S03]  /*14a10*/  @P3 FMUL.FTZ R20, R20, 0.69314718246459960938 ;  /* 0x3f31721814143820 */ /* 0x000fc60000410000 */
[----:B------:R-:W-:-:S04]  /*14a20*/  @P0 FMUL.FTZ R2, R2, 0.69314718246459960938 ;  /* 0x3f31721802020820 */ /* 0x000fc80000410000 */
[----:B------:R-:W1:Y:S08]  /*14a30*/  @P0 MUFU.LG2 R4, R10 ;  /* 0x0000000a00040308 */ /* 0x000e700000000c00 */
[----:B------:R-:W2:Y:S01]  /*14a40*/  @P0 MUFU.RCP R14, R10 ;  /* 0x0000000a000e0308 */ /* 0x000ea20000001000 */
[----:B0-----:R-:W-:-:S04]  /*14a50*/  @P3 FMUL.FTZ R7, R6, 0.69314718246459960938 ;  /* 0x3f31721806073820 */ /* 0x001fc80000410000 */
[----:B------:R-:W-:-:S03]  /*14a60*/  @P3 FFMA.FTZ R21, R20, R0, R7 ;  /* 0x0000000014153223 */ /* 0x000fc60000010007 */
[----:B------:R-:W0:Y:S01]  /*14a70*/  @P3 MUFU.RCP R15, R12 ;  /* 0x0000000c000f3308 */ /* 0x000e220000001000 */
[----:B-1----:R-:W-:-:S04]  /*14a80*/  @P0 FMUL.FTZ R5, R4, 0.69314718246459960938 ;  /* 0x3f31721804050820 */ /* 0x002fc80000410000 */
[----:B------:R-:W-:Y:S01]  /*14a90*/  @P0 FFMA.FTZ R28, R2, R3, R5 ;  /* 0x00000003021c0223 */ /* 0x000fe20000010005 */
[----:B------:R-:W-:Y:S01]  /*14aa0*/  PLOP3.LUT P0, PT, PT, PT, PT, 0x8, 0x0 ;  /* 0x000000000000781c */ /* 0x000fe20003f0e170 */
[----:B------:R-:W-:Y:S02]  /*14ab0*/  WARPGROUP.DEPBAR.LE gsb0, 0x0 ;  /* 0x00008000000079c5 */ /* 0x000fe40000010000 */
[----:B------:R-:W-:-:S06]  /*14ac0*/  WARPGROUP.ARRIVE ;  /* 0x00000000000079c5 */ /* 0x000fcc0000000000 */
[----:B------:R-:W-:Y:S03]  /*14ad0*/  HGMMA.64x64x16.F32 R88, R120, gdesc[UR4].tnspB, R88, gsb0 ;  /* 0x40e0000478587df0 */ /* 0x000fe60008000858 */
        /* <DEDUP_REMOVED lines=33> */
[----:B-1----:R-:W-:-:S07]  /*14cf0*/  FMUL.FTZ R15, R119, R15 ;  /* 0x0000000f770f7220 */ /* 0x002fce0000410000 */
.L_x_1173:
[----:B------:R-:W-:Y:S05]  /*14d00*/  WARPSYNC.ALL ;  /* 0x0000000000007948 */ /* 0x000fea0003800000 */
[----:B------:R-:W0:Y:S08]  /*14d10*/  S2UR UR5, SR_CgaCtaId ;  /* 0x00000000000579c3 */ /* 0x000e300000008800 */
[----:B------:R-:W-:Y:S06]  /*14d20*/  BAR.SYNC.DEFER_BLOCKING 0x5, 0x1a0 ;  /* 0x0146800000007b1d */ /* 0x000fec0000010000 */
[----:B------:R-:W-:Y:S01]  /*14d30*/  UMOV UR4, 0x400 ;  /* 0x0000040000047882 */ /* 0x000fe20000000000 */
[----:B------:R-:W-:Y:S01]  /*14d40*/  BSSY B0, `(.L_x_1292) ;  /* 0x00001a0000007945 */ /* 0x000fe20003800000 */
[----:B------:R-:W1:Y:S01]  /*14d50*/  S2R R4, SR_TID.X ;  /* 0x0000000000047919 */ /* 0x000e620000002100 */
[----:B0-----:R-:W-:-:S06]  /*14d60*/  ULEA UR4, UR5, UR4, 0x18 ;  /* 0x0000000405047291 */ /* 0x001fcc000f8ec03f */
[----:B------:R-:W-:-:S05]  /*14d70*/  IMAD.U32 R2, RZ, RZ, UR4 ;  /* 0x00000004ff027e24 */ /* 0x000fca000f8e00ff */
[----:B------:R-:W0:Y:S01]  /*14d80*/  LDS.128 R8, [R2+0x168d0] ;  /* 0x0168d00002087984 */ /* 0x000e220000000c00 */
[----:B-1----:R-:W-:-:S05]  /*14d90*/  VIADD R39, R4, 0xffffff80 ;  /* 0xffffff8004277836 */ /* 0x002fca0000000000 */
[----:B--2---:R-:W-:-:S04]  /*14da0*/  SHF.R.S32.HI R34, RZ, 0x1f, R39 ;  /* 0x0000001fff227819 */ /* 0x004fc80000011427 */
[----:B------:R-:W-:-:S04]  /*14db0*/  LEA.HI R20, R34, R39, RZ, 0x3 ;  /* 0x0000002722147211 */ /* 0x000fc800078f18ff */
[----:B------:R-:W-:Y:S02]  /*14dc0*/  LOP3.LUT R0, R20, 0x1ffffff8, RZ, 0xc0, !PT ;  /* 0x1ffffff814007812 */ /* 0x000fe400078ec0ff */
[----:B------:R-:W-:-:S03]  /*14dd0*/  SHF.R.S32.HI R20, RZ, 0x3, R20 ;  /* 0x00000003ff147819 */ /* 0x000fc60000011414 */
[----:B------:R-:W-:-:S04]  /*14de0*/  IMAD.IADD R0, R39, 0x1, -R0 ;  /* 0x0000000127007824 */ /* 0x000fc800078e0a00 */
[----:B------:R-:W-:Y:S01]  /*14df0*/  IMAD.SHL.U32 R0, R0, 0x8, RZ ;  /* 0x0000000800007824 */ /* 0x000fe200078e00ff */
[----:B0-----:R0:W-:Y:S04]  /*14e00*/  STL.64 [R1], R8 ;  /* 0x0000000801007387 */ /* 0x0011e80000100a00 */
[----:B------:R0:W-:Y:S01]  /*14e10*/  STL.64 [R1+0x8], R10 ;  /* 0x0000080a01007387 */ /* 0x0001e20000100a00 */
[----:B------:R-:W-:Y:S06]  /*14e20*/  BAR.ARV 0x4, 0x1a0 ;  /* 0x0106800000007b1d */ /* 0x000fec0000002000 */
[----:B------:R-:W-:Y:S05]  /*14e30*/  @P0 BRA `(.L_x_1293) ;  /* 0x0000001000000947 */ /* 0x000fea0003800000 */
[----:B------:R-:W2:Y:S01]  /*14e40*/  LDL R35, [R1+0x34] ;  /* 0x0000340001237983 */ /* 0x000ea20000100800 */
[----:B0-----:R-:W-:Y:S01]  /*14e50*/  VIADD R11, R4, 0xffffff80 ;  /* 0xffffff80040b7836 */ /* 0x001fe20000000000 */
[----:B------:R-:W-:Y:S01]  /*14e60*/  LEA.HI R4, R34, R39, RZ, 0x4 ;  /* 0x0000002722047211 */ /* 0x000fe200078f20ff */
[----:B------:R-:W0:Y:S03]  /*14e70*/  S2R R5, SR_SWINHI ;  /* 0x0000000000057919 */ /* 0x000e260000002f00 */
[----:B------:R-:W-:Y:S02]  /*14e80*/  SHF.R.S32.HI R9, RZ, 0x4, R4 ;  /* 0x00000004ff097819 */ /* 0x000fe40000011404 */
[----:B------:R-:W-:Y:S02]  /*14e90*/  SHF.R.S32.HI R10, RZ, 0x1f, R11 ;  /* 0x0000001fff0a7819 */ /* 0x000fe4000001140b */
[----:B------:R-:W-:-:S02]  /*14ea0*/  LOP3.LUT R8, R4, 0x3fffff0, RZ, 0xc0, !PT ;  /* 0x03fffff004087812 */ /* 0x000fc400078ec0ff */
[----:B------:R-:W-:Y:S02]  /*14eb0*/  LEA.HI R10, R10, R11, RZ, 0x5 ;  /* 0x0000000b0a0a7211 */ /* 0x000fe400078f28ff */
[----:B------:R-:W-:Y:S01]  /*14ec0*/  LEA.HI R4, R4, R9, RZ, 0x1 ;  /* 0x0000000904047211 */ /* 0x000fe200078f08ff */
[----:B------:R-:W-:Y:S01]  /*14ed0*/  IMAD.IADD R8, R39, 0x1, -R8 ;  /* 0x0000000127087824 */ /* 0x000fe200078e0a08 */
[----:B------:R-:W-:Y:S02]  /*14ee0*/  SHF.R.S32.HI R10, RZ, 0x5, R10 ;  /* 0x00000005ff0a7819 */ /* 0x000fe4000001140a */
[----:B------:R-:W-:-:S03]  /*14ef0*/  LOP3.LUT R4, R4, 0x1ffffffe, RZ, 0xc0, !PT ;  /* 0x1ffffffe04047812 */ /* 0x000fc600078ec0ff */
[----:B------:R-:W-:Y:S02]  /*14f00*/  IMAD R11, R10, 0x10, R8 ;  /* 0x000000100a0b7824 */ /* 0x000fe400078e0208 */
[----:B------:R-:W-:-:S04]  /*14f10*/  IMAD.IADD R4, R9, 0x1, -R4 ;  /* 0x0000000109047824 */ /* 0x000fc800078e0a04 */
[----:B------:R-:W-:Y:S01]  /*14f20*/  IMAD R4, R11, 0x8, R4 ;  /* 0x000000080b047824 */ /* 0x000fe200078e0204 */
[----:B------:R-:W-:Y:S02]  /*14f30*/  MOV R24, R2 ;  /* 0x0000000200187202 */ /* 0x000fe40000000f00 */
[----:B0-----:R-:W-:Y:S01]  /*14f40*/  MOV R25, R5 ;  /* 0x0000000500197202 */ /* 0x001fe20000000f00 */
[----:B------:R-:W-:-:S04]  /*14f50*/  IMAD.SHL.U32 R5, R4, 0x8, RZ ;  /* 0x0000000804057824 */ /* 0x000fc800078e00ff */
[----:B------:R-:W-:-:S03]  /*14f60*/  IMAD.WIDE R4, R5, 0x2, R24 ;  /* 0x0000000205047825 */ /* 0x000fc600078e0218 */
[C---:B-----5:R-:W-:Y:S02]  /*14f70*/  IADD3 R23, P0, R4.reuse, 0x60, RZ ;  /* 0x0000006004177810 */ /* 0x060fe40007f1e0ff */
[C---:B------:R-:W-:Y:S02]  /*14f80*/  LOP3.LUT R9, R4.reuse, 0x380, RZ, 0xc0, !PT ;  /* 0x0000038004097812 */ /* 0x040fe400078ec0ff */
[----:B------:R-:W-:Y:S02]  /*14f90*/  LOP3.LUT R8, R23, 0x380, RZ, 0xc0, !PT ;  /* 0x0000038017087812 */ /* 0x000fe400078ec0ff */
[----:B------:R-:W-:Y:S02]  /*14fa0*/  SHF.R.U64 R9, R9, 0x3, RZ ;  /* 0x0000000309097819 */ /* 0x000fe400000012ff */
[C---:B------:R-:W-:Y:S02]  /*14fb0*/  IADD3 R11, P1, R4.reuse, 0x40, RZ ;  /* 0x00000040040b7810 */ /* 0x040fe40007f3e0ff */
[----:B------:R-:W-:-:S02]  /*14fc0*/  IADD3 R13, P2, R4, 0x20, RZ ;  /* 0x00000020040d7810 */ /* 0x000fc40007f5e0ff */
[----:B------:R-:W-:Y:S02]  /*14fd0*/  SHF.R.U64 R8, R8, 0x3, RZ ;  /* 0x0000000308087819 */ /* 0x000fe400000012ff */
[----:B------:R-:W-:Y:S01]  /*14fe0*/  LOP3.LUT R4, R9, R4, RZ, 0x3c, !PT ;  /* 0x0000000409047212 */ /* 0x000fe200078e3cff */
[----:B------:R-:W-:Y:S05]  /*14ff0*/  WARPSYNC.ALL ;  /* 0x0000000000007948 */ /* 0x000fea0003800000 */
[----:B------:R-:W-:Y:S01]  /*15000*/  LOP3.LUT R8, R8, R23, RZ, 0x3c, !PT ;  /* 0x0000001708087212 */ /* 0x000fe200078e3cff */
[----:B------:R-:W-:Y:S01]  /*15010*/  ULDC.64 UR4, c[0x0][0xbd8] ;  /* 0x0002f60000047ab9 */ /* 0x000fe20000000a00 */
[----:B------:R-:W-:-:S02]  /*15020*/  LOP3.LUT R10, R11, 0x380, RZ, 0xc0, !PT ;  /* 0x000003800b0a7812 */ /* 0x000fc400078ec0ff */
[----:B------:R-:W-:Y:S01]  /*15030*/  MOV R23, R4 ;  /* 0x0000000400177202 */ /* 0x000fe20000000f00 */
[--C-:B------:R-:W-:Y:S01]  /*15040*/  IMAD.X R9, RZ, RZ, R5.reuse, P0 ;  /* 0x000000ffff097224 */ /* 0x100fe200000e0605 */
[----:B------:R-:W-:Y:S02]  /*15050*/  F2FP.F16.F32.PACK_AB R4, R89, R26 ;  /* 0x0000001a5904723e */ /* 0x000fe400000000ff */
[----:B------:R-:W2:Y:S01]  /*15060*/  LDC.64 R26, c[0x0][0xbd8] ;  /* 0x0002f600ff1a7b82 */ /* 0x000ea20000000a00 */
[----:B------:R-:W-:Y:S02]  /*15070*/  ISETP.NE.U32.AND P0, PT, RZ, UR4, PT ;  /* 0x00000004ff007c0c */ /* 0x000fe4000bf05070 */
[----:B------:R-:W-:Y:S02]  /*15080*/  SHF.R.U64 R10, R10, 0x3, RZ ;  /* 0x000000030a0a7819 */ /* 0x000fe400000012ff */
[----:B------:R-:W-:Y:S01]  /*15090*/  ISETP.NE.AND.EX P0, PT, RZ, UR5, PT, P0 ;  /* 0x00000005ff007c0c */ /* 0x000fe2000bf05300 */
[----:B------:R-:W-:Y:S01]  /*150a0*/  ULDC.64 UR4, c[0x0][0xbe0] ;  /* 0x0002f80000047ab9 */ /* 0x000fe20000000a00 */
[----:B------:R-:W-:Y:S01]  /*150b0*/  LOP3.LUT R10, R10, R11, RZ, 0x3c, !PT ;  /* 0x0000000b0a0a7212 */ /* 0x000fe200078e3cff */
[----:B------:R-:W-:Y:S01]  /*150c0*/  IMAD.X R11, RZ, RZ, R5, P1 ;  /* 0x000000ffff0b7224 */ /* 0x000fe200008e0605 */
[----:B------:R-:W-:-:S02]  /*150d0*/  LOP3.LUT R12, R13, 0x380, RZ, 0xc0, !PT ;  /* 0x000003800d0c7812 */ /* 0x000fc400078ec0ff */
[----:B------:R-:W-:Y:S02]  /*150e0*/  ISETP.NE.U32.AND P1, PT, RZ, UR4, PT ;  /* 0x00000004ff007c0c */ /* 0x000fe4000bf25070 */
[----:B------:R-:W-:Y:S02]  /*150f0*/  SHF.R.U64 R12, R12, 0x3, RZ ;  /* 0x000000030c0c7819 */ /* 0x000fe400000012ff */
[----:B------:R-:W-:Y:S02]  /*15100*/  ISETP.NE.AND.EX P1, PT, RZ, UR5, PT, P1 ;  /* 0x00000005ff007c0c */ /* 0x000fe4000bf25310 */
[----:B------:R-:W-:Y:S01]  /*15110*/  LOP3.LUT R12, R12, R13, RZ, 0x3c, !PT ;  /* 0x0000000d0c0c7212 */ /* 0x000fe200078e3cff */
[----:B------:R-:W-:Y:S01]  /*15120*/  IMAD.X R13, RZ, RZ, R5, P2 ;  /* 0x000000ffff0d7224 */ /* 0x000fe200010e0605 */
[----:B------:R-:W-:Y:S02]  /*15130*/  F2FP.F16.F32.PACK_AB R5, R91, R90 ;  /* 0x0000005a5b05723e */ /* 0x000fe400000000ff */
[----:B------:R-:W-:-:S02]  /*15140*/  F2FP.F16.F32.PACK_AB R6, R6, R3 ;  /* 0x000000030606723e */ /* 0x000fc400000000ff */
[----:B------:R-:W-:Y:S01]  /*15150*/  F2FP.F16.F32.PACK_AB R7, R7, R94 ;  /* 0x0000005e0707723e */ /* 0x000fe200000000ff */
[----:B------:R-:W-:Y:S01]  /*15160*/  BAR.SYNC.DEFER_BLOCKING 0x1, 0x180 ;  /* 0x0046000000007b1d */ /* 0x000fe20000010000 */
        /* <DEDUP_REMOVED lines=11> */
[----:B------:R0:W-:Y:S01]  /*15220*/  STSM.16.M88.4 [R23], R4 ;  /* 0x0000000417007844 */ /* 0x0001e20000000200 */
[----:B------:R-:W-:-:S03]  /*15230*/  LEA.HI R34, R34, R39, RZ, 0x7 ;  /* 0x0000002722227211 */ /* 0x000fc600078f38ff */
[----:B------:R1:W-:Y:S01]  /*15240*/  STSM.16.M88.4 [R33], R8 ;  /* 0x0000000821007844 */ /* 0x0003e20000000200 */
[----:B------:R-:W-:Y:S02]  /*15250*/  LOP3.LUT R29, R34, 0xffffff80, RZ, 0xc0, !PT ;  /* 0xffffff80221d7812 */ /* 0x000fe400078ec0ff */
[----:B0-----:R-:W-:Y:S02]  /*15260*/  F2FP.F16.F32.PACK_AB R4, R105, R104 ;  /* 0x000000686904723e */ /* 0x001fe400000000ff */
[----:B------:R-:W-:Y:S02]  /*15270*/  F2FP.F16.F32.PACK_AB R5, R107, R106 ;  /* 0x0000006a6b05723e */ /* 0x000fe400000000ff */
[----:B------:R-:W-:Y:S02]  /*15280*/  F2FP.F16.F32.PACK_AB R6, R109, R108 ;  /* 0x0000006c6d06723e */ /* 0x000fe400000000ff */
[----:B------:R-:W-:-:S05]  /*15290*/  F2FP.F16.F32.PACK_AB R7, R111, R110 ;  /* 0x0000006e6f07723e */ /* 0x000fca00000000ff */
[----:B------:R0:W-:Y:S04]  /*152a0*/  STSM.16.M88.4 [R32], R4 ;  /* 0x0000000420007844 */ /* 0x0001e80000000200 */
[----:B------:R3:W-:Y:S01]  /*152b0*/  STSM.16.M88.4 [R3], R12 ;  /* 0x0000000c03007844 */ /* 0x0007e20000000200 */
[----:B-1----:R-:W-:Y:S01]  /*152c0*/  IMAD.IADD R11, R39, 0x1, -R29 ;  /* 0x00000001270b7824 */ /* 0x002fe200078e0a1d */
[----:B------:R-:W-:Y:S01]  /*152d0*/  ULDC UR4, c[0x0][0xa88] ;  /* 0x0002a20000047ab9 */ /* 0x000fe20000000800 */
[----:B------:R-:W-:-:S03]  /*152e0*/  IMAD.MOV.U32 R23, RZ, RZ, RZ ;  /* 0x000000ffff177224 */ /* 0x000fc600078e00ff */
[----:B0-----:R-:W-:-:S04]  /*152f0*/  SHF.R.S32.HI R6, RZ, 0x1f, R11 ;  /* 0x0000001fff067819 */ /* 0x001fc8000001140b */
[----:B------:R-:W-:Y:S01]  /*15300*/  LEA.HI R4, R6, R11, RZ, 0x2 ;  /* 0x0000000b06047211 */ /* 0x000fe200078f10ff */
[----:B---3--:R-:W-:-:S03]  /*15310*/  IMAD.U32 R3, RZ, RZ, UR4 ;  /* 0x00000004ff037e24 */ /* 0x008fc6000f8e00ff */
[--C-:B------:R-:W-:Y:S02]  /*15320*/  SHF.R.S32.HI R7, RZ, 0x2, R4.reuse ;  /* 0x00000002ff077819 */ /* 0x100fe40000011404 */
[----:B------:R-:W-:Y:S01]  /*15330*/  SHF.R.S32.HI R8, RZ, 0x1f, R4 ;  /* 0x0000001fff087819 */ /* 0x000fe20000011404 */
[C---:B--2---:R-:W-:Y:S01]  /*15340*/  IMAD.WIDE R30, R35.reuse, 0x4, R26 ;  /* 0x00000004231e7825 */ /* 0x044fe200078e021a */
[----:B------:R-:W-:Y:S08]  /*15350*/  BAR.SYNC.DEFER_BLOCKING 0x1, 0x180 ;  /* 0x0046000000007b1d */ /* 0x000ff00000010000 */
[----:B------:R-:W0:Y:S01]  /*15360*/  @P1 LDC.64 R26, c[0x0][0xbe0] ;  /* 0x0002f800ff1a1b82 */ /* 0x000e220000000a00 */
[----:B------:R1:W5:Y:S01]  /*15370*/  @P0 LDG.E R23, desc[UR38][R30.64] ;  /* 0x000000261e170981 */ /* 0x000362000c1e1900 */
[----:B0-----:R-:W-:-:S05]  /*15380*/  @P1 IMAD.WIDE R4, R35, 0x4, R26 ;  /* 0x0000000423041825 */ /* 0x001fca00078e021a */
[----:B------:R1:W5:Y:S01]  /*15390*/  @P1 LDG.E R3, desc[UR38][R4.64] ;  /* 0x0000002604031981 */ /* 0x000362000c1e1900 */
[----:B------:R-:W-:Y:S02]  /*153a0*/  SHF.R.S32.HI R34, RZ, 0x7, R34 ;  /* 0x00000007ff227819 */ /* 0x000fe40000011422 */
[----:B------:R-:W-:Y:S01]  /*153b0*/  LEA.HI R8, R8, R7, RZ, 0x3 ;  /* 0x0000000708087211 */ /* 0x000fe200078f18ff */
[----:B------:R-:W-:Y:S06]  /*153c0*/  @P1 BRA `(.L_x_1294) ;  /* 0x0000000000101947 */ /* 0x000fec0003800000 */
[----:B------:R-:W-:Y:S05]  /*153d0*/  @!P0 BRA `(.L_x_1294) ;  /* 0x00000000000c8947 */ /* 0x000fea0003800000 */
[----:B-1----:R-:W2:Y:S04]  /*153e0*/  LDG.E R4, desc[UR38][R30.64] ;  /* 0x000000261e047981 */ /* 0x002ea8000c1e1900 */
[----:B-----5:R-:W2:Y:S02]  /*153f0*/  LDG.E R3, desc[UR38][R30.64+0x4] ;  /* 0x000004261e037981 */ /* 0x020ea4000c1e1900 */
[----:B--2---:R-:W-:-:S07]  /*15400*/  IMAD.IADD R3, R3, 0x1, -R4 ;  /* 0x0000000103037824 */ /* 0x004fce00078e0a04 */
.L_x_1294:
[----:B------:R-:W2:Y:S01]  /*15410*/  LDL.LU R40, [R1+0x30] ;  /* 0x0000300001287983 */ /* 0x000ea20000300800 */
[----:B------:R-:W-:Y:S01]  /*15420*/  LOP3.LUT R8, R8, 0xfffffff8, RZ, 0xc0, !PT ;  /* 0xfffffff808087812 */ /* 0x000fe200078ec0ff */
[----:B-1----:R-:W-:Y:S01]  /*15430*/  IMAD.HI R5, R34, 0x55555556, RZ ;  /* 0x5555555622057827 */ /* 0x002fe200078e02ff */
[----:B------:R-:W-:Y:S01]  /*15440*/  LEA.HI R6, R6, R11, RZ, 0x5 ;  /* 0x0000000b06067211 */ /* 0x000fe200078f28ff */
[----:B------:R-:W3:Y:S01]  /*15450*/  LDL.LU R39, [R1+0x3c] ;  /* 0x00003c0001277983 */ /* 0x000ee20000300800 */
[----:B------:R-:W-:Y:S01]  /*15460*/  ULDC.64 UR4, c[0x0][0xb70] ;  /* 0x0002dc0000047ab9 */ /* 0x000fe20000000a00 */
[----:B------:R-:W-:Y:S01]  /*15470*/  IMAD.IADD R13, R7, 0x1, -R8 ;  /* 0x00000001070d7824 */ /* 0x000fe200078e0a08 */
[----:B------:R-:W-:Y:S01]  /*15480*/  SHF.R.S32.HI R6, RZ, 0x5, R6 ;  /* 0x00000005ff067819 */ /* 0x000fe20000011406 */
[--C-:B-----5:R-:W-:Y:S01]  /*15490*/  IMAD.MOV.U32 R30, RZ, RZ, R23.reuse ;  /* 0x000000ffff1e7224 */ /* 0x120fe200078e0017 */
[----:B------:R-:W-:Y:S02]  /*154a0*/  SHF.R.S32.HI R31, RZ, 0x1f, R23 ;  /* 0x0000001fff1f7819 */ /* 0x000fe40000011417 */
[----:B------:R-:W-:Y:S01]  /*154b0*/  LEA.HI R9, R5, R5, RZ, 0x1 ;  /* 0x0000000505097211 */ /* 0x000fe200078f08ff */
[----:B------:R-:W-:Y:S01]  /*154c0*/  IMAD R8, R6, 0x10, R13 ;  /* 0x0000001006087824 */ /* 0x000fe200078e020d */
[----:B------:R-:W-:-:S02]  /*154d0*/  SHF.R.S32.HI R6, RZ, 0x1f, R35 ;  /* 0x0000001fff067819 */ /* 0x000fc40000011423 */
[----:B------:R-:W-:Y:S01]  /*154e0*/  SEL R37, R35, RZ, !P0 ;  /* 0x000000ff23257207 */ /* 0x000fe20004000000 */
[----:B------:R-:W-:Y:S01]  /*154f0*/  IMAD R9, R9, -0x3, R34 ;  /* 0xfffffffd09097824 */ /* 0x000fe200078e0222 */
[----:B------:R-:W-:Y:S02]  /*15500*/  SEL R38, R6, RZ, !P0 ;  /* 0x000000ff06267207 */ /* 0x000fe40004000000 */
[----:B------:R-:W-:Y:S01]  /*15510*/  LOP3.LUT P0, RZ, R11, 0x3, RZ, 0xc0, !PT ;  /* 0x000000030bff7812 */ /* 0x000fe2000780c0ff */
[----:B------:R-:W-:Y:S01]  /*15520*/  IMAD R8, R9, 0x40, R8 ;  /* 0x0000004009087824 */ /* 0x000fe200078e0208 */
[--C-:B------:R-:W-:Y:S01]  /*15530*/  SHF.R.S32.HI R33, RZ, 0x1f, R0.reuse ;  /* 0x0000001fff217819 */ /* 0x100fe20000011400 */
[----:B------:R-:W-:Y:S01]  /*15540*/  IMAD.MOV.U32 R32, RZ, RZ, R0 ;  /* 0x000000ffff207224 */ /* 0x000fe200078e0000 */
[----:B------:R-:W-:Y:S01]  /*15550*/  BSSY B1, `(.L_x_1295) ;  /* 0x000005f000017945 */ /* 0x000fe20003800000 */
[----:B--2---:R-:W-:Y:S01]  /*15560*/  SHF.R.S32.HI R29, RZ, 0x1f, R40 ;  /* 0x0000001fff1d7819 */ /* 0x004fe20000011428 */
[----:B---3--:R-:W-:-:S04]  /*15570*/  IMAD R10, R39, 0xc0, R8 ;  /* 0x000000c0270a7824 */ /* 0x008fc800078e0208 */
[----:B------:R-:W-:Y:S01]  /*15580*/  IMAD R4, R29, UR4, RZ ;  /* 0x000000041d047c24 */ /* 0x000fe2000f8e02ff */
[----:B------:R-:W-:-:S03]  /*15590*/  SHF.R.S32.HI R9, RZ, 0x1f, R10 ;  /* 0x0000001fff097819 */ /* 0x000fc6000001140a */
[C---:B------:R-:W-:Y:S02]  /*155a0*/  IMAD R7, R40.reuse, UR5, R4 ;  /* 0x0000000528077c24 */ /* 0x040fe4000f8e0204 */
[----:B------:R-:W-:Y:S01]  /*155b0*/  IMAD.WIDE.U32 R4, R40, UR4, R30 ;  /* 0x0000000428047c25 */ /* 0x000fe2000f8e001e */
[----:B------:R-:W-:-:S03]  /*155c0*/  ULDC.64 UR4, c[0x0][0xb78] ;  /* 0x0002de0000047ab9 */ /* 0x000fc60000000a00 */
[----:B------:R-:W-:Y:S02]  /*155d0*/  IMAD.IADD R5, R5, 0x1, R7 ;  /* 0x0000000105057824 */ /* 0x000fe400078e0207 */
[----:B------:R-:W-:Y:S02]  /*155e0*/  IMAD R6, R38, UR4, RZ ;  /* 0x0000000426067c24 */ /* 0x000fe4000f8e02ff */
[----:B------:R-:W-:-:S04]  /*155f0*/  IMAD.WIDE.U32 R4, R37, UR4, R4 ;  /* 0x0000000425047c25 */ /* 0x000fc8000f8e0004 */
[----:B------:R-:W-:Y:S01]  /*15600*/  IMAD R8, R37, UR5, R6 ;  /* 0x0000000525087c24 */ /* 0x000fe2000f8e0206 */
[----:B------:R-:W-:Y:S01]  /*15610*/  IADD3 R6, P1, R10, R4, RZ ;  /* 0x000000040a067210 */ /* 0x000fe20007f3e0ff */
[----:B------:R-:W-:Y:S01]  /*15620*/  IMAD R7, R20, 0x40, R0 ;  /* 0x0000004014077824 */ /* 0x000fe200078e0200 */
[----:B------:R-:W-:Y:S01]  /*15630*/  ULDC.64 UR4, c[0x0][0xb40] ;  /* 0x0002d00000047ab9 */ /* 0x000fe20000000a00 */
[----:B------:R-:W-:Y:S01]  /*15640*/  VIADD R4, R10, 0x8 ;  /* 0x000000080a047836 */ /* 0x000fe20000000000 */
[----:B------:R-:W-:Y:S01]  /*15650*/  IADD3.X R9, R9, R5, R8, P1, !PT ;  /* 0x0000000509097210 */ /* 0x000fe20000ffe408 */
[----:B------:R-:W-:Y:S01]  /*15660*/  IMAD.WIDE R24, R7, 0x2, R24 ;  /* 0x0000000207187825 */ /* 0x000fe200078e0218 */
[----:B------:R-:W-:Y:S02]  /*15670*/  LEA R34, P2, R6, UR4, 0x2 ;  /* 0x0000000406227c11 */ /* 0x000fe4000f8410ff */
[----:B------:R-:W-:Y:S02]  /*15680*/  ISETP.GE.OR P1, PT, R10, R3, P0 ;  /* 0x000000030a00720c */ /* 0x000fe40000726670 */
[----:B------:R-:W-:Y:S01]  /*15690*/  LEA.HI.X R35, R6, UR5, R9, 0x2, P2 ;  /* 0x0000000506237c11 */ /* 0x000fe200090f1409 */
[----:B------:R-:W-:Y:S01]  /*156a0*/  ULDC.64 UR4, c[0x0][0xaa0] ;  /* 0x0002a80000047ab9 */ /* 0x000fe20000000a00 */
[----:B------:R-:W-:-:S02]  /*156b0*/  IADD3 R15, P2, R24, 0x1800, RZ ;  /* 0x00001800180f7810 */ /* 0x000fc40007f5e0ff */
[C---:B------:R-:W-:Y:S02]  /*156c0*/  IADD3 R11, P3, R24.reuse, 0x3000, RZ ;  /* 0x00003000180b7810 */ /* 0x040fe40007f7e0ff */
[C---:B------:R-:W-:Y:S01]  /*156d0*/  IADD3 R7, P4, R24.reuse, 0x4800, RZ ;  /* 0x0000480018077810 */ /* 0x040fe20007f9e0ff */
[--C-:B------:R-:W-:Y:S01]  /*156e0*/  IMAD.X R9, RZ, RZ, R25.reuse, P2 ;  /* 0x000000ffff097224 */ /* 0x100fe200010e0619 */
[----:B------:R-:W-:Y:S01]  /*156f0*/  LOP3.LUT R5, R24, 0x380, RZ, 0xc0, !PT ;  /* 0x0000038018057812 */ /* 0x000fe200078ec0ff */
[--C-:B------:R-:W-:Y:S01]  /*15700*/  IMAD.X R13, RZ, RZ, R25.reuse, P3 ;  /* 0x000000ffff0d7224 */ /* 0x100fe200018e0619 */
[----:B------:R-:W-:Y:S01]  /*15710*/  ISETP.GE.OR P0, PT, R4, R3, P0 ;  /* 0x000000030400720c */ /* 0x000fe20000706670 */
[----:B------:R-:W-:Y:S01]  /*15720*/  IMAD.X R27, RZ, RZ, R25, P4 ;  /* 0x000000ffff1b7224 */ /* 0x000fe200020e0619 */
[----:B------:R-:W-:Y:S01]  /*15730*/  LOP3.LUT R8, R15, 0x380, RZ, 0xc0, !PT ;  /* 0x000003800f087812 */ /* 0x000fe200078ec0ff */
[----:B------:R-:W-:Y:S01]  /*15740*/  @!P1 STG.E desc[UR38][R34.64], R28 ;  /* 0x0000001c22009986 */ /* 0x000fe2000c101926 */
[----:B------:R-:W-:-:S02]  /*15750*/  LOP3.LUT R10, R11, 0x380, RZ, 0xc0, !PT ;  /* 0x000003800b0a7812 */ /* 0x000fc400078ec0ff */
[----:B------:R-:W-:Y:S02]  /*15760*/  LOP3.LUT R6, R7, 0x380, RZ, 0xc0, !PT ;  /* 0x0000038007067812 */ /* 0x000fe400078ec0ff */
[----:B------:R-:W-:Y:S02]  /*15770*/  SHF.R.U64 R5, R5, 0x3, RZ ;  /* 0x0000000305057819 */ /* 0x000fe400000012ff */
[----:B------:R-:W-:Y:S02]  /*15780*/  SHF.R.U64 R8, R8, 0x3, RZ ;  /* 0x0000000308087819 */ /* 0x000fe400000012ff */
[----:B------:R-:W-:Y:S01]  /*15790*/  SHF.R.U64 R10, R10, 0x3, RZ ;  /* 0x000000030a0a7819 */ /* 0x000fe200000012ff */
[----:B------:R0:W-:Y:S01]  /*157a0*/  @!P0 STG.E desc[UR38][R34.64+0x20], R21 ;  /* 0x0000201522008986 */ /* 0x0001e2000c101926 */
[----:B------:R-:W-:Y:S02]  /*157b0*/  SHF.R.U64 R6, R6, 0x3, RZ ;  /* 0x0000000306067819 */ /* 0x000fe400000012ff */
[----:B------:R-:W-:Y:S01]  /*157c0*/  LOP3.LUT R4, R5, R24, RZ, 0x3c, !PT ;  /* 0x0000001805047212 */ /* 0x000fe200078e3cff */
[----:B------:R-:W-:Y:S01]  /*157d0*/  IMAD.MOV.U32 R5, RZ, RZ, R25 ;  /* 0x000000ffff057224 */ /* 0x000fe200078e0019 */
[----:B------:R-:W-:-:S02]  /*157e0*/  LOP3.LUT R8, R8, R15, RZ, 0x3c, !PT ;  /* 0x0000000f08087212 */ /* 0x000fc400078e3cff */
[----:B------:R-:W-:Y:S02]  /*157f0*/  LOP3.LUT R12, R10, R11, RZ, 0x3c, !PT ;  /* 0x0000000b0a0c7212 */ /* 0x000fe400078e3cff */
[----:B------:R-:W-:Y:S02]  /*15800*/  LOP3.LUT R26, R6, R7, RZ, 0x3c, !PT ;  /* 0x00000007061a7212 */ /* 0x000fe400078e3cff */
[----:B------:R-:W5:Y:S01]  /*15810*/  LD.E.128 R4, desc[UR38][R4.64] ;  /* 0x0000002604047980 */ /* 0x000f62000c101d00 */
[----:B------:R-:W-:-:S03]  /*15820*/  IMAD R36, R31, UR4, RZ ;  /* 0x000000041f247c24 */ /* 0x000fc6000f8e02ff */
[----:B------:R-:W5:Y:S01]  /*15830*/  LD.E.128 R8, desc[UR38][R8.64] ;  /* 0x0000002608087980 */ /* 0x000f62000c101d00 */
[----:B------:R-:W-:Y:S01]  /*15840*/  IMAD.WIDE.U32 R30, R23, UR4, R32 ;  /* 0x00000004171e7c25 */ /* 0x000fe2000f8e0020 */
[----:B------:R-:W-:Y:S02]  /*15850*/  ULDC UR4, c[0x0][0xa8c] ;  /* 0x0002a30000047ab9 */ /* 0x000fe40000000800 */
[----:B------:R-:W5:Y:S04]  /*15860*/  LD.E.128 R12, desc[UR38][R12.64] ;  /* 0x000000260c0c7980 */ /* 0x000f68000c101d00 */
[----:B------:R-:W5:Y:S01]  /*15870*/  LD.E.128 R24, desc[UR38][R26.64] ;  /* 0x000000261a187980 */ /* 0x000f62000c101d00 */
[----:B------:R-:W-:Y:S01]  /*15880*/  ISETP.GE.AND P0, PT, R0, UR4, PT ;  /* 0x0000000400007c0c */ /* 0x000fe2000bf06270 */
[----:B------:R-:W-:Y:S01]  /*15890*/  IMAD R32, R39, -0xc0, R3 ;  /* 0xffffff4027207824 */ /* 0x000fe200078e0203 */
[----:B------:R-:W-:Y:S01]  /*158a0*/  @!PT LDS RZ, [RZ] ;  /* 0x00000000fffff984 */ /* 0x000fe20000000800 */
[----:B------:R-:W-:Y:S01]  /*158b0*/  @!PT LDS RZ, [RZ] ;  /* 0x00000000fffff984 */ /* 0x000fe20000000800 */
[----:B------:R-:W-:Y:S01]  /*158c0*/  @!PT LDS RZ, [RZ] ;  /* 0x00000000fffff984 */ /* 0x000fe20000000800 */
[----:B------:R-:W-:Y:S01]  /*158d0*/  @!PT LDS RZ, [RZ] ;  /* 0x00000000fffff984 */ /* 0x000fe20000000800 */
[----:B------:R1:W-:Y:S06]  /*158e0*/  MEMBAR.ALL.CTA ;  /* 0x0000000000007992 */ /* 0x0003ec0000008000 */
[----:B-1----:R-:W1:Y:S01]  /*158f0*/  FENCE.VIEW.ASYNC.S ;  /* 0x00000000000073c6 */ /* 0x002e620000000000 */
[----:B------:R-:W-:Y:S01]  /*15900*/  IMAD R23, R23, UR5, R36 ;  /* 0x0000000517177c24 */ /* 0x000fe2000f8e0224 */
[----:B------:R-:W-:Y:S01]  /*15910*/  ULDC.64 UR4, c[0x0][0xae0] ;  /* 0x0002b80000047ab9 */ /* 0x000fe20000000a00 */
[----:B------:R-:W-:-:S02]  /*15920*/  VIADD R0, R20, 0x30 ;  /* 0x0000003014007836 */ /* 0x000fc40000000000 */
[C---:B------:R-:W-:Y:S02]  /*15930*/  VIADD R3, R20.reuse, 0x60 ;  /* 0x0000006014037836 */ /* 0x040fe40000000000 */
[----:B0-----:R-:W-:Y:S01]  /*15940*/  VIADD R21, R20, 0x90 ;  /* 0x0000009014157836 */ /* 0x001fe20000000000 */
[-C--:B------:R-:W-:Y:S01]  /*15950*/  ISETP.GE.OR P3, PT, R0, R32.reuse, P0 ;  /* 0x000000200000720c */ /* 0x080fe20000766670 */
[----:B------:R-:W-:Y:S01]  /*15960*/  IMAD.IADD R31, R31, 0x1, R23 ;  /* 0x000000011f1f7824 */ /* 0x000fe200078e0217 */
[-C--:B------:R-:W-:Y:S01]  /*15970*/  ISETP.GE.OR P1, PT, R3, R32.reuse, P0 ;  /* 0x000000200300720c */ /* 0x080fe20000726670 */
[----:B------:R-:W-:Y:S01]  /*15980*/  IMAD R23, R29, UR4, RZ ;  /* 0x000000041d177c24 */ /* 0x000fe2000f8e02ff */
[-C--:B------:R-:W-:Y:S01]  /*15990*/  ISETP.GE.OR P2, PT, R21, R32.reuse, P0 ;  /* 0x000000201500720c */ /* 0x080fe20000746670 */
[----:B------:R-:W-:Y:S01]  /*159a0*/  IMAD.WIDE.U32 R28, R40, UR4, R30 ;  /* 0x00000004281c7c25 */ /* 0x000fe2000f8e001e */
[----:B------:R-:W-:Y:S02]  /*159b0*/  ISETP.GE.OR P0, PT, R20, R32, P0 ;  /* 0x000000201400720c */ /* 0x000fe40000706670 */
[----:B------:R-:W-:Y:S01]  /*159c0*/  SHF.R.S32.HI R21, RZ, 0x1f, R20 ;  /* 0x0000001fff157819 */ /* 0x000fe20000011414 */
[----:B------:R-:W-:Y:S01]  /*159d0*/  IMAD R23, R40, UR5, R23 ;  /* 0x0000000528177c24 */ /* 0x000fe2000f8e0217 */
[----:B------:R-:W-:Y:S01]  /*159e0*/  ULDC.64 UR4, c[0x0][0xae8] ;  /* 0x0002ba0000047ab9 */ /* 0x000fe20000000a00 */
[----:B------:R-:W-:-:S02]  /*159f0*/  VIADD R0, R2, 0x16820 ;  /* 0x0001682002007836 */ /* 0x000fc40000000000 */
[----:B------:R-:W-:Y:S02]  /*15a00*/  IMAD.IADD R29, R29, 0x1, R23 ;  /* 0x000000011d1d7824 */ /* 0x000fe400078e0217 */
[----:B------:R-:W-:Y:S01]  /*15a10*/  IMAD R3, R38, UR4, RZ ;  /* 0x0000000426037c24 */ /* 0x000fe2000f8e02ff */
[----:B------:R-:W-:Y:S01]  /*15a20*/  PRMT R0, RZ, 0x654, R0 ;  /* 0x00000654ff007816 */ /* 0x000fe20000000000 */
[----:B------:R-:W-:-:S03]  /*15a30*/  IMAD.WIDE.U32 R32, R37, UR4, R28 ;  /* 0x0000000425207c25 */ /* 0x000fc6000f8e001c */
[----:B-1----:R0:W-:Y:S01]  /*15a40*/  SYNCS.ARRIVE.TRANS64.RED.A1T0 RZ, [R0+URZ], RZ ;  /* 0x000000ff00ff79a7 */ /* 0x0021e2000810043f */
[----:B------:R-:W-:Y:S02]  /*15a50*/  IMAD R3, R37, UR5, R3 ;  /* 0x0000000525037c24 */ /* 0x000fe4000f8e0203 */
        /* <DEDUP_REMOVED lines=14> */
.L_x_1296:
[----:B------:R-:W-:Y:S05]  /*15b40*/  BSYNC B1 ;  /* 0x0000000000017941 */ /* 0x000fea0003800000 */
.L_x_1295:
        /* <DEDUP_REMOVED lines=15> */
.L_x_1298:
[----:B------:R-:W-:Y:S05]  /*15c40*/  BSYNC B1 ;  /* 0x0000000000017941 */ /* 0x000fea0003800000 */
.L_x_1297:
        /* <DEDUP_REMOVED lines=15> */
.L_x_1300:
[----:B------:R-:W-:Y:S05]  /*15d40*/  BSYNC B1 ;  /* 0x0000000000017941 */ /* 0x000fea0003800000 */
.L_x_1299:
        /* <DEDUP_REMOVED lines=13> */
[----:B------:R3:W-:Y:S01]  /*15e20*/  STG.E.128 desc[UR38][R6.64], R24 ;  /* 0x0000001806007986 */ /* 0x0007e2000c101d26 */
[----:B------:R-:W-:Y:S05]  /*15e30*/  BRA `(.L_x_1301) ;  /* 0x0000000800407947 */ /* 0x000fea0003800000 */
.L_x_1293:
[----:B0-----:R-:W2:Y:S01]  /*15e40*/  LDL R8, [R1+0x34] ;  /* 0x0000340001087983 */ /* 0x001ea20000100800 */
[----:B------:R-:W-:Y:S01]  /*15e50*/  ULDC.64 UR4, c[0x0][0xbd8] ;  /* 0x0002f60000047ab9 */ /* 0x000fe20000000a00 */
[----:B------:R-:W2:Y:S01]  /*15e60*/  LDC.64 R4, c[0x0][0xbd8] ;  /* 0x0002f600ff047b82 */ /* 0x000ea20000000a00 */
[----:B------:R-:W-:Y:S01]  /*15e70*/  ISETP.NE.U32.AND P0, PT, RZ, UR4, PT ;  /* 0x00000004ff007c0c */ /* 0x000fe2000bf05070 */
[----:B------:R-:W-:-:S03]  /*15e80*/  IMAD.MOV.U32 R9, RZ, RZ, RZ ;  /* 0x000000ffff097224 */ /* 0x000fc600078e00ff */
[----:B------:R-:W-:Y:S01]  /*15e90*/  ISETP.NE.AND.EX P0, PT, RZ, UR5, PT, P0 ;  /* 0x00000005ff007c0c */ /* 0x000fe2000bf05300 */
[----:B------:R-:W-:Y:S02]  /*15ea0*/  ULDC.64 UR4, c[0x0][0xbe0] ;  /* 0x0002f80000047ab9 */ /* 0x000fe40000000a00 */
[----:B------:R-:W-:-:S04]  /*15eb0*/  ISETP.NE.U32.AND P1, PT, RZ, UR4, PT ;  /* 0x00000004ff007c0c */ /* 0x000fc8000bf25070 */
[----:B------:R-:W-:-:S13]  /*15ec0*/  ISETP.NE.AND.EX P1, PT, RZ, UR5, PT, P1 ;  /* 0x00000005ff007c0c */ /* 0x000fda000bf25310 */
[----:B------:R-:W0:Y:S01]  /*15ed0*/  @P1 LDC.64 R6, c[0x0][0xbe0] ;  /* 0x0002f800ff061b82 */ /* 0x000e220000000a00 */
[----:B------:R-:W-:Y:S02]  /*15ee0*/  ULDC UR4, c[0x0][0xa88] ;  /* 0x0002a20000047ab9 */ /* 0x000fe40000000800 */
[----:B------:R-:W-:Y:S02]  /*15ef0*/  IMAD.U32 R3, RZ, RZ, UR4 ;  /* 0x00000004ff037e24 */ /* 0x000fe4000f8e00ff */
[----:B--2---:R-:W-:-:S04]  /*15f00*/  IMAD.WIDE R4, R8, 0x4, R4 ;  /* 0x0000000408047825 */ /* 0x004fc800078e0204 */
[----:B0-----:R-:W-:Y:S01]  /*15f10*/  @P1 IMAD.WIDE R6, R8, 0x4, R6 ;  /* 0x0000000408061825 */ /* 0x001fe200078e0206 */
[----:B------:R0:W5:Y:S04]  /*15f20*/  @P0 LDG.E R9, desc[UR38][R4.64] ;  /* 0x0000002604090981 */ /* 0x000168000c1e1900 */
[----:B------:R0:W5:Y:S01]  /*15f30*/  @P1 LDG.E R3, desc[UR38][R6.64] ;  /* 0x0000002606031981 */ /* 0x000162000c1e1900 */
[----:B------:R-:W-:Y:S01]  /*15f40*/  ISETP.GT.AND P2, PT, R39, 0xbf, PT ;  /* 0x000000bf2700780c */ /* 0x000fe20003f44270 */
[----:B------:R-:W-:-:S12]  /*15f50*/  @P1 BRA `(.L_x_1302) ;  /* 0x0000000000101947 */ /* 0x000fd80003800000 */
[----:B------:R-:W-:Y:S05]  /*15f60*/  @!P0 BRA `(.L_x_1302) ;  /* 0x00000000000c8947 */ /* 0x000fea0003800000 */
[----:B0-----:R-:W2:Y:S04]  /*15f70*/  LDG.E R6, desc[UR38][R4.64] ;  /* 0x0000002604067981 */ /* 0x001ea8000c1e1900 */
[----:B-----5:R-:W2:Y:S02]  /*15f80*/  LDG.E R3, desc[UR38][R4.64+0x4] ;  /* 0x0000042604037981 */ /* 0x020ea4000c1e1900 */
[----:B--2---:R-:W-:-:S07]  /*15f90*/  IMAD.IADD R3, R3, 0x1, -R6 ;  /* 0x0000000103037824 */ /* 0x004fce00078e0a06 */
.L_x_1302:
[----:B------:R-:W2:Y:S04]  /*15fa0*/  LDL R15, [R1+0x30] ;  /* 0x00003000010f7983 */ /* 0x000ea80000100800 */
[----:B------:R1:W5:Y:S01]  /*15fb0*/  LDL R14, [R1+0x3c] ;  /* 0x00003c00010e7983 */ /* 0x0003620000100800 */
[----:B0-----:R-:W-:Y:S01]  /*15fc0*/  SHF.R.S32.HI R4, RZ, 0x1f, R8 ;  /* 0x0000001fff047819 */ /* 0x001fe20000011408 */
[----:B------:R-:W-:Y:S01]  /*15fd0*/  BSSY B1, `(.L_x_1303) ;  /* 0x000001d000017945 */ /* 0x000fe20003800000 */
[----:B------:R-:W-:Y:S02]  /*15fe0*/  SEL R11, R8, RZ, !P0 ;  /* 0x000000ff080b7207 */ /* 0x000fe40004000000 */
[----:B------:R-:W-:Y:S02]  /*15ff0*/  SHF.R.S32.HI R13, RZ, 0x1f, R0 ;  /* 0x0000001fff0d7819 */ /* 0x000fe40000011400 */
[----:B------:R-:W-:-:S02]  /*16000*/  SEL R12, R4, RZ, !P0 ;  /* 0x000000ff040c7207 */ /* 0x000fc40004000000 */
[----:B-----5:R-:W-:Y:S02]  /*16010*/  SHF.R.S32.HI R8, RZ, 0x1f, R9 ;  /* 0x0000001fff087819 */ /* 0x020fe40000011409 */
[----:B--2---:R-:W-:Y:S01]  /*16020*/  SHF.R.S32.HI R10, RZ, 0x1f, R15 ;  /* 0x0000001fff0a7819 */ /* 0x004fe2000001140f */
[----:B-1----:R-:W-:Y:S06]  /*16030*/  @P2 BRA `(.L_x_1304) ;  /* 0x0000000000582947 */ /* 0x002fec0003800000 */
[----:B------:R-:W0:Y:S02]  /*16040*/  S2R R5, SR_TID.X ;  /* 0x0000000000057919 */ /* 0x000e240000002100 */
[----:B0-----:R-:W-:-:S04]  /*16050*/  IMAD R4, R14, 0xc0, R5 ;  /* 0x000000c00e047824 */ /* 0x001fc800078e0205 */
        /* <DEDUP_REMOVED lines=14> */
[----:B------:R-:W-:-:S03]  /*16140*/  ULDC.64 UR4, c[0x0][0xb40] ;  /* 0x0002d00000047ab9 */ /* 0x000fc60000000a00 */
[----:B------:R-:W-:Y:S01]  /*16150*/  IMAD.IADD R5, R5, 0x1, R7 ;  /* 0x0000000105057824 */ /* 0x000fe200078e0207 */
[----:B------:R-:W-:-:S04]  /*16160*/  LEA R6, P0, R4, UR4, 0x2 ;  /* 0x0000000404067c11 */ /* 0x000fc8000f8010ff */
[----:B------:R-:W-:Y:S01]  /*16170*/  LEA.HI.X R7, R4, UR5, R5, 0x2, P0 ;  /* 0x0000000504077c11 */ /* 0x000fe200080f1405 */
[----:B------:R-:W-:-:S05]  /*16180*/  IMAD.MOV.U32 R5, RZ, RZ, -0x800000 ;  /* 0xff800000ff057424 */ /* 0x000fca00078e00ff */
[----:B------:R0:W-:Y:S03]  /*16190*/  STG.E desc[UR38][R6.64], R5 ;  /* 0x0000000506007986 */ /* 0x0001e6000c101926 */
.L_x_1304:
[----:B------:R-:W-:Y:S05]  /*161a0*/  BSYNC B1 ;  /* 0x0000000000017941 */ /* 0x000fea0003800000 */
.L_x_1303:
[----:B------:R-:W-:Y:S01]  /*161b0*/  ULDC.64 UR4, c[0x0][0xaa0] ;  /* 0x0002a80000047ab9 */ /* 0x000fe20000000a00 */
[----:B------:R-:W-:Y:S01]  /*161c0*/  IMAD.MOV.U32 R4, RZ, RZ, R0 ;  /* 0x000000ffff047224 */ /* 0x000fe200078e0000 */
[----:B------:R-:W-:Y:S01]  /*161d0*/  ULDC.64 UR6, c[0x0][0xae0] ;  /* 0x0002b80000067ab9 */ /* 0x000fe20000000a00 */
[----:B0-----:R-:W-:Y:S01]  /*161e0*/  IMAD.MOV.U32 R5, RZ, RZ, R13 ;  /* 0x000000ffff057224 */ /* 0x001fe200078e000d */
[----:B------:R-:W-:Y:S01]  /*161f0*/  SHF.R.S32.HI R21, RZ, 0x1f, R20 ;  /* 0x0000001fff157819 */ /* 0x000fe20000011414 */
[----:B------:R-:W-:Y:S01]  /*16200*/  IMAD R6, R8, UR4, RZ ;  /* 0x0000000408067c24 */ /* 0x000fe2000f8e02ff */
[----:B------:R-:W-:Y:S01]  /*16210*/  BSSY B1, `(.L_x_1305) ;  /* 0x0000024000017945 */ /* 0x000fe20003800000 */
[C---:B------:R-:W-:Y:S01]  /*16220*/  IMAD.WIDE.U32 R4, R9.reuse, UR4, R4 ;  /* 0x0000000409047c25 */ /* 0x040fe2000f8e0004 */
[----:B------:R-:W-:Y:S02]  /*16230*/  ULDC UR4, c[0x0][0xa8c] ;  /* 0x0002a30000047ab9 */ /* 0x000fe40000000800 */
[----:B------:R-:W-:Y:S01]  /*16240*/  ISETP.GE.AND P0, PT, R0, UR4, PT ;  /* 0x0000000400007c0c */ /* 0x000fe2000bf06270 */
[----:B------:R-:W-:Y:S01]  /*16250*/  IMAD R9, R9, UR5, R6 ;  /* 0x0000000509097c24 */ /* 0x000fe2000f8e0206 */
[----:B------:R-:W-:Y:S01]  /*16260*/  ULDC.64 UR4, c[0x0][0xae8] ;  /* 0x0002ba0000047ab9 */ /* 0x000fe20000000a00 */
[----:B------:R-:W-:-:S02]  /*16270*/  VIADD R6, R20, 0x30 ;  /* 0x0000003014067836 */ /* 0x000fc40000000000 */
[----:B------:R-:W-:Y:S02]  /*16280*/  IMAD R7, R14, -0xc0, R3 ;  /* 0xffffff400e077824 */ /* 0x000fe400078e0203 */
[----:B------:R-:W-:Y:S02]  /*16290*/  IMAD R0, R10, UR6, RZ ;  /* 0x000000060a007c24 */ /* 0x000fe4000f8e02ff */
[----:B------:R-:W-:Y:S01]  /*162a0*/  IMAD.IADD R5, R5, 0x1, R9 ;  /* 0x0000000105057824 */ /* 0x000fe200078e0209 */
[----:B------:R-:W-:Y:S01]  /*162b0*/  ISETP.GE.OR P3, PT, R6, R7, P0 ;  /* 0x000000070600720c */ /* 0x000fe20000766670 */
[----:B------:R-:W-:Y:S02]  /*162c0*/  IMAD R3, R15, UR7, R0 ;  /* 0x000000070f037c24 */ /* 0x000fe4000f8e0200 */
[C---:B------:R-:W-:Y:S02]  /*162d0*/  VIADD R0, R20.reuse, 0x60 ;  /* 0x0000006014007836 */ /* 0x040fe40000000000 */
[----:B------:R-:W-:-:S02]  /*162e0*/  VIADD R6, R20, 0x90 ;  /* 0x0000009014067836 */ /* 0x000fc40000000000 */
[----:B------:R-:W-:Y:S01]  /*162f0*/  IMAD.WIDE.U32 R4, R15, UR6, R4 ;  /* 0x000000060f047c25 */ /* 0x000fe2000f8e0004 */
[-C--:B------:R-:W-:Y:S02]  /*16300*/  ISETP.GE.OR P1, PT, R0, R7.reuse, P0 ;  /* 0x000000070000720c */ /* 0x080fe40000726670 */
        /* <DEDUP_REMOVED lines=20> */
.L_x_1306:
[----:B------:R-:W-:Y:S05]  /*16450*/  BSYNC B1 ;  /* 0x0000000000017941 */ /* 0x000fea0003800000 */
.L_x_1305:
        /* <DEDUP_REMOVED lines=15> */
.L_x_1308:
[----:B------:R-:W-:Y:S05]  /*16550*/  BSYNC B1 ;  /* 0x0000000000017941 */ /* 0x000fea0003800000 */
.L_x_1307:
        /* <DEDUP_REMOVED lines=15> */
.L_x_1310:
[----:B------:R-:W-:Y:S05]  /*16650*/  BSYNC B1 ;  /* 0x0000000000017941 */ /* 0x000fea0003800000 */
.L_x_1309:
        /* <DEDUP_REMOVED lines=14> */
.L_x_1301:
[----:B------:R-:W-:Y:S05]  /*16740*/  BSYNC B0 ;  /* 0x0000000000007941 */ /* 0x000fea0003800000 */
.L_x_1292:
[----:B------:R-:W2:Y:S01]  /*16750*/  LDL R0, [R1+0xc] ;  /* 0x00000c0001007983 */ /* 0x000ea20000100800 */
[----:B------:R-:W-:Y:S02]  /*16760*/  ULDC UR4, c[0x0][0xc14] ;  /* 0x0003050000047ab9 */ /* 0x000fe40000000800 */
[----:B--2---:R-:W-:-:S13]  /*16770*/  ISETP.GE.AND P0, PT, R0, UR4, PT ;  /* 0x0000000400007c0c */ /* 0x004fda000bf06270 */
[----:B------:R-:W-:Y:S05]  /*16780*/  @!P0 BRA `(.L_x_1311) ;  /* 0xfffffea400a08947 */ /* 0x000fea000383ffff */
[----:B------:R-:W-:Y:S05]  /*16790*/  BRA `(.L_x_1097) ;  /* 0x0000005400407947 */ /* 0x000fea0003800000 */
.L_x_1095:
[----:B------:R-:W-:-:S08]  /*167a0*/  NOP ;  /* 0x0000000000007918 */ /* 0x000fd00000000000 */
[----:B------:R-:W0:-:S00]  /*167b0*/  USETMAXREG.DEALLOC.CTAPOOL 0x20 ;  /* 0x00000020000079c8 */ /* 0x000e0000080e0500 */
[----:B0-----:R-:W-:-:S06]  /*167c0*/  LOP3.LUT R0, R0, 0x3, RZ, 0xc0, !PT ;  /* 0x0000000300007812 */ /* 0x001fcc00078ec0ff */
[----:B------:R-:W0:Y:S02]  /*167d0*/  SHFL.IDX PT, R0, R0, RZ, 0x1f ;  /* 0x00001fff00007589 */ /* 0x000e2400000e0000 */
[----:B0-----:R-:W-:-:S13]  /*167e0*/  ISETP.NE.AND P0, PT, R0, RZ, PT ;  /* 0x000000ff0000720c */ /* 0x001fda0003f05270 */
[----:B------:R-:W-:Y:S05]  /*167f0*/  @P0 BRA `(.L_x_1097) ;  /* 0x0000005400280947 */ /* 0x000fea0003800000 */
        /* <DEDUP_REMOVED lines=15> */
[----:B------:R-:W-:Y:S01]  /*168f0*/  ISETP.GE.U32.AND P0, PT, R28, 0x2, PT ;  /* 0x000000021c00780c */ /* 0x000fe20003f06070 */
[----:B------:R-:W-:Y:S01]  /*16900*/  IMAD.MOV.U32 R19, RZ, RZ, RZ ;  /* 0x000000ffff137224 */ /* 0x000fe200078e00ff */
        /* <DEDUP_REMOVED lines=38> */
.L_x_1316:
[----:B------:R-:W-:Y:S02]  /*16b70*/  VIADD R0, R19, 0x1f ;  /* 0x0000001f13007836 */ /* 0x000fe40000000000 */
[----:B------:R-:W-:-:S03]  /*16b80*/  IMAD.U32 R19, RZ, RZ, UR7 ;  /* 0x00000007ff137e24 */ /* 0x000fc6000f8e00ff */
[----:B------:R-:W-:-:S13]  /*16b90*/  ISETP.GE.AND P0, PT, R0, UR5, PT ;  /* 0x0000000500007c0c */ /* 0x000fda000bf06270 */
[----:B------:R-:W-:Y:S05]  /*16ba0*/  @P0 BRA `(.L_x_1313) ;  /* 0x0000000400d00947 */ /* 0x000fea0003800000 */
[----:B------:R-:W-:Y:S01]  /*16bb0*/  IMAD.MOV.U32 R19, RZ, RZ, R0 ;  /* 0x000000ffff137224 */ /* 0x000fe200078e0000 */
[C---:B------:R-:W-:Y:S01]  /*16bc0*/  ISETP.NE.AND P1, PT, R28.reuse, 0x1f, PT ;  /* 0x0000001f1c00780c */ /* 0x040fe20003f25270 */
[----:B------:R-:W-:Y:S01]  /*16bd0*/  BSSY B0, `(.L_x_1314) ;  /* 0x0000008000007945 */ /* 0x000fe20003800000 */
[----:B------:R-:W-:Y:S02]  /*16be0*/  IMAD.MOV.U32 R0, RZ, RZ, RZ ;  /* 0x000000ffff007224 */ /* 0x000fe400078e00ff */
[----:B------:R-:W-:-:S05]  /*16bf0*/  IMAD.IADD R5, R28, 0x1, R19 ;  /* 0x000000011c057824 */ /* 0x000fca00078e0213 */
[----:B------:R-:W-:-:S13]  /*16c00*/  ISETP.GE.OR P0, PT, R5, UR5, !P1 ;  /* 0x0000000505007c0c */ /* 0x000fda000cf06670 */
[----:B------:R-:W-:Y:S05]  /*16c10*/  @P0 BRA `(.L_x_1315) ;  /* 0x00000000000c0947 */ /* 0x000fea0003800000 */
[----:B------:R-:W0:Y:S02]  /*16c20*/  LDC.64 R2, c[0x0][0xc58] ;  /* 0x00031600ff027b82 */ /* 0x000e240000000a00 */
[----:B0-----:R-:W-:-:S05]  /*16c30*/  IMAD.WIDE R2, R5, 0x4, R2 ;  /* 0x0000000405027825 */ /* 0x001fca00078e0202 */
[----:B------:R0:W5:Y:S02]  /*16c40*/  LDG.E R0, desc[UR38][R2.64] ;  /* 0x0000002602007981 */ /* 0x000164000c1e1900 */
.L_x_1315:
[----:B------:R-:W-:Y:S05]  /*16c50*/  BSYNC B0 ;  /* 0x0000000000007941 */ /* 0x000fea0003800000 */
.L_x_1314:
[----:B0----5:R-:W0:Y:S01]  /*16c60*/  SHFL.UP PT, R2, R0, 0x1, RZ ;  /* 0x0420000000027989 */ /* 0x021e2200000e00ff */
[C---:B------:R-:W-:Y:S02]  /*16c70*/  ISETP.NE.AND P0, PT, R28.reuse, RZ, PT ;  /* 0x000000ff1c00720c */ /* 0x040fe40003f05270 */
[----:B------:R-:W-:Y:S02]  /*16c80*/  ISETP.GE.U32.AND P1, PT, R28, 0x2, PT ;  /* 0x000000021c00780c */ /* 0x000fe40003f26070 */
        /* <DEDUP_REMOVED lines=23> */
.L_x_1312:
        /* <DEDUP_REMOVED lines=20> */
.L_x_1317:
        /* <DEDUP_REMOVED lines=59> */
.L_x_1313:
[----:B------:R-:W-:Y:S02]  /*172f0*/  IMAD.MOV.U32 R17, RZ, RZ, RZ ;  /* 0x000000ffff117224 */ /* 0x000fe400078e00ff */
[----:B------:R-:W-:Y:S02]  /*17300*/  IMAD.U32 R16, RZ, RZ, UR6 ;  /* 0x00000006ff107e24 */ /* 0x000fe4000f8e00ff */
[----:B------:R-:W-:-:S07]  /*17310*/  IMAD.MOV.U32 R18, RZ, RZ, RZ ;  /* 0x000000ffff127224 */ /* 0x000fce00078e00ff */
.L_x_1318:
        /* <DEDUP_REMOVED lines=13> */
[----:B------:R-:W-:Y:S01]  /*173f0*/  ULDC.64 UR40, c[0x0][0x198] ;  /* 0x0000660000287ab9 */ /* 0x000fe20000000a00 */
[----:B------:R-:W-:Y:S01]  /*17400*/  IMAD.MOV.U32 R25, RZ, RZ, RZ ;  /* 0x000000ffff197224 */ /* 0x000fe200078e00ff */
[----:B------:R-:W-:Y:S01]  /*17410*/  ULDC UR37, c[0x0][0xc] ;  /* 0x0000030000257ab9 */ /* 0x000fe20000000800 */
[----:B------:R-:W-:Y:S02]  /*17420*/  IMAD.MOV.U32 R22, RZ, RZ, RZ ;  /* 0x000000ffff167224 */ /* 0x000fe400078e00ff */
[----:B------:R-:W-:-:S07]  /*17430*/  IMAD.MOV.U32 R24, RZ, RZ, 0x1 ;  /* 0x00000001ff187424 */ /* 0x000fce00078e00ff */
.L_x_1419:
[----:B------:R-:W-:Y:S05]  /*17440*/  YIELD ;  /* 0x0000000000007946 */ /* 0x000fea0003800000 */
[----:B------:R-:W-:Y:S01]  /*17450*/  ULDC.64 UR4, c[0x0][0xa28] ;  /* 0x00028a0000047ab9 */ /* 0x000fe20000000a00 */
[----:B------:R-:W-:Y:S01]  /*17460*/  IMAD.MOV.U32 R8, RZ, RZ, RZ ;  /* 0x000000ffff087224 */ /* 0x000fe200078e00ff */
[----:B------:R-:W-:Y:S01]  /*17470*/  ISETP.NE.U32.AND P0, PT, RZ, UR4, PT ;  /* 0x00000004ff007c0c */ /* 0x000fe2000bf05070 */
[----:B0-----:R-:W-:Y:S01]  /*17480*/  IMAD.MOV.U32 R0, RZ, RZ, RZ ;  /* 0x000000ffff007224 */ /* 0x001fe200078e00ff */
[----:B------:R-:W-:Y:S01]  /*17490*/  ULDC.64 UR8, c[0x0][0xa08] ;  /* 0x0002820000087ab9 */ /* 0x000fe20000000a00 */
[----:B------:R-:W-:Y:S01]  /*174a0*/  ULDC.64 UR10, c[0x0][0xa10] ;  /* 0x00028400000a7ab9 */ /* 0x000fe20000000a00 */
[----:B------:R-:W-:Y:S01]  /*174b0*/  ISETP.NE.AND.EX P0, PT, RZ, UR5, PT, P0 ;  /* 0x00000005ff007c0c */ /* 0x000fe2000bf05300 */
[----:B------:R-:W-:-:S12]  /*174c0*/  ULDC.64 UR4, c[0x0][0xa00] ;  /* 0x0002800000047ab9 */ /* 0x000fd80000000a00 */
[----:B--2---:R-:W0:Y:S01]  /*174d0*/  @P0 LDC.64 R2, c[0x0][0xa28] ;  /* 0x00028a00ff020b82 */ /* 0x004e220000000a00 */
[----:B------:R-:W-:-:S04]  /*174e0*/  ISETP.NE.U32.AND P2, PT, RZ, UR4, PT ;  /* 0x00000004ff007c0c */ /* 0x000fc8000bf45070 */
[----:B------:R-:W-:Y:S01]  /*174f0*/  ISETP.NE.AND.EX P2, PT, RZ, UR5, PT, P2 ;  /* 0x00000005ff007c0c */ /* 0x000fe2000bf45320 */
[----:B------:R-:W-:Y:S01]  /*17500*/  ULDC.64 UR4, c[0x0][0xa18] ;  /* 0x0002860000047ab9 */ /* 0x000fe20000000a00 */
[----:B0-----:R-:W-:-:S05]  /*17510*/  @P0 IMAD.WIDE R2, R19, 0x4, R2 ;  /* 0x0000000413020825 */ /* 0x001fca00078e0202 */
[----:B------:R0:W5:Y:S01]  /*17520*/  @P0 LDG.E R8, desc[UR38][R2.64] ;  /* 0x0000002602080981 */ /* 0x000162000c1e1900 */
[----:B------:R-:W-:Y:S01]  /*17530*/  ISETP.NE.U32.AND P0, PT, RZ, UR4, PT ;  /* 0x00000004ff007c0c */ /* 0x000fe2000bf05070 */
[----:B0-----:R-:W0:Y:S03]  /*17540*/  LDC.64 R2, c[0x0][0xa00] ;  /* 0x00028000ff027b82 */ /* 0x001e260000000a00 */
[----:B------:R-:W-:-:S13]  /*17550*/  ISETP.NE.AND.EX P0, PT, RZ, UR5, PT, P0 ;  /* 0x00000005ff007c0c */ /* 0x000fda000bf05300 */
[----:B------:R-:W2:Y:S01]  /*17560*/  @P0 LDC.64 R4, c[0x0][0xa18] ;  /* 0x00028600ff040b82 */ /* 0x000ea20000000a00 */
[----:B0-----:R-:W-:-:S05]  /*17570*/  IMAD.WIDE R2, R19, 0x4, R2 ;  /* 0x0000000413027825 */ /* 0x001fca00078e0202 */
[----:B------:R-:W3:Y:S01]  /*17580*/  @P2 LDG.E R0, desc[UR38][R2.64] ;  /* 0x0000002602002981 */ /* 0x000ee2000c1e1900 */
[----:B------:R-:W-:Y:S02]  /*17590*/  ULDC UR4, c[0x0][0x288] ;  /* 0x0000a20000047ab9 */ /* 0x000fe40000000800 */
[----:B------:R-:W-:Y:S01]  /*175a0*/  IMAD.U32 R7, RZ, RZ, UR4 ;  /* 0x00000004ff077e24 */ /* 0x000fe2000f8e00ff */
[----:B------:R-:W-:Y:S01]  /*175b0*/  ULDC.64 UR4, c[0x0][0x3f8] ;  /* 0x0000fe0000047ab9 */ /* 0x000fe20000000a00 */
[----:B--2---:R-:W-:-:S05]  /*175c0*/  @P0 IMAD.WIDE R4, R19, 0x4, R4 ;  /* 0x0000000413040825 */ /* 0x004fca00078e0204 */
[----:B------:R0:W5:Y:S01]  /*175d0*/  @P0 LDG.E R7, desc[UR38][R4.64] ;  /* 0x0000002604070981 */ /* 0x000162000c1e1900 */
[----:B------:R-:W-:Y:S01]  /*175e0*/  UISETP.NE.U32.AND UP0, UPT, UR4, URZ, UPT ;  /* 0x0000003f0400728c */ /* 0x000fe2000bf05070 */
[----:B------:R-:W-:Y:S01]  /*175f0*/  ISETP.NE.U32.AND P1, PT, RZ, UR8, PT ;  /* 0x00000008ff007c0c */ /* 0x000fe2000bf25070 */
[----:B------:R-:W-:Y:S01]  /*17600*/  ULDC UR6, c[0x0][0x338] ;  /* 0x0000ce0000067ab9 */ /* 0x000fe20000000800 */
[----:B------:R-:W-:Y:S01]  /*17610*/  ULDC UR4, c[0x0][0x404] ;  /* 0x0001010000047ab9 */ /* 0x000fe20000000800 */
[----:B------:R-:W-:Y:S01]  /*17620*/  UISETP.NE.AND.EX UP0, UPT, UR5, URZ, UPT, UP0 ;  /* 0x0000003f0500728c */ /* 0x000fe2000bf05300 */
[----:B------:R-:W-:Y:S01]  /*17630*/  ISETP.NE.AND.EX P3, PT, RZ, UR9, PT, P1 ;  /* 0x00000009ff007c0c */ /* 0x000fe2000bf65310 */
[----:B------:R-:W-:Y:S01]  /*17640*/  IMAD.U32 R6, RZ, RZ, UR6 ;  /* 0x00000006ff067e24 */ /* 0x000fe2000f8e00ff */
[----:B------:R-:W-:Y:S01]  /*17650*/  ULDC UR5, c[0x0][0x2e0] ;  /* 0x0000b80000057ab9 */ /* 0x000fe20000000800 */
[----:B------:R-:W-:Y:S01]  /*17660*/  USEL UR4, UR4, 0x1, UP0 ;  /* 0x0000000104047887 */ /* 0x000fe20008000000 */
[----:B------:R-:W-:-:S03]  /*17670*/  ISETP.NE.U32.AND P1, PT, RZ, UR10, PT ;  /* 0x0000000aff007c0c */ /* 0x000fc6000bf25070 */
[----:B------:R-:W-:Y:S01]  /*17680*/  UIMAD UR4, UR4, UR5, URZ ;  /* 0x00000005040472a4 */ /* 0x000fe2000f8e023f */
[----:B------:R-:W-:-:S05]  /*17690*/  ISETP.NE.AND.EX P1, PT, RZ, UR11, PT, P1 ;  /* 0x0000000bff007c0c */ /* 0x000fca000bf25310 */
[----:B------:R-:W-:Y:S01]  /*176a0*/  IMAD.U32 R9, RZ, RZ, UR4 ;  /* 0x00000004ff097e24 */ /* 0x000fe2000f8e00ff */
[----:B---3--:R0:W-:Y:S01]  /*176b0*/  STL [R1+0x8], R0 ;  /* 0x0000080001007387 */ /* 0x0081e20000100800 */
[----:B------:R-:W-:Y:S06]  /*176c0*/  @P0 BRA `(.L_x_1320) ;  /* 0x0000000000100947 */ /* 0x000fec0003800000 */
[----:B------:R-:W-:Y:S05]  /*176d0*/  @!P2 BRA `(.L_x_1320) ;  /* 0x00000000000ca947 */ /* 0x000fea0003800000 */
[----:B0-----:R-:W2:Y:S04]  /*176e0*/  LDG.E R0, desc[UR38][R2.64] ;  /* 0x0000002602007981 */ /* 0x001ea8000c1e1900 */
[----:B-----5:R-:W2:Y:S02]  /*176f0*/  LDG.E R7, desc[UR38][R2.64+0x4] ;  /* 0x0000042602077981 */ /* 0x020ea4000c1e1900 */
[----:B--2---:R-:W-:-:S07]  /*17700*/  IMAD.IADD R7, R7, 0x1, -R0 ;  /* 0x0000000107077824 */ /* 0x004fce00078e0a00 */
.L_x_1320:
[----:B0-----:R-:W0:Y:S01]  /*17710*/  LDC.64 R4, c[0x0][0xa08] ;  /* 0x00028200ff047b82 */ /* 0x001e220000000a00 */
[----:B------:R-:W-:Y:S01]  /*17720*/  IMAD.MOV.U32 R23, RZ, RZ, RZ ;  /* 0x000000ffff177224 */ /* 0x000fe200078e00ff */
[----:B------:R-:W-:-:S06]  /*17730*/  ULDC.64 UR4, c[0x0][0xa20] ;  /* 0x0002880000047ab9 */ /* 0x000fcc0000000a00 */
[----:B------:R-:W2:Y:S01]  /*17740*/  LDC.64 R2, c[0x0][0xa10] ;  /* 0x00028400ff027b82 */ /* 0x000ea20000000a00 */
[----:B------:R-:W-:Y:S02]  /*17750*/  IMAD.MOV.U32 R0, RZ, RZ, RZ ;  /* 0x000000ffff007224 */ /* 0x000fe400078e00ff */
[----:B0-----:R-:W-:-:S05]  /*17760*/  IMAD.WIDE R4, R19, 0x4, R4 ;  /* 0x0000000413047825 */ /* 0x001fca00078e0204 */
[----:B------:R-:W3:Y:S01]  /*17770*/  @P3 LDG.E R23, desc[UR38][R4.64] ;  /* 0x0000002604173981 */ /* 0x000ee2000c1e1900 */
[----:B--2---:R-:W-:-:S05]  /*17780*/  IMAD.WIDE R2, R19, 0x4, R2 ;  /* 0x0000000413027825 */ /* 0x004fca00078e0202 */
[----:B------:R0:W5:Y:S01]  /*17790*/  @P1 LDG.E R0, desc[UR38][R2.64] ;  /* 0x0000002602001981 */ /* 0x000162000c1e1900 */
[----:B------:R-:W-:-:S04]  /*177a0*/  ISETP.NE.U32.AND P0, PT, RZ, UR4, PT ;  /* 0x00000004ff007c0c */ /* 0x000fc8000bf05070 */
[----:B------:R-:W-:Y:S01]  /*177b0*/  ISETP.NE.AND.EX P0, PT, RZ, UR5, PT, P0 ;  /* 0x00000005ff007c0c */ /* 0x000fe2000bf05300 */
[----:B---3-5:R-:W-:-:S12]  /*177c0*/  IMAD.IADD R23, R23, 0x1, R8 ;  /* 0x0000000117177824 */ /* 0x028fd800078e0208 */
[----:B0-----:R-:W-:Y:S05]  /*177d0*/  @!P0 BRA `(.L_x_1321) ;  /* 0x0000000000108947 */ /* 0x001fea0003800000 */
[----:B------:R-:W0:Y:S02]  /*177e0*/  LDC.64 R4, c[0x0][0xa20] ;  /* 0x00028800ff047b82 */ /* 0x000e240000000a00 */
[----:B0-----:R-:W-:-:S05]  /*177f0*/  IMAD.WIDE R4, R19, 0x4, R4 ;  /* 0x0000000413047825 */ /* 0x001fca00078e0204 */
[----:B------:R0:W5:Y:S01]  /*17800*/  LDG.E R9, desc[UR38][R4.64] ;  /* 0x0000002604097981 */ /* 0x000162000c1e1900 */
[----:B------:R-:W-:Y:S05]  /*17810*/  BRA `(.L_x_1322) ;  /* 0x0000000000107947 */ /* 0x000fea0003800000 */
.L_x_1321:
[----:B------:R-:W-:Y:S05]  /*17820*/  @!P3 BRA `(.L_x_1322) ;  /* 0x00000000000cb947 */ /* 0x000fea0003800000 */
[----:B------:R-:W2:Y:S04]  /*17830*/  LDG.E R10, desc[UR38][R4.64] ;  /* 0x00000026040a7981 */ /* 0x000ea8000c1e1900 */
[----:B------:R-:W2:Y:S02]  /*17840*/  LDG.E R9, desc[UR38][R4.64+0x4] ;  /* 0x0000042604097981 */ /* 0x000ea4000c1e1900 */
[----:B--2---:R-:W-:-:S07]  /*17850*/  IMAD.IADD R9, R9, 0x1, -R10 ;  /* 0x0000000109097824 */ /* 0x004fce00078e0a0a */
.L_x_1322:
[----:B0-----:R-:W2:Y:S04]  /*17860*/  @P1 LDG.E R5, desc[UR38][R2.64] ;  /* 0x0000002602051981 */ /* 0x001ea8000c1e1900 */
[----:B------:R-:W2:Y:S01]  /*17870*/  @P1 LDG.E R4, desc[UR38][R2.64+0x4] ;  /* 0x0000042602041981 */ /* 0x000ea2000c1e1900 */
[----:B-----5:R-:W-:Y:S02]  /*17880*/  IMAD.IADD R10, R9, 0x1, -R8 ;  /* 0x00000001090a7824 */ /* 0x020fe400078e0a08 */
[----:B------:R-:W-:-:S05]  /*17890*/  IMAD R14, R17, 0xc0, RZ ;  /* 0x000000c0110e7824 */ /* 0x000fca00078e02ff */
[----:B------:R-:W-:Y:S01]  /*178a0*/  IADD3 R11, -R7, 0xc0, R14 ;  /* 0x000000c0070b7810 */ /* 0x000fe20007ffe10e */
[----:B--2---:R-:W-:Y:S02]  /*178b0*/  @P1 IMAD.IADD R6, R4, 0x1, -R5 ;  /* 0x0000000104061824 */ /* 0x004fe400078e0a05 */
[----:B------:R-:W0:Y:S02]  /*178c0*/  LDC.64 R4, c[0x0][0x9e0] ;  /* 0x00027800ff047b82 */ /* 0x000e240000000a00 */
[----:B------:R-:W-:-:S04]  /*178d0*/  IMAD.IADD R12, R10, 0x1, R6 ;  /* 0x000000010a0c7824 */ /* 0x000fc800078e0206 */
[C---:B------:R-:W-:Y:S02]  /*178e0*/  VIADD R8, R12.reuse, 0x7f ;  /* 0x0000007f0c087836 */ /* 0x040fe40000000000 */
[----:B------:R-:W-:-:S03]  /*178f0*/  IMAD.IADD R2, R12, 0x1, R11 ;  /* 0x000000010c027824 */ /* 0x000fc600078e020b */
[----:B------:R-:W-:-:S04]  /*17900*/  SHF.R.S32.HI R9, RZ, 0x1f, R8 ;  /* 0x0000001fff097819 */ /* 0x000fc80000011408 */
[----:B------:R-:W-:-:S04]  /*17910*/  LEA.HI R9, R9, R8, RZ, 0x7 ;  /* 0x0000000809097211 */ /* 0x000fc800078f38ff */
[----:B------:R-:W-:Y:S02]  /*17920*/  SHF.R.S32.HI R3, RZ, 0x7, R9 ;  /* 0x00000007ff037819 */ /* 0x000fe40000011409 */
[----:B0-----:R-:W-:Y:S01]  /*17930*/  ISETP.GE.AND P2, PT, R5, 0x1, PT ;  /* 0x000000010500780c */ /* 0x001fe20003f46270 */
[----:B------:R-:W-:-:S12]  /*17940*/  IMAD.IADD R11, R2, 0x1, R4 ;  /* 0x00000001020b7824 */ /* 0x000fd800078e0204 */
        /* <DEDUP_REMOVED lines=12> */
.L_x_1325:
[----:B------:R-:W-:-:S13]  /*17a10*/  ISETP.NE.AND P0, PT, R5, 0x1, PT ;  /* 0x000000010500780c */ /* 0x000fda0003f05270 */
[----:B------:R-:W0:Y:S02]  /*17a20*/  @P0 LDC.64 R8, c[0x0][0x9e8] ;  /* 0x00027a00ff080b82 */ /* 0x000e240000000a00 */
[----:B0-----:R-:W-:-:S05]  /*17a30*/  @P0 IMAD.HI.U32 R8, R4, R8, RZ ;  /* 0x0000000804080227 */ /* 0x001fca00078e00ff */
[----:B------:R-:W-:-:S07]  /*17a40*/  @P0 SHF.R.U32.HI R4, RZ, R9, R8 ;  /* 0x00000009ff040219 */ /* 0x000fce0000011608 */
.L_x_1326:
[----:B------:R-:W-:Y:S05]  /*17a50*/  BSYNC B0 ;  /* 0x0000000000007941 */ /* 0x000fea0003800000 */
.L_x_1324:
[----:B------:R-:W-:-:S05]  /*17a60*/  IMAD R4, R4, R5, R5 ;  /* 0x0000000504047224 */ /* 0x000fca00078e0205 */
[----:B------:R-:W-:-:S07]  /*17a70*/  VIMNMX R11, R11, R4, PT ;  /* 0x000000040b0b7248 */ /* 0x000fce0003fe0100 */
.L_x_1323:
        /* <DEDUP_REMOVED lines=15> */
.L_x_1329:
[----:B------:R-:W-:-:S13]  /*17b70*/  ISETP.NE.AND P0, PT, R5, 0x1, PT ;  /* 0x000000010500780c */ /* 0x000fda0003f05270 */
[----:B------:R-:W0:Y:S02]  /*17b80*/  @P0 LDC.64 R8, c[0x0][0x9e8] ;  /* 0x00027a00ff080b82 */ /* 0x000e240000000a00 */
[----:B0-----:R-:W-:-:S04]  /*17b90*/  @P0 IMAD.HI.U32 R12, R4, R8, RZ ;  /* 0x00000008040c0227 */ /* 0x001fc800078e00ff */
[----:B------:R-:W-:Y:S01]  /*17ba0*/  IMAD.MOV.U32 R8, RZ, RZ, R4 ;  /* 0x000000ffff087224 */ /* 0x000fe200078e0004 */
[----:B------:R-:W-:-:S07]  /*17bb0*/  @P0 SHF.R.U32.HI R8, RZ, R9, R12 ;  /* 0x00000009ff080219 */ /* 0x000fce000001160c */
.L_x_1330:
[----:B------:R-:W-:Y:S05]  /*17bc0*/  BSYNC B0 ;  /* 0x0000000000007941 */ /* 0x000fea0003800000 */
.L_x_1328:
[----:B------:R-:W-:-:S05]  /*17bd0*/  IMAD R8, R8, R5, RZ ;  /* 0x0000000508087224 */ /* 0x000fca00078e02ff */
[----:B------:R-:W-:-:S07]  /*17be0*/  VIMNMX R7, R7, R8, !PT ;  /* 0x0000000807077248 */ /* 0x000fce0007fe0100 */
.L_x_1327:
[----:B------:R-:W-:Y:S01]  /*17bf0*/  VIADD R11, R11, 0x7f ;  /* 0x0000007f0b0b7836 */ /* 0x000fe20000000000 */
[----:B------:R-:W-:Y:S01]  /*17c00*/  SHF.R.S32.HI R12, RZ, 0x1f, R7 ;  /* 0x0000001fff0c7819 */ /* 0x000fe20000011407 */
[----:B------:R-:W-:Y:S01]  /*17c10*/  BSSY B0, `(.L_x_1331) ;  /* 0x00000b0000007945 */ /* 0x000fe20003800000 */
[----:B------:R-:W-:Y:S02]  /*17c20*/  PLOP3.LUT P2, PT, PT, PT, PT, 0x80, 0x0 ;  /* 0x000000000000781c */ /* 0x000fe40003f4f070 */
[----:B------:R-:W-:Y:S02]  /*17c30*/  SHF.R.S32.HI R8, RZ, 0x1f, R11 ;  /* 0x0000001fff087819 */ /* 0x000fe4000001140b */
[----:B------:R-:W-:Y:S02]  /*17c40*/  LEA.HI R12, R12, R7, RZ, 0x7 ;  /* 0x000000070c0c7211 */ /* 0x000fe400078f38ff */
[----:B------:R-:W-:Y:S02]  /*17c50*/  LEA.HI R8, R8, R11, RZ, 0x7 ;  /* 0x0000000b08087211 */ /* 0x000fe400078f38ff */
[----:B------:R-:W-:-:S02]  /*17c60*/  SHF.R.S32.HI R12, RZ, 0x7, R12 ;  /* 0x00000007ff0c7819 */ /* 0x000fc4000001140c */
[----:B------:R-:W-:Y:S02]  /*17c70*/  SHF.R.S32.HI R8, RZ, 0x7, R8 ;  /* 0x00000007ff087819 */ /* 0x000fe40000011408 */
[----:B------:R-:W-:Y:S02]  /*17c80*/  VIMNMX R5, RZ, R12, !PT ;  /* 0x0000000cff057248 */ /* 0x000fe40007fe0100 */
[----:B------:R-:W-:-:S03]  /*17c90*/  VIMNMX R7, R3, R8, PT ;  /* 0x0000000803077248 */ /* 0x000fc60003fe0100 */
[--C-:B------:R-:W-:Y:S02]  /*17ca0*/  IMAD R5, R5, 0x80, -R10.reuse ;  /* 0x0000008005057824 */ /* 0x100fe400078e0a0a */
[----:B------:R-:W-:-:S03]  /*17cb0*/  IMAD R7, R7, 0x80, -R10 ;  /* 0x0000008007077824 */ /* 0x000fc600078e0a0a */
[----:B------:R-:W-:Y:S02]  /*17cc0*/  VIMNMX R5, RZ, R5, !PT ;  /* 0x00000005ff057248 */ /* 0x000fe40007fe0100 */
[----:B------:R-:W-:-:S04]  /*17cd0*/  VIMNMX R6, R7, R6, PT ;  /* 0x0000000607067248 */ /* 0x000fc80003fe0100 */
[----:B------:R-:W-:-:S13]  /*17ce0*/  ISETP.GT.AND P0, PT, R6, R5, PT ;  /* 0x000000050600720c */ /* 0x000fda0003f04270 */
[----:B------:R-:W-:Y:S01]  /*17cf0*/  @P0 VIADD R7, R6, 0x7f ;  /* 0x0000007f06070836 */ /* 0x000fe20000000000 */
[----:B------:R-:W-:-:S04]  /*17d00*/  SHF.R.U32.HI R6, RZ, 0x7, R5 ;  /* 0x00000007ff067819 */ /* 0x000fc80000011605 */
[----:B------:R-:W-:-:S04]  /*17d10*/  @P0 SHF.R.S32.HI R8, RZ, 0x1f, R7 ;  /* 0x0000001fff080819 */ /* 0x000fc80000011407 */
[----:B------:R-:W-:Y:S01]  /*17d20*/  @P0 LEA.HI R8, R8, R7, RZ, 0x7 ;  /* 0x0000000708080211 */ /* 0x000fe200078f38ff */
[----:B------:R-:W-:-:S03]  /*17d30*/  IMAD.MOV.U32 R7, RZ, RZ, R6 ;  /* 0x000000ffff077224 */ /* 0x000fc600078e0006 */
[----:B------:R-:W-:-:S04]  /*17d40*/  @P0 SHF.R.S32.HI R7, RZ, 0x7, R8 ;  /* 0x00000007ff070819 */ /* 0x000fc80000011408 */
[----:B------:R-:W-:-:S13]  /*17d50*/  ISETP.GT.AND P0, PT, R7, R6, PT ;  /* 0x000000060700720c */ /* 0x000fda0003f04270 */
[----:B------:R-:W-:Y:S05]  /*17d60*/  @!P0 BRA `(.L_x_1332) ;  /* 0x0000000800688947 */ /* 0x000fea0003800000 */
[----:B------:R-:W0:Y:S01]  /*17d70*/  LDC R5, c[0x0][0x428] ;  /* 0x00010a00ff057b82 */ /* 0x000e220000000800 */
[----:B------:R-:W-:Y:S01]  /*17d80*/  UMOV UR4, 0xffffffff ;  /* 0xffffffff00047882 */ /* 0x000fe20000000000 */
[----:B------:R-:W-:Y:S02]  /*17d90*/  SEL R10, R19, RZ, !P1 ;  /* 0x000000ff130a7207 */ /* 0x000fe40004800000 */
[----:B0-----:R-:W-:-:S13]  /*17da0*/  ISETP.NE.AND P0, PT, R5, 0x1, PT ;  /* 0x000000010500780c */ /* 0x001fda0003f05270 */
[----:B------:R-:W0:Y:S08]  /*17db0*/  @P0 LDC R5, c[0x0][0x42c] ;  /* 0x00010b00ff050b82 */ /* 0x000e300000000800 */
[----:B------:R-:W2:Y:S01]  /*17dc0*/  @P0 LDC R9, c[0x0][0x430] ;  /* 0x00010c00ff090b82 */ /* 0x000ea20000000800 */
[----:B0-----:R-:W-:-:S04]  /*17dd0*/  @P0 IMAD.HI.U32 R8, R18, R5, RZ ;  /* 0x0000000512080227 */ /* 0x001fc800078e00ff */
[----:B------:R-:W-:Y:S01]  /*17de0*/  IMAD.MOV.U32 R5, RZ, RZ, R18 ;  /* 0x000000ffff057224 */ /* 0x000fe200078e0012 */
[----:B--2---:R-:W-:Y:S01]  /*17df0*/  @P0 SHF.R.U32.HI R5, RZ, R9, R8 ;  /* 0x00000009ff050219 */ /* 0x004fe20000011608 */
[----:B------:R-:W-:Y:S06]  /*17e00*/  BRA.DIV UR4, `(.L_x_1333) ;  /* 0x0000004e04707947 */ /* 0x000fec000b800000 */
.L_x_1489:
[----:B------:R-:W-:-:S03]  /*17e10*/  UMOV UR4, 0xffffffff ;  /* 0xffffffff00047882 */ /* 0x000fc60000000000 */
[----:B------:R-:W-:Y:S05]  /*17e20*/  BRA.DIV UR4, `(.L_x_1334) ;  /* 0x0000004e04987947 */ /* 0x000fea000b800000 */
[----:B------:R-:W-:-:S13]  /*17e30*/  ELECT P6, URZ, PT ;  /* 0x00000000003f782f */ /* 0x000fda00038c0000 */
.L_x_1492:
        /* <DEDUP_REMOVED lines=12> */
.L_x_1493:
[----:B------:R-:W-:Y:S05]  /*17f00*/  BSYNC B1 ;  /* 0x0000000000017941 */ /* 0x000fea0003800000 */
.L_x_1335:
[----:B------:R-:W-:Y:S04]  /*17f10*/  BSSY B1, `(.L_x_1337) ;  /* 0x0000037000017945 */ /* 0x000fe80003800000 */
[----:B------:R-:W-:Y:S05]  /*17f20*/  @!P6 BRA `(.L_x_1338) ;  /* 0x0000000000d4e947 */ /* 0x000fea0003800000 */
[----:B0-----:R-:W-:Y:S01]  /*17f30*/  IMAD R9, R25, 0x8, R8 ;  /* 0x0000000819097824 */ /* 0x001fe200078e0208 */
[----:B------:R-:W-:-:S04]  /*17f40*/  SHF.L.U32 R12, R26, 0x1f, RZ ;  /* 0x0000001f1a0c7819 */ /* 0x000fc800000006ff */
[----:B------:R-:W0:Y:S02]  /*17f50*/  SYNCS.PHASECHK.TRANS64.TRYWAIT P0, [R9+URZ+0x168a0], R12 ;  /* 0x0168a00c090075a7 */ /* 0x000e24000800017f */
[----:B0-----:R-:W-:Y:S05]  /*17f60*/  @!P0 BRA `(.L_x_1339) ;  /* 0x0000004c007c8947 */ /* 0x001fea0003800000 */
.L_x_1494:
[----:B------:R-:W2:Y:S02]  /*17f70*/  S2R R11, SR_TID.X ;  /* 0x00000000000b7919 */ /* 0x000ea40000002100 */
[----:B--2---:R-:W-:-:S04]  /*17f80*/  LOP3.LUT R11, R11, 0x7f, RZ, 0xc0, !PT ;  /* 0x0000007f0b0b7812 */ /* 0x004fc800078ec0ff */
[----:B------:R-:W-:-:S13]  /*17f90*/  ISETP.NE.AND P1, PT, R11, RZ, PT ;  /* 0x000000ff0b00720c */ /* 0x000fda0003f25270 */
[----:B------:R-:W-:Y:S05]  /*17fa0*/  @P1 BRA `(.L_x_1340) ;  /* 0x0000000000141947 */ /* 0x000fea0003800000 */
[----:B------:R-:W-:Y:S01]  /*17fb0*/  ISETP.NE.AND P0, PT, R28, RZ, PT ;  /* 0x000000ff1c00720c */ /* 0x000fe20003f05270 */
[----:B------:R-:W-:-:S04]  /*17fc0*/  IMAD.MOV.U32 R14, RZ, RZ, 0x4000 ;  /* 0x00004000ff0e7424 */ /* 0x000fc800078e00ff */
[----:B------:R2:W-:Y:S08]  /*17fd0*/  SYNCS.ARRIVE.TRANS64 RZ, [R9+URZ+0x16890], R14 ;  /* 0x0168900e09ff79a7 */ /* 0x0005f0000800003f */
[----:B------:R-:W-:Y:S05]  /*17fe0*/  @!P0 BRA `(.L_x_1340) ;  /* 0x0000000000048947 */ /* 0x000fea0003800000 */
[----:B------:R-:W-:Y:S01]  /*17ff0*/  BPT.TRAP 0x1 ;  /* 0x000000040000795c */ /* 0x000fe20000300000 */
.L_x_1340:
[----:B------:R-:W-:Y:S01]  /*18000*/  IMAD R11, R25, 0x4000, R8 ;  /* 0x00004000190b7824 */ /* 0x000fe200078e0208 */
[----:B------:R-:W-:Y:S01]  /*18010*/  R2UR UR9, R9 ;  /* 0x00000000090972ca */ /* 0x000fe200000e0000 */
[----:B------:R-:W-:Y:S01]  /*18020*/  UIADD3 UR4, UP0, UR40, 0x570, URZ ;  /* 0x0000057028047890 */ /* 0x000fe2000ff1e03f */
[----:B------:R-:W-:Y:S01]  /*18030*/  R2UR UR12, R5 ;  /* 0x00000000050c72ca */ /* 0x000fe200000e0000 */
[----:B------:R-:W-:Y:S01]  /*18040*/  UMOV UR6, 0x0 ;  /* 0x0000000000067882 */ /* 0x000fe20000000000 */
[----:B------:R-:W-:Y:S01]  /*18050*/  R2UR UR8, R11 ;  /* 0x000000000b0872ca */ /* 0x000fe200000e0000 */
[----:B------:R-:W-:Y:S01]  /*18060*/  IMAD R11, R7, 0x80, R0 ;  /* 0x00000080070b7824 */ /* 0x000fe200078e0200 */
[----:B------:R-:W-:Y:S01]  /*18070*/  R2UR UR13, R10 ;  /* 0x000000000a0d72ca */ /* 0x000fe200000e0000 */
[----:B------:R-:W-:Y:S02]  /*18080*/  UIADD3.X UR5, URZ, UR41, URZ, UP0, !UPT ;  /* 0x000000293f057290 */ /* 0x000fe400087fe43f */
[----:B------:R-:W-:Y:S01]  /*18090*/  VIADD R11, R11, 0xffffff80 ;  /* 0xffffff800b0b7836 */ /* 0x000fe20000000000 */
[----:B------:R-:W-:Y:S01]  /*180a0*/  UMOV UR7, 0x12f00000 ;  /* 0x12f0000000077882 */ /* 0x000fe20000000000 */
[----:B------:R-:W-:-:S02]  /*180b0*/  UMOV UR10, URZ ;  /* 0x0000003f000a7c82 */ /* 0x000fc40008000000 */
[----:B------:R-:W-:Y:S01]  /*180c0*/  UIADD3 UR9, UR9, 0x16890, URZ ;  /* 0x0001689009097890 */ /* 0x000fe2000fffe03f */
[----:B------:R-:W-:-:S03]  /*180d0*/  R2UR UR11, R11 ;  /* 0x000000000b0b72ca */ /* 0x000fc600000e0000 */
[----:B------:R-:W-:-:S10]  /*180e0*/  UIADD3 UR8, UR8, 0xe400, URZ ;  /* 0x0000e40008087890 */ /* 0x000fd4000fffe03f */
[----:B------:R3:W-:Y:S01]  /*180f0*/  UTMALDG.4D [UR8], [UR4], desc[UR6] ;  /* 0x00000608040075b4 */ /* 0x0007e20008019000 */
[----:B------:R-:W4:Y:S02]  /*18100*/  SYNCS.PHASECHK.TRANS64.TRYWAIT P0, [R9+URZ+0x168c0], R12 ;  /* 0x0168c00c090075a7 */ /* 0x000f24000800017f */
[----:B---34-:R-:W-:Y:S05]  /*18110*/  @!P0 BRA `(.L_x_1341) ;  /* 0x0000004c00248947 */ /* 0x018fea0003800000 */
.L_x_1495:
[----:B------:R-:W-:Y:S01]  /*18120*/  IMAD.SHL.U32 R13, R25, 0x2000, RZ ;  /* 0x00002000190d7824 */ /* 0x000fe200078e00ff */
[----:B------:R-:W-:Y:S06]  /*18130*/  @P1 BRA `(.L_x_1342) ;  /* 0x0000000000141947 */ /* 0x000fec0003800000 */
[----:B------:R-:W-:Y:S01]  /*18140*/  ISETP.NE.AND P0, PT, R28, RZ, PT ;  /* 0x000000ff1c00720c */ /* 0x000fe20003f05270 */
[----:B0--3--:R-:W-:-:S04]  /*18150*/  IMAD.MOV.U32 R12, RZ, RZ, 0x4000 ;  /* 0x00004000ff0c7424 */ /* 0x009fc800078e00ff */
[----:B------:R4:W-:Y:S08]  /*18160*/  SYNCS.ARRIVE.TRANS64 RZ, [R9+URZ+0x168b0], R12 ;  /* 0x0168b00c09ff79a7 */ /* 0x0009f0000800003f */
[----:B------:R-:W-:Y:S05]  /*18170*/  @!P0 BRA `(.L_x_1342) ;  /* 0x0000000000048947 */ /* 0x000fea0003800000 */
[----:B------:R-:W-:Y:S01]  /*18180*/  BPT.TRAP 0x1 ;  /* 0x000000040000795c */ /* 0x000fe20000300000 */
.L_x_1342:
        /* <DEDUP_REMOVED lines=11> */
[----:B------:R-:W-:-:S04]  /*18240*/  UIADD3 UR9, UR9, 0x168b0, URZ ;  /* 0x000168b009097890 */ /* 0x000fc8000fffe03f */
[----:B------:R-:W-:-:S09]  /*18250*/  UIADD3 UR8, UR8, 0x400, URZ ;  /* 0x0000040008087890 */ /* 0x000fd2000fffe03f */
[----:B------:R0:W-:Y:S02]  /*18260*/  UTMALDG.4D [UR8], [UR4], desc[UR6] ;  /* 0x00000608040075b4 */ /* 0x0001e40008019000 */
[----:B0-----:R-:W-:Y:S01]  /*18270*/  NOP ;  /* 0x0000000000007918 */ /* 0x001fe20000000000 */
.L_x_1338:
[----:B------:R-:W-:Y:S05]  /*18280*/  BSYNC B1 ;  /* 0x0000000000017941 */ /* 0x000fea0003800000 */
.L_x_1337:
[----:B------:R-:W-:Y:S01]  /*18290*/  VIADD R25, R25, 0x1 ;  /* 0x0000000119197836 */ /* 0x000fe20000000000 */
[----:B------:R-:W-:Y:S01]  /*182a0*/  PLOP3.LUT P2, PT, PT, PT, PT, 0x8, 0x0 ;  /* 0x000000000000781c */ /* 0x000fe20003f4e170 */
[----:B------:R-:W-:-:S03]  /*182b0*/  VIADD R7, R7, 0xfffffffe ;  /* 0xfffffffe07077836 */ /* 0x000fc60000000000 */
[----:B------:R-:W-:-:S04]  /*182c0*/  ISETP.NE.AND P0, PT, R25, 0x2, PT ;  /* 0x000000021900780c */ /* 0x000fc80003f05270 */
[----:B------:R-:W-:Y:S02]  /*182d0*/  SEL R25, R25, RZ, P0 ;  /* 0x000000ff19197207 */ /* 0x000fe40000000000 */
[----:B0-234-:R-:W-:Y:S02]  /*182e0*/  SEL R9, RZ, 0x1, P0 ;  /* 0x00000001ff097807 */ /* 0x01dfe40000000000 */
[----:B------:R-:W-:Y:S02]  /*182f0*/  ISETP.GE.AND P0, PT, R7, R6, PT ;  /* 0x000000060700720c */ /* 0x000fe40003f06270 */
[----:B------:R-:W-:-:S11]  /*18300*/  LOP3.LUT R26, R26, R9, RZ, 0x3c, !PT ;  /* 0x000000091a1a7212 */ /* 0x000fd600078e3cff */
[----:B------:R-:W-:Y:S05]  /*18310*/  @!P0 BRA `(.L_x_1332) ;  /* 0x0000000000fc8947 */ /* 0x000fea0003800000 */
.L_x_1349:
[----:B------:R-:W-:Y:S05]  /*18320*/  YIELD ;  /* 0x0000000000007946 */ /* 0x000fea0003800000 */
[----:B------:R-:W-:Y:S04]  /*18330*/  BSSY B1, `(.L_x_1343) ;  /* 0x0000034000017945 */ /* 0x000fe80003800000 */
[----:B------:R-:W-:Y:S05]  /*18340*/  @!P6 BRA `(.L_x_1344) ;  /* 0x0000000000c8e947 */ /* 0x000fea0003800000 */
[----:B------:R-:W-:Y:S01]  /*18350*/  IMAD R12, R25, 0x8, R8 ;  /* 0x00000008190c7824 */ /* 0x000fe200078e0208 */
[----:B------:R-:W-:-:S04]  /*18360*/  SHF.L.U32 R9, R26, 0x1f, RZ ;  /* 0x0000001f1a097819 */ /* 0x000fc800000006ff */
[----:B------:R-:W0:Y:S02]  /*18370*/  SYNCS.PHASECHK.TRANS64.TRYWAIT P0, [R12+URZ+0x168a0], R9 ;  /* 0x0168a0090c0075a7 */ /* 0x000e24000800017f */
[----:B0-----:R-:W-:Y:S05]  /*18380*/  @!P0 BRA `(.L_x_1345) ;  /* 0x00000048009c8947 */ /* 0x001fea0003800000 */
.L_x_1496:
        /* <DEDUP_REMOVED lines=9> */
.L_x_1346:
[----:B--2---:R-:W-:Y:S01]  /*18420*/  IMAD R11, R25, 0x4000, R8 ;  /* 0x00004000190b7824 */ /* 0x004fe200078e0208 */
        /* <DEDUP_REMOVED lines=16> */
.L_x_1497:
[----:B------:R-:W-:Y:S05]  /*18530*/  @P0 BRA `(.L_x_1348) ;  /* 0x0000000000140947 */ /* 0x000fea0003800000 */
[----:B------:R-:W-:Y:S01]  /*18540*/  ISETP.NE.AND P1, PT, R28, RZ, PT ;  /* 0x000000ff1c00720c */ /* 0x000fe20003f25270 */
[----:B0-2---:R-:W-:-:S04]  /*18550*/  IMAD.MOV.U32 R9, RZ, RZ, 0x4000 ;  /* 0x00004000ff097424 */ /* 0x005fc800078e00ff */
[----:B------:R3:W-:Y:S08]  /*18560*/  SYNCS.ARRIVE.TRANS64 RZ, [R12+URZ+0x168b0], R9 ;  /* 0x0168b0090cff79a7 */ /* 0x0007f0000800003f */
[----:B------:R-:W-:Y:S05]  /*18570*/  @!P1 BRA `(.L_x_1348) ;  /* 0x0000000000049947 */ /* 0x000fea0003800000 */
[----:B------:R-:W-:Y:S01]  /*18580*/  BPT.TRAP 0x1 ;  /* 0x000000040000795c */ /* 0x000fe20000300000 */
.L_x_1348:
        /* <DEDUP_REMOVED lines=14> */
.L_x_1344:
[----:B------:R-:W-:Y:S05]  /*18670*/  BSYNC B1 ;  /* 0x0000000000017941 */ /* 0x000fea0003800000 */
.L_x_1343:
[----:B------:R-:W-:-:S05]  /*18680*/  VIADD R25, R25, 0x1 ;  /* 0x0000000119197836 */ /* 0x000fca0000000000 */
[----:B------:R-:W-:-:S04]  /*18690*/  ISETP.NE.AND P0, PT, R25, 0x2, PT ;  /* 0x000000021900780c */ /* 0x000fc80003f05270 */
[----:B0-23--:R-:W-:Y:S02]  /*186a0*/  SEL R9, RZ, 0x1, P0 ;  /* 0x00000001ff097807 */ /* 0x00dfe40000000000 */
[----:B------:R-:W-:Y:S02]  /*186b0*/  SEL R25, R25, RZ, P0 ;  /* 0x000000ff19197207 */ /* 0x000fe40000000000 */
[C---:B------:R-:W-:Y:S02]  /*186c0*/  ISETP.GT.AND P0, PT, R7.reuse, R6, PT ;  /* 0x000000060700720c */ /* 0x040fe40003f04270 */
[----:B------:R-:W-:Y:S01]  /*186d0*/  LOP3.LUT R26, R26, R9, RZ, 0x3c, !PT ;  /* 0x000000091a1a7212 */ /* 0x000fe200078e3cff */
[----:B------:R-:W-:-:S04]  /*186e0*/  VIADD R9, R7, 0xffffffff ;  /* 0xffffffff07097836 */ /* 0x000fc80000000000 */
[----:B------:R-:W-:-:S06]  /*186f0*/  IMAD.MOV.U32 R7, RZ, RZ, R9 ;  /* 0x000000ffff077224 */ /* 0x000fcc00078e0009 */
[----:B------:R-:W-:Y:S05]  /*18700*/  @P0 BRA `(.L_x_1349) ;  /* 0xfffffffc00040947 */ /* 0x000fea000383ffff */
.L_x_1332:
[----:B------:R-:W-:Y:S05]  /*18710*/  BSYNC B0 ;  /* 0x0000000000007941 */ /* 0x000fea0003800000 */
.L_x_1331:
[----:B------:R-:W0:Y:S01]  /*18720*/  LDC.64 R6, c[0x0][0x9e0] ;  /* 0x00027800ff067b82 */ /* 0x000e220000000a00 */
[----:B------:R-:W-:Y:S07]  /*18730*/  @!P2 WARPSYNC.ALL ;  /* 0x000000000000a948 */ /* 0x000fee0003800000 */
[----:B------:R-:W-:Y:S01]  /*18740*/  @!P2 BAR.SYNC.DEFER_BLOCKING 0xc, 0x1a0 ;  /* 0x030680000000ab1d */ /* 0x000fe20000010000 */
        /* <DEDUP_REMOVED lines=14> */
.L_x_1352:
[----:B------:R-:W-:-:S13]  /*18830*/  ISETP.NE.AND P1, PT, R7, 0x1, PT ;  /* 0x000000010700780c */ /* 0x000fda0003f25270 */
[----:B------:R-:W0:Y:S02]  /*18840*/  @P1 LDC.64 R8, c[0x0][0x9e8] ;  /* 0x00027a00ff081b82 */ /* 0x000e240000000a00 */
[----:B0-----:R-:W-:-:S05]  /*18850*/  @P1 IMAD.HI.U32 R8, R0, R8, RZ ;  /* 0x0000000800081227 */ /* 0x001fca00078e00ff */
[----:B------:R-:W-:-:S07]  /*18860*/  @P1 SHF.R.U32.HI R0, RZ, R9, R8 ;  /* 0x00000009ff001219 */ /* 0x000fce0000011608 */
.L_x_1353:
[----:B------:R-:W-:Y:S05]  /*18870*/  BSYNC B0 ;  /* 0x0000000000007941 */ /* 0x000fea0003800000 */
.L_x_1351:
[----:B------:R-:W-:-:S05]  /*18880*/  IMAD R5, R0, R7, R7 ;  /* 0x0000000700057224 */ /* 0x000fca00078e0207 */
[----:B------:R-:W-:-:S07]  /*18890*/  VIMNMX R6, R6, R5, PT ;  /* 0x0000000506067248 */ /* 0x000fce0003fe0100 */
.L_x_1350:
[----:B------:R-:W-:Y:S01]  /*188a0*/  VIADD R6, R6, 0x7f ;  /* 0x0000007f06067836 */ /* 0x000fe20000000000 */
[----:B------:R-:W-:-:S04]  /*188b0*/  ULDC UR4, c[0x0][0x9dc] ;  /* 0x0002770000047ab9 */ /* 0x000fc80000000800 */
[----:B------:R-:W-:-:S04]  /*188c0*/  SHF.R.S32.HI R5, RZ, 0x1f, R6 ;  /* 0x0000001fff057819 */ /* 0x000fc80000011406 */
[----:B------:R-:W-:-:S04]  /*188d0*/  LEA.HI R5, R5, R6, RZ, 0x7 ;  /* 0x0000000605057211 */ /* 0x000fc800078f38ff */
[----:B------:R-:W-:-:S04]  /*188e0*/  SHF.R.S32.HI R0, RZ, 0x7, R5 ;  /* 0x00000007ff007819 */ /* 0x000fc80000011405 */
[----:B------:R-:W-:Y:S01]  /*188f0*/  VIMNMX R8, R3, R0, PT ;  /* 0x0000000003087248 */ /* 0x000fe20003fe0100 */
[----:B------:R-:W-:-:S04]  /*18900*/  VIADD R0, R4, -UR4 ;  /* 0x8000000404007c36 */ /* 0x000fc80008000000 */
[----:B------:R0:W-:Y:S01]  /*18910*/  STL [R1], R8 ;  /* 0x0000000801007387 */ /* 0x0001e20000100800 */
[----:B------:R-:W-:Y:S05]  /*18920*/  @!P0 BRA `(.L_x_1354) ;  /* 0x0000000000448947 */ /* 0x000fea0003800000 */
[----:B------:R-:W-:Y:S01]  /*18930*/  ISETP.GT.AND P0, PT, R4, -0x1, PT ;  /* 0xffffffff0400780c */ /* 0x000fe20003f04270 */
[----:B------:R-:W-:-:S12]  /*18940*/  BSSY B0, `(.L_x_1355) ;  /* 0x000000d000007945 */ /* 0x000fd80003800000 */
[----:B------:R-:W-:Y:S05]  /*18950*/  @P0 BRA `(.L_x_1356) ;  /* 0x00000000001c0947 */ /* 0x000fea0003800000 */
[----:B------:R-:W-:Y:S02]  /*18960*/  ISETP.NE.AND P0, PT, R7, 0x1, PT ;  /* 0x000000010700780c */ /* 0x000fe40003f05270 */
[----:B------:R-:W-:-:S11]  /*18970*/  LOP3.LUT R5, RZ, R4, RZ, 0x33, !PT ;  /* 0x00000004ff057212 */ /* 0x000fd600078e33ff */
[----:B------:R-:W2:Y:S02]  /*18980*/  @P0 LDC.64 R2, c[0x0][0x9e8] ;  /* 0x00027a00ff020b82 */ /* 0x000ea40000000a00 */
[----:B--2---:R-:W-:-:S05]  /*18990*/  @P0 IMAD.HI.U32 R2, R5, R2, RZ ;  /* 0x0000000205020227 */ /* 0x004fca00078e00ff */
[----:B------:R-:W-:-:S04]  /*189a0*/  @P0 SHF.R.U32.HI R5, RZ, R3, R2 ;  /* 0x00000003ff050219 */ /* 0x000fc80000011602 */
[----:B------:R-:W-:Y:S01]  /*189b0*/  LOP3.LUT R4, RZ, R5, RZ, 0x33, !PT ;  /* 0x00000005ff047212 */ /* 0x000fe200078e33ff */
[----:B------:R-:W-:Y:S06]  /*189c0*/  BRA `(.L_x_1357) ;  /* 0x0000000000107947 */ /* 0x000fec0003800000 */
.L_x_1356:
[----:B------:R-:W-:-:S13]  /*189d0*/  ISETP.NE.AND P0, PT, R7, 0x1, PT ;  /* 0x000000010700780c */ /* 0x000fda0003f05270 */
[----:B------:R-:W2:Y:S02]  /*189e0*/  @P0 LDC.64 R2, c[0x0][0x9e8] ;  /* 0x00027a00ff020b82 */ /* 0x000ea40000000a00 */
[----:B--2---:R-:W-:-:S05]  /*189f0*/  @P0 IMAD.HI.U32 R2, R4, R2, RZ ;  /* 0x0000000204020227 */ /* 0x004fca00078e00ff */
[----:B------:R-:W-:-:S07]  /*18a00*/  @P0 SHF.R.U32.HI R4, RZ, R3, R2 ;  /* 0x00000003ff040219 */ /* 0x000fce0000011602 */
.L_x_1357:
[----:B------:R-:W-:Y:S05]  /*18a10*/  BSYNC B0 ;  /* 0x0000000000007941 */ /* 0x000fea0003800000 */
.L_x_1355:
[----:B------:R-:W-:-:S05]  /*18a20*/  IMAD R7, R4, R7, RZ ;  /* 0x0000000704077224 */ /* 0x000fca00078e02ff */
[----:B------:R-:W-:-:S07]  /*18a30*/  VIMNMX R0, R0, R7, !PT ;  /* 0x0000000700007248 */ /* 0x000fce0007fe0100 */
.L_x_1354:
        /* <DEDUP_REMOVED lines=9> */
[----:B------:R-:W2:Y:S01]  /*18ad0*/  S2R R7, SR_LANEID ;  /* 0x0000000000077919 */ /* 0x000ea20000000000 */
[----:B------:R-:W-:Y:S01]  /*18ae0*/  VOTEU.ANY UR4, UPT, PT ;  /* 0x0000000000047886 */ /* 0x000fe200038e0100 */
[----:B------:R-:W3:Y:S01]  /*18af0*/  LDC.64 R2, c[0x0][0xc38] ;  /* 0x00030e00ff027b82 */ /* 0x000ee20000000a00 */
[----:B------:R-:W2:Y:S08]  /*18b00*/  FLO.U32 R0, UR4 ;  /* 0x0000000400007d00 */ /* 0x000eb000080e0000 */
[----:B------:R-:W3:Y:S01]  /*18b10*/  POPC R5, UR4 ;  /* 0x0000000400057d09 */ /* 0x000ee20008000000 */
[----:B--2---:R-:W-:-:S13]  /*18b20*/  ISETP.EQ.U32.AND P0, PT, R0, R7, PT ;  /* 0x000000070000720c */ /* 0x004fda0003f02070 */
[----:B---3--:R-:W2:Y:S01]  /*18b30*/  @P0 ATOMG.E.ADD.STRONG.GPU PT, R3, desc[UR38][R2.64], R5 ;  /* 0x00000005020309a8 */ /* 0x008ea200081ee1e6 */
[----:B------:R-:W3:Y:S02]  /*18b40*/  S2R R4, SR_LTMASK ;  /* 0x0000000000047919 */ /* 0x000ee40000003900 */
[----:B---3--:R-:W-:-:S04]  /*18b50*/  LOP3.LUT R4, R4, UR4, RZ, 0xc0, !PT ;  /* 0x0000000404047c12 */ /* 0x008fc8000f8ec0ff */
[----:B------:R-:W3:Y:S01]  /*18b60*/  POPC R7, R4 ;  /* 0x0000000400077309 */ /* 0x000ee20000000000 */
[----:B--2---:R-:W3:Y:S02]  /*18b70*/  SHFL.IDX PT, R0, R3, R0, 0x1f ;  /* 0x00001f0003007589 */ /* 0x004ee400000e0000 */
[----:B---3--:R-:W-:Y:S01]  /*18b80*/  IADD3 R16, R0, UR37, R7 ;  /* 0x0000002500107c10 */ /* 0x008fe2000fffe007 */
[----:B------:R-:W-:Y:S06]  /*18b90*/  BRA `(.L_x_1360) ;  /* 0x0000002000747947 */ /* 0x000fec0003800000 */
.L_x_1359:
[----:B------:R-:W2:Y:S01]  /*18ba0*/  S2R R0, SR_CgaCtaId ;  /* 0x0000000000007919 */ /* 0x000ea20000008800 */
[----:B------:R-:W-:-:S04]  /*18bb0*/  MOV R27, 0x400 ;  /* 0x00000400001b7802 */ /* 0x000fc80000000f00 */
[----:B--2---:R-:W-:-:S05]  /*18bc0*/  LEA R27, R0, R27, 0x18 ;  /* 0x0000001b001b7211 */ /* 0x004fca00078ec0ff */
        /* <DEDUP_REMOVED lines=8> */
[----:B------:R-:W2:Y:S01]  /*18c50*/  LDC.64 R2, c[0x4][R2] ;  /* 0x0100000002027b82 */ /* 0x000ea20000000a00 */
[----:B------:R-:W-:Y:S02]  /*18c60*/  IMAD.U32 R5, RZ, RZ, UR7 ;  /* 0x00000007ff057e24 */ /* 0x000fe4000f8e00ff */
[----:B------:R-:W-:Y:S02]  /*18c70*/  IMAD.U32 R6, RZ, RZ, UR8 ;  /* 0x00000008ff067e24 */ /* 0x000fe4000f8e00ff */
[----:B------:R-:W-:-:S02]  /*18c80*/  IMAD.U32 R7, RZ, RZ, UR9 ;  /* 0x00000009ff077e24 */ /* 0x000fc4000f8e00ff */
[----:B------:R-:W-:Y:S02]  /*18c90*/  IMAD.U32 R10, RZ, RZ, UR4 ;  /* 0x00000004ff0a7e24 */ /* 0x000fe4000f8e00ff */
[----:B------:R-:W-:Y:S02]  /*18ca0*/  IMAD.U32 R11, RZ, RZ, UR5 ;  /* 0x00000005ff0b7e24 */ /* 0x000fe4000f8e00ff */
[----:B0-----:R-:W-:Y:S02]  /*18cb0*/  IMAD.MOV.U32 R8, RZ, RZ, 0x70 ;  /* 0x00000070ff087424 */ /* 0x001fe400078e00ff */
[----:B------:R-:W-:Y:S02]  /*18cc0*/  IMAD.MOV.U32 R12, RZ, RZ, 0x1 ;  /* 0x00000001ff0c7424 */ /* 0x000fe400078e00ff */
[----:B------:R-:W-:-:S07]  /*18cd0*/  IMAD.MOV.U32 R13, RZ, RZ, RZ ;  /* 0x000000ffff0d7224 */ /* 0x000fce00078e00ff */
[----:B------:R-:W-:-:S07]  /*18ce0*/  LEPC R20, `(.L_x_1361) ;  /* 0x000000001014794e */ /* 0x000fce0000000000 */
[----:B-12---:R-:W-:Y:S05]  /*18cf0*/  CALL.ABS.NOINC R2 ;  /* 0x0000000002007343 */ /* 0x006fea0003c00000 */
.L_x_1361:
[----:B------:R-:W-:-:S05]  /*18d00*/  VIADD R0, R27, 0x400 ;  /* 0x000004001b007836 */ /* 0x000fca0000000000 */
[----:B------:R-:W-:-:S13]  /*18d10*/  LOP3.LUT P0, RZ, R0, 0x3ff, RZ, 0xc0, !PT ;  /* 0x000003ff00ff7812 */ /* 0x000fda000780c0ff */
[----:B------:R-:W-:Y:S05]  /*18d20*/  @!P0 BRA `(.L_x_1362) ;  /* 0x0000000000808947 */ /* 0x000fea0003800000 */
[----:B------:R-:W-:Y:S01]  /*18d30*/  MOV R0, 0x0 ;  /* 0x0000000000007802 */ /* 0x000fe20000000f00 */
[----:B------:R-:W-:Y:S01]  /*18d40*/  ULDC.64 UR6, c[0x4][0xa8] ;  /* 0x01002a0000067ab9 */ /* 0x000fe20000000a00 */
[----:B------:R-:W-:Y:S01]  /*18d50*/  ULDC.64 UR8, c[0x4][0xb0] ;  /* 0x01002c0000087ab9 */ /* 0x000fe20000000a00 */
[----:B------:R-:W-:Y:S01]  /*18d60*/  ULDC.64 UR4, c[0x4][0x10] ;  /* 0x0100040000047ab9 */ /* 0x000fe20000000a00 */
[----:B------:R2:W3:Y:S01]  /*18d70*/  LDC.64 R2, c[0x4][R0] ;  /* 0x0100000000027b82 */ /* 0x0004e20000000a00 */
[----:B------:R-:W-:Y:S02]  /*18d80*/  IMAD.U32 R4, RZ, RZ, UR6 ;  /* 0x00000006ff047e24 */ /* 0x000fe4000f8e00ff */
[----:B------:R-:W-:Y:S02]  /*18d90*/  IMAD.U32 R5, RZ, RZ, UR7 ;  /* 0x00000007ff057e24 */ /* 0x000fe4000f8e00ff */
[----:B------:R-:W-:Y:S02]  /*18da0*/  IMAD.U32 R6, RZ, RZ, UR8 ;  /* 0x00000008ff067e24 */ /* 0x000fe4000f8e00ff */
[----:B------:R-:W-:-:S02]  /*18db0*/  IMAD.U32 R7, RZ, RZ, UR9 ;  /* 0x00000009ff077e24 */ /* 0x000fc4000f8e00ff */
[----:B------:R-:W-:Y:S02]  /*18dc0*/  IMAD.U32 R10, RZ, RZ, UR4 ;  /* 0x00000004ff0a7e24 */ /* 0x000fe4000f8e00ff */
[----:B------:R-:W-:Y:S02]  /*18dd0*/  IMAD.U32 R11, RZ, RZ, UR5 ;  /* 0x00000005ff0b7e24 */ /* 0x000fe4000f8e00ff */
[----:B0-----:R-:W-:Y:S02]  /*18de0*/  IMAD.MOV.U32 R8, RZ, RZ, 0x70 ;  /* 0x00000070ff087424 */ /* 0x001fe400078e00ff */
[----:B------:R-:W-:Y:S02]  /*18df0*/  IMAD.MOV.U32 R12, RZ, RZ, 0x1 ;  /* 0x00000001ff0c7424 */ /* 0x000fe400078e00ff */
[----:B--2---:R-:W-:-:S07]  /*18e00*/  IMAD.MOV.U32 R13, RZ, RZ, RZ ;  /* 0x000000ffff0d7224 */ /* 0x004fce00078e00ff */
[----:B------:R-:W-:-:S07]  /*18e10*/  LEPC R20, `(.L_x_1363) ;  /* 0x000000001014794e */ /* 0x000fce0000000000 */
[----:B-1-3--:R-:W-:Y:S05]  /*18e20*/  CALL.ABS.NOINC R2 ;  /* 0x0000000002007343 */ /* 0x00afea0003c00000 */
.L_x_1363:
        /* <DEDUP_REMOVED lines=16> */
.L_x_1362:
[----:B------:R-:W2:Y:S01]  /*18f30*/  LDL.LU R20, [R1+0x8] ;  /* 0x0000080001147983 */ /* 0x000ea20000300800 */
[----:B------:R-:W-:Y:S01]  /*18f40*/  ULDC.64 UR4, c[0x0][0x9f8] ;  /* 0x00027e0000047ab9 */ /* 0x000fe20000000a00 */
[----:B------:R-:W3:Y:S01]  /*18f50*/  LDC R0, c[0x0][0x428] ;  /* 0x00010a00ff007b82 */ /* 0x000ee20000000800 */
[----:B------:R-:W-:Y:S01]  /*18f60*/  ISETP.NE.U32.AND P0, PT, RZ, UR4, PT ;  /* 0x00000004ff007c0c */ /* 0x000fe2000bf05070 */
[----:B------:R-:W-:-:S03]  /*18f70*/  IMAD.MOV.U32 R6, RZ, RZ, R19 ;  /* 0x000000ffff067224 */ /* 0x000fc600078e0013 */
[----:B------:R-:W-:Y:S01]  /*18f80*/  ISETP.NE.AND.EX P0, PT, RZ, UR5, PT, P0 ;  /* 0x00000005ff007c0c */ /* 0x000fe2000bf05300 */
[----:B------:R-:W-:-:S12]  /*18f90*/  ULDC.64 UR4, c[0x0][0xa00] ;  /* 0x0002800000047ab9 */ /* 0x000fd80000000a00 */
[----:B------:R-:W4:Y:S02]  /*18fa0*/  @P0 LDC.64 R2, c[0x0][0x9f8] ;  /* 0x00027e00ff020b82 */ /* 0x000f240000000a00 */
[----:B----4-:R-:W-:-:S05]  /*18fb0*/  @P0 IMAD.WIDE R2, R19, 0x4, R2 ;  /* 0x0000000413020825 */ /* 0x010fca00078e0202 */
[----:B------:R4:W5:Y:S01]  /*18fc0*/  @P0 LDG.E R6, desc[UR38][R2.64] ;  /* 0x0000002602060981 */ /* 0x000962000c1e1900 */
[----:B---3--:R-:W-:Y:S01]  /*18fd0*/  ISETP.NE.AND P0, PT, R0, 0x1, PT ;  /* 0x000000010000780c */ /* 0x008fe20003f05270 */
[----:B------:R-:W-:Y:S01]  /*18fe0*/  IMAD.MOV.U32 R0, RZ, RZ, R18 ;  /* 0x000000ffff007224 */ /* 0x000fe200078e0012 */
[----:B------:R-:W-:-:S04]  /*18ff0*/  ISETP.NE.AND P6, PT, R28, RZ, PT ;  /* 0x000000ff1c00720c */ /* 0x000fc80003fc5270 */
[----:B------:R-:W-:-:S07]  /*19000*/  PLOP3.LUT P1, PT, P6, PT, PT, 0x8, 0x0 ;  /* 0x000000000000781c */ /* 0x000fce000372e170 */
[----:B------:R-:W3:Y:S02]  /*19010*/  @P0 LDC R5, c[0x0][0x42c] ;  /* 0x00010b00ff050b82 */ /* 0x000ee40000000800 */
[----:B------:R-:W-:-:S05]  /*19020*/  VOTEU.ALL UP1, P6 ;  /* 0x00000000003f7886 */ /* 0x000fca0003020000 */
[----:B------:R-:W-:Y:S01]  /*19030*/  @!UP1 UIADD3 UR8, UP0, UR40, 0x270, URZ ;  /* 0x0000027028089890 */ /* 0x000fe2000ff1e03f */
[----:B------:R-:W0:Y:S03]  /*19040*/  @P0 LDC R4, c[0x0][0x430] ;  /* 0x00010c00ff040b82 */ /* 0x000e260000000800 */
[----:B------:R-:W-:-:S03]  /*19050*/  @!UP1 UIADD3.X UR9, URZ, UR41, URZ, UP0, !UPT ;  /* 0x000000293f099290 */ /* 0x000fc600087fe43f */
[----:B------:R-:W-:Y:S01]  /*19060*/  VOTEU.ALL UP0, P6 ;  /* 0x00000000003f7886 */ /* 0x000fe20003000000 */
[----:B---3--:R-:W-:-:S05]  /*19070*/  @P0 IMAD.HI.U32 R5, R18, R5, RZ ;  /* 0x0000000512050227 */ /* 0x008fca00078e00ff */
[----:B0-----:R-:W-:Y:S02]  /*19080*/  @P0 SHF.R.U32.HI R0, RZ, R4, R5 ;  /* 0x00000004ff000219 */ /* 0x001fe40000011605 */
[----:B------:R-:W-:-:S04]  /*19090*/  ISETP.NE.U32.AND P0, PT, RZ, UR4, PT ;  /* 0x00000004ff007c0c */ /* 0x000fc8000bf05070 */
[----:B------:R-:W-:-:S04]  /*190a0*/  ISETP.NE.AND.EX P0, PT, RZ, UR5, PT, P0 ;  /* 0x00000005ff007c0c */ /* 0x000fc8000bf05300 */
[----:B------:R-:W-:Y:S01]  /*190b0*/  SEL R9, R19, RZ, !P0 ;  /* 0x000000ff13097207 */ /* 0x000fe20004000000 */
[----:B--2-4-:R-:W-:-:S08]  /*190c0*/  IMAD R17, R17, 0xc0, R20 ;  /* 0x000000c011117824 */ /* 0x014fd000078e0214 */
.L_x_1364:
        /* <DEDUP_REMOVED lines=10> */
[----:B------:R-:W2:Y:S01]  /*19170*/  LDL R4, [R1] ;  /* 0x0000000001047983 */ /* 0x000ea20000100800 */
[----:B------:R-:W0:Y:S01]  /*19180*/  LDC.64 R2, c[0x0][0x3f8] ;  /* 0x0000fe00ff027b82 */ /* 0x000e220000000a00 */
[----:B------:R-:W-:Y:S02]  /*19190*/  ULDC.64 UR4, c[0x0][0xa08] ;  /* 0x0002820000047ab9 */ /* 0x000fe40000000a00 */
[----:B0-----:R-:W-:Y:S01]  /*191a0*/  LOP3.LUT P0, RZ, R2, UR4, RZ, 0xfc, !PT ;  /* 0x0000000402ff7c12 */ /* 0x001fe2000f80fcff */
[----:B------:R-:W-:-:S03]  /*191b0*/  UMOV UR4, 0xffffffff ;  /* 0xffffffff00047882 */ /* 0x000fc60000000000 */
[----:B------:R-:W-:-:S04]  /*191c0*/  LOP3.LUT P0, RZ, R3, UR5, RZ, 0xfc, P0 ;  /* 0x0000000503ff7c12 */ /* 0x000fc8000800fcff */
[----:B-----5:R-:W-:Y:S01]  /*191d0*/  SEL R8, R6, RZ, !P0 ;  /* 0x000000ff06087207 */ /* 0x020fe20004000000 */
[----:B--2---:R-:W-:Y:S01]  /*191e0*/  VIADD R7, R4, 0xffffffff ;  /* 0xffffffff04077836 */ /* 0x004fe20000000000 */
[----:B------:R-:W-:Y:S07]  /*191f0*/  BRA.DIV UR4, `(.L_x_1365) ;  /* 0x0000003e04287947 */ /* 0x000fee000b800000 */
.L_x_1500:
[----:B------:R-:W-:Y:S01]  /*19200*/  UMOV UR4, 0xffffffff ;  /* 0xffffffff00047882 */ /* 0x000fe20000000000 */
[----:B------:R-:W-:Y:S02]  /*19210*/  SHF.R.S32.HI R12, RZ, 0x1f, R6 ;  /* 0x0000001fff0c7819 */ /* 0x000fe40000011406 */
[----:B------:R-:W-:Y:S05]  /*19220*/  BRA.DIV UR4, `(.L_x_1366) ;  /* 0x0000003e04507947 */ /* 0x000fea000b800000 */
[----:B------:R-:W-:-:S13]  /*19230*/  ELECT P6, URZ, PT ;  /* 0x00000000003f782f */ /* 0x000fda00038c0000 */
.L_x_1503:
[----:B------:R-:W-:Y:S05]  /*19240*/  @!P6 BRA `(.L_x_1367) ;  /* 0x0000000000c8e947 */ /* 0x000fea0003800000 */
[----:B------:R-:W-:-:S04]  /*19250*/  ISETP.NE.U32.AND P0, PT, R2, RZ, PT ;  /* 0x000000ff0200720c */ /* 0x000fc80003f05070 */
        /* <DEDUP_REMOVED lines=10> */
[----:B------:R-:W-:-:S05]  /*19300*/  @P0 SHF.R.U32.HI R4, RZ, R5, R8 ;  /* 0x00000005ff040219 */ /* 0x000fca0000011608 */
[----:B------:R-:W-:-:S04]  /*19310*/  IMAD.MOV R5, RZ, RZ, -R4 ;  /* 0x000000ffff057224 */ /* 0x000fc800078e0a04 */
[----:B------:R-:W-:Y:S01]  /*19320*/  IMAD R7, R10, R5, R7 ;  /* 0x000000050a077224 */ /* 0x000fe200078e0207 */
[----:B------:R-:W-:-:S03]  /*19330*/  SHF.R.S32.HI R5, RZ, 0x1f, R4 ;  /* 0x0000001fff057819 */ /* 0x000fc60000011404 */
[----:B------:R-:W-:-:S04]  /*19340*/  IMAD.WIDE.U32 R4, R6, UR4, R4 ;  /* 0x0000000406047c25 */ /* 0x000fc8000f8e0004 */
[----:B------:R-:W-:Y:S01]  /*19350*/  IMAD.IADD R5, R5, 0x1, R11 ;  /* 0x0000000105057824 */ /* 0x000fe200078e020b */
[----:B------:R-:W-:-:S04]  /*19360*/  LEA R10, P0, R4, R2, 0x2 ;  /* 0x00000002040a7211 */ /* 0x000fc800078010ff */
[----:B------:R-:W-:-:S05]  /*19370*/  LEA.HI.X R11, R4, R3, R5, 0x2, P0 ;  /* 0x00000003040b7211 */ /* 0x000fca00000f1405 */
[----:B------:R0:W5:Y:S04]  /*19380*/  LDG.E R8, desc[UR38][R10.64] ;  /* 0x000000260a087981 */ /* 0x000168000c1e1900 */
.L_x_1368:
[----:B------:R-:W-:Y:S01]  /*19390*/  IMAD R5, R22, 0x8, R27 ;  /* 0x0000000816057824 */ /* 0x000fe200078e021b */
[----:B------:R-:W-:-:S04]  /*193a0*/  SHF.L.U32 R4, R24, 0x1f, RZ ;  /* 0x0000001f18047819 */ /* 0x000fc800000006ff */
[----:B------:R-:W2:Y:S02]  /*193b0*/  SYNCS.PHASECHK.TRANS64.TRYWAIT P0, [R5+URZ+0x16840], R4 ;  /* 0x01684004050075a7 */ /* 0x000ea4000800017f */
[----:B--2---:R-:W-:Y:S05]  /*193c0*/  @!P0 BRA `(.L_x_1369) ;  /* 0x0000003c00088947 */ /* 0x004fea0003800000 */
.L_x_1504:
        /* <DEDUP_REMOVED lines=9> */
.L_x_1370:
[----:B0-2---:R-:W-:Y:S01]  /*19460*/  IMAD R4, R22, 0x4000, R27 ;  /* 0x0000400016047824 */ /* 0x005fe200078e021b */
        /* <DEDUP_REMOVED lines=15> */
[----:B0-----:R-:W-:Y:S01]  /*19560*/  NOP ;  /* 0x0000000000007918 */ /* 0x001fe20000000000 */
.L_x_1367:
[----:B------:R-:W2:Y:S01]  /*19570*/  LDL.LU R5, [R1+0x4] ;  /* 0x0000040001057983 */ /* 0x000ea20000300800 */
[----:B------:R-:W-:Y:S05]  /*19580*/  WARPSYNC.ALL ;  /* 0x0000000000007948 */ /* 0x000fea0003800000 */
[----:B------:R-:W-:Y:S02]  /*19590*/  ELECT P0, URZ, PT ;  /* 0x00000000003f782f */ /* 0x000fe40003800000 */
[----:B------:R-:W-:Y:S01]  /*195a0*/  R2UR UR9, R27 ;  /* 0x000000001b0972ca */ /* 0x000fe200000e0000 */
[----:B------:R-:W-:-:S10]  /*195b0*/  UIADD3 UR4, UP0, UR40, 0x270, URZ ;  /* 0x0000027028047890 */ /* 0x000fd4000ff1e03f */
        /* <DEDUP_REMOVED lines=9> */
[----:B------:R-:W-:Y:S01]  /*19650*/  BAR.SYNC.DEFER_BLOCKING 0x8, 0x1a0 ;  /* 0x0206800000007b1d */ /* 0x000fe20000010000 */
[----:B------:R-:W-:-:S02]  /*19660*/  UIADD3 UR8, UR9, 0x8400, URZ ;  /* 0x0000840009087890 */ /* 0x000fc4000fffe03f */
[----:B------:R-:W-:-:S03]  /*19670*/  UIADD3 UR9, UR9, 0x16800, URZ ;  /* 0x0001680009097890 */ /* 0x000fc6000fffe03f */
[----:B------:R0:W-:Y:S06]  /*19680*/  @P0 SYNCS.ARRIVE.TRANS64 RZ, [R27+URZ+0x16800], R4 ;  /* 0x016800041bff09a7 */ /* 0x0001ec000800003f */
[----:B------:R3:W-:Y:S01]  /*19690*/  UTMALDG.4D [UR8], [UR4], desc[UR6] ;  /* 0x00000608040075b4 */ /* 0x0007e20008019000 */
[----:B--2---:R-:W-:-:S05]  /*196a0*/  VIADD R5, R5, 0x1 ;  /* 0x0000000105057836 */ /* 0x004fca0000000000 */
[----:B0-----:R-:W-:Y:S01]  /*196b0*/  LEA.HI R4, R5, R5, RZ, 0x1 ;  /* 0x0000000505047211 */ /* 0x001fe200078f08ff */
[----:B------:R3:W-:Y:S03]  /*196c0*/  STL [R1+0x4], R5 ;  /* 0x0000040501007387 */ /* 0x0007e60000100800 */
[----:B------:R-:W-:-:S05]  /*196d0*/  LOP3.LUT R4, R4, 0xfffffffe, RZ, 0xc0, !PT ;  /* 0xfffffffe04047812 */ /* 0x000fca00078ec0ff */
[----:B------:R-:W-:-:S05]  /*196e0*/  IMAD.IADD R4, R5, 0x1, -R4 ;  /* 0x0000000105047824 */ /* 0x000fca00078e0a04 */
[----:B------:R-:W-:-:S04]  /*196f0*/  SHF.L.U32 R4, R4, 0x1f, RZ ;  /* 0x0000001f04047819 */ /* 0x000fc800000006ff */
[----:B------:R-:W0:Y:S02]  /*19700*/  SYNCS.PHASECHK.TRANS64.TRYWAIT P0, [R27+URZ+0x16820], R4 ;  /* 0x016820041b0075a7 */ /* 0x000e24000800017f */
[----:B0--3--:R-:W-:Y:S05]  /*19710*/  @!P0 BRA `(.L_x_1372) ;  /* 0x0000003800488947 */ /* 0x009fea0003800000 */
.L_x_1505:
[----:B------:R-:W-:Y:S05]  /*19720*/  BSYNC B0 ;  /* 0x0000000000007941 */ /* 0x000fea0003800000 */
.L_x_1371:
[----:B------:R-:W2:Y:S01]  /*19730*/  LDL R5, [R1] ;  /* 0x0000000001057983 */ /* 0x000ea20000100800 */
[----:B------:R-:W-:Y:S01]  /*19740*/  BSSY B0, `(.L_x_1373) ;  /* 0x000012c000007945 */ /* 0x000fe20003800000 */
[----:B--2---:R-:W-:-:S05]  /*19750*/  VIADD R9, R5, 0xfffffffe ;  /* 0xfffffffe05097836 */ /* 0x004fca0000000000 */
[----:B------:R-:W-:-:S13]  /*19760*/  ISETP.GE.AND P0, PT, R9, R29, PT ;  /* 0x0000001d0900720c */ /* 0x000fda0003f06270 */
[----:B------:R-:W-:Y:S05]  /*19770*/  @!P0 BRA `(.L_x_1374) ;  /* 0x0000001000a08947 */ /* 0x000fea0003800000 */
[----:B0-----:R-:W-:Y:S01]  /*19780*/  IMAD.MOV R4, RZ, RZ, -R5 ;  /* 0x000000ffff047224 */ /* 0x001fe200078e0a05 */
[----:B------:R-:W-:Y:S01]  /*19790*/  LOP3.LUT R13, RZ, R29, RZ, 0x33, !PT ;  /* 0x0000001dff0d7212 */ /* 0x000fe200078e33ff */
[----:B------:R-:W-:Y:S03]  /*197a0*/  BSSY B1, `(.L_x_1375) ;  /* 0x0000065000017945 */ /* 0x000fe60003800000 */
[----:B------:R-:W-:-:S05]  /*197b0*/  VIADDMNMX R13, R4, 0x1, R13, !PT ;  /* 0x00000001040d7846 */ /* 0x000fca000780010d */
[----:B------:R-:W-:-:S05]  /*197c0*/  IMAD.IADD R4, R5, 0x1, R13 ;  /* 0x0000000105047824 */ /* 0x000fca00078e020d */
[----:B------:R-:W-:-:S04]  /*197d0*/  LOP3.LUT R4, R4, 0x1, RZ, 0xc0, !PT ;  /* 0x0000000104047812 */ /* 0x000fc800078ec0ff */
[----:B------:R-:W-:-:S13]  /*197e0*/  ISETP.NE.U32.AND P0, PT, R4, 0x1, PT ;  /* 0x000000010400780c */ /* 0x000fda0003f05070 */
[----:B------:R-:W-:Y:S05]  /*197f0*/  @P0 BRA `(.L_x_1376) ;  /* 0x00000004007c0947 */ /* 0x000fea0003800000 */
[----:B------:R-:W-:Y:S01]  /*19800*/  VIADD R10, R22, 0x1 ;  /* 0x00000001160a7836 */ /* 0x000fe20000000000 */
        /* <DEDUP_REMOVED lines=28> */
.L_x_1379:
[----:B0-----:R-:W-:Y:S01]  /*199d0*/  IMAD R3, R10, 0x8, R27 ;  /* 0x000000080a037824 */ /* 0x001fe200078e021b */
[----:B------:R-:W-:-:S04]  /*199e0*/  SHF.L.U32 R2, R14, 0x1f, RZ ;  /* 0x0000001f0e027819 */ /* 0x000fc800000006ff */
[----:B------:R-:W0:Y:S02]  /*199f0*/  SYNCS.PHASECHK.TRANS64.TRYWAIT P0, [R3+URZ+0x16840], R2 ;  /* 0x01684002030075a7 */ /* 0x000e24000800017f */
[----:B0-----:R-:W-:Y:S05]  /*19a00*/  @!P0 BRA `(.L_x_1380) ;  /* 0x0000003400a08947 */ /* 0x001fea0003800000 */
.L_x_1506:
        /* <DEDUP_REMOVED lines=9> */
.L_x_1381:
        /* <DEDUP_REMOVED lines=19> */
[----:B------:R-:W2:Y:S02]  /*19bd0*/  SYNCS.PHASECHK.TRANS64.TRYWAIT P0, [R2+URZ+0x60], R5 ;  /* 0x00006005020075a7 */ /* 0x000ea4000800017f */
[----:B0-2---:R-:W-:Y:S05]  /*19be0*/  @!P0 BRA `(.L_x_1382) ;  /* 0x00000034003c8947 */ /* 0x005fea0003800000 */
.L_x_1507:
[----:B------:R-:W-:Y:S05]  /*19bf0*/  @P1 BRA `(.L_x_1383) ;  /* 0x0000000000181947 */ /* 0x000fea0003800000 */
[----:B------:R-:W-:Y:S01]  /*19c00*/  ISETP.NE.AND P0, PT, R28, RZ, PT ;  /* 0x000000ff1c00720c */ /* 0x000fe20003f05270 */
[----:B0-----:R-:W-:Y:S02]  /*19c10*/  IMAD R2, R22, 0x8, R27 ;  /* 0x0000000816027824 */ /* 0x001fe400078e021b */
[----:B------:R-:W-:-:S04]  /*19c20*/  IMAD.MOV.U32 R3, RZ, RZ, 0x4000 ;  /* 0x00004000ff037424 */ /* 0x000fc800078e00ff */
[----:B------:R2:W-:Y:S06]  /*19c30*/  SYNCS.ARRIVE.TRANS64 RZ, [R2+URZ+0x16850], R3 ;  /* 0x0168500302ff79a7 */ /* 0x0005ec000800003f */
[----:B------:R-:W-:Y:S05]  /*19c40*/  @!P0 BRA `(.L_x_1383) ;  /* 0x0000000000048947 */ /* 0x000fea0003800000 */
[----:B------:R-:W-:Y:S01]  /*19c50*/  BPT.TRAP 0x1 ;  /* 0x000000040000795c */ /* 0x000fe20000300000 */
.L_x_1383:
        /* <DEDUP_REMOVED lines=20> */
.L_x_1378:
[----:B------:R-:W-:Y:S05]  /*19da0*/  BSYNC B2 ;  /* 0x0000000000027941 */ /* 0x000fea0003800000 */
.L_x_1377:
[----:B------:R-:W2:Y:S01]  /*19db0*/  LDL R2, [R1] ;  /* 0x0000000001027983 */ /* 0x000ea20000100800 */
[----:B------:R-:W-:Y:S02]  /*19dc0*/  IMAD.MOV.U32 R22, RZ, RZ, R10 ;  /* 0x000000ffff167224 */ /* 0x000fe400078e000a */
[----:B------:R-:W-:Y:S02]  /*19dd0*/  IMAD.MOV.U32 R24, RZ, RZ, R14 ;  /* 0x000000ffff187224 */ /* 0x000fe400078e000e */
[----:B--2---:R-:W-:-:S07]  /*19de0*/  VIADD R9, R2, 0xfffffffd ;  /* 0xfffffffd02097836 */ /* 0x004fce0000000000 */
.L_x_1376:
[----:B------:R-:W-:Y:S05]  /*19df0*/  BSYNC B1 ;  /* 0x0000000000017941 */ /* 0x000fea0003800000 */
.L_x_1375:
[----:B------:R-:W2:Y:S01]  /*19e00*/  LDL.LU R2, [R1] ;  /* 0x0000000001027983 */ /* 0x000ea20000300800 */
[----:B------:R-:W-:Y:S01]  /*19e10*/  VIADD R13, R13, 0xfffffffe ;  /* 0xfffffffe0d0d7836 */ /* 0x000fe20000000000 */
[----:B--2---:R-:W-:-:S04]  /*19e20*/  LOP3.LUT R2, RZ, R2, RZ, 0x33, !PT ;  /* 0x00000002ff027212 */ /* 0x004fc800078e33ff */
[----:B------:R-:W-:-:S13]  /*19e30*/  ISETP.NE.AND P0, PT, R13, R2, PT ;  /* 0x000000020d00720c */ /* 0x000fda0003f05270 */
[----:B------:R-:W-:Y:S05]  /*19e40*/  @!P0 BRA `(.L_x_1374) ;  /* 0x0000000800ec8947 */ /* 0x000fea0003800000 */
[----:B------:R-:W-:-:S07]  /*19e50*/  IMAD.MOV.U32 R4, RZ, RZ, R8 ;  /* 0x000000ffff047224 */ /* 0x000fce00078e0008 */
.L_x_1398:
[----:B------:R-:W-:Y:S01]  /*19e60*/  VIADD R10, R22, 0x1 ;  /* 0x00000001160a7836 */ /* 0x000fe20000000000 */
[----:B------:R-:W-:Y:S05]  /*19e70*/  YIELD ;  /* 0x0000000000007946 */ /* 0x000fea0003800000 */
[----:B------:R-:W-:Y:S01]  /*19e80*/  ISETP.NE.AND P0, PT, R10, 0x2, PT ;  /* 0x000000020a00780c */ /* 0x000fe20003f05270 */
[----:B------:R-:W-:Y:S03]  /*19e90*/  BSSY B1, `(.L_x_1384) ;  /* 0x0000057000017945 */ /* 0x000fe60003800000 */
[----:B0-----:R-:W-:-:S02]  /*19ea0*/  SEL R11, RZ, 0x1, P0 ;  /* 0x00000001ff0b7807 */ /* 0x001fc40000000000 */
[----:B------:R-:W-:Y:S02]  /*19eb0*/  SEL R10, R10, RZ, P0 ;  /* 0x000000ff0a0a7207 */ /* 0x000fe40000000000 */
[----:B------:R-:W-:Y:S01]  /*19ec0*/  LOP3.LUT R11, R24, R11, RZ, 0x3c, !PT ;  /* 0x0000000b180b7212 */ /* 0x000fe200078e3cff */
[----:B--2---:R-:W-:Y:S06]  /*19ed0*/  @!P6 BRA `(.L_x_1385) ;  /* 0x000000040048e947 */ /* 0x004fec0003800000 */
        /* <DEDUP_REMOVED lines=23> */
.L_x_1386:
[----:B------:R-:W-:Y:S01]  /*1a050*/  IMAD R3, R10, 0x8, R27 ;  /* 0x000000080a037824 */ /* 0x000fe200078e021b */
[----:B------:R-:W-:-:S04]  /*1a060*/  SHF.L.U32 R2, R11, 0x1f, RZ ;  /* 0x0000001f0b027819 */ /* 0x000fc800000006ff */
[----:B------:R-:W2:Y:S02]  /*1a070*/  SYNCS.PHASECHK.TRANS64.TRYWAIT P0, [R3+URZ+0x16840], R2 ;  /* 0x01684002030075a7 */ /* 0x000ea4000800017f */
[----:B--2---:R-:W-:Y:S05]  /*1a080*/  @!P0 BRA `(.L_x_1387) ;  /* 0x0000003000288947 */ /* 0x004fea0003800000 */
.L_x_1508:
        /* <DEDUP_REMOVED lines=9> */
.L_x_1388:
        /* <DEDUP_REMOVED lines=21> */
.L_x_1509:
[----:B------:R-:W-:Y:S05]  /*1a270*/  @P0 BRA `(.L_x_1390) ;  /* 0x0000000000140947 */ /* 0x000fea0003800000 */
[----:B------:R-:W-:Y:S01]  /*1a280*/  ISETP.NE.AND P1, PT, R28, RZ, PT ;  /* 0x000000ff1c00720c */ /* 0x000fe20003f25270 */
[----:B------:R-:W-:-:S04]  /*1a290*/  IMAD.MOV.U32 R2, RZ, RZ, 0x4000 ;  /* 0x00004000ff027424 */ /* 0x000fc800078e00ff */
[----:B------:R2:W-:Y:S08]  /*1a2a0*/  SYNCS.ARRIVE.TRANS64 RZ, [R3+URZ+0x50], R2 ;  /* 0x0000500203ff79a7 */ /* 0x0005f0000800003f */
[----:B------:R-:W-:Y:S05]  /*1a2b0*/  @!P1 BRA `(.L_x_1390) ;  /* 0x0000000000049947 */ /* 0x000fea0003800000 */
[----:B------:R-:W-:Y:S01]  /*1a2c0*/  BPT.TRAP 0x1 ;  /* 0x000000040000795c */ /* 0x000fe20000300000 */
.L_x_1390:
        /* <DEDUP_REMOVED lines=18> */
[----:B---3--:R-:W-:Y:S01]  /*1a3f0*/  NOP ;  /* 0x0000000000007918 */ /* 0x008fe20000000000 */
.L_x_1385:
[----:B------:R-:W-:Y:S05]  /*1a400*/  BSYNC B1 ;  /* 0x0000000000017941 */ /* 0x000fea0003800000 */
.L_x_1384:
[----:B------:R-:W-:Y:S01]  /*1a410*/  VIADD R22, R10, 0x1 ;  /* 0x000000010a167836 */ /* 0x000fe20000000000 */
[----:B------:R-:W-:Y:S01]  /*1a420*/  BSSY B1, `(.L_x_1391) ;  /* 0x000005a000017945 */ /* 0x000fe20003800000 */
[----:B------:R-:W-:-:S03]  /*1a430*/  VIADD R13, R9, 0xffffffff ;  /* 0xffffffff090d7836 */ /* 0x000fc60000000000 */
[----:B------:R-:W-:-:S04]  /*1a440*/  ISETP.NE.AND P0, PT, R22, 0x2, PT ;  /* 0x000000021600780c */ /* 0x000fc80003f05270 */
[----:B0-----:R-:W-:Y:S02]  /*1a450*/  SEL R24, RZ, 0x1, P0 ;  /* 0x00000001ff187807 */ /* 0x001fe40000000000 */
        /* <DEDUP_REMOVED lines=26> */
.L_x_1393:
[----:B--2---:R-:W-:Y:S01]  /*1a600*/  IMAD R2, R22, 0x8, R27 ;  /* 0x0000000816027824 */ /* 0x004fe200078e021b */
[----:B------:R-:W-:-:S04]  /*1a610*/  SHF.L.U32 R3, R24, 0x1f, RZ ;  /* 0x0000001f18037819 */ /* 0x000fc800000006ff */
[----:B------:R-:W2:Y:S02]  /*1a620*/  SYNCS.PHASECHK.TRANS64.TRYWAIT P0, [R2+URZ+0x16840], R3 ;  /* 0x01684003020075a7 */ /* 0x000ea4000800017f */
[----:B--2---:R-:W-:Y:S05]  /*1a630*/  @!P0 BRA `(.L_x_1394) ;  /* 0x0000002800e48947 */ /* 0x004fea0003800000 */
.L_x_1510:
        /* <DEDUP_REMOVED lines=9> */
.L_x_1395:
[----:B0-2---:R-:W-:Y:S01]  /*1a6d0*/  VIADD R3, R27, 0x16800 ;  /* 0x000168001b037836 */ /* 0x005fe20000000000 */
[----:B------:R-:W-:Y:S01]  /*1a6e0*/  R2UR UR11, R14 ;  /* 0x000000000e0b72ca */ /* 0x000fe200000e0000 */
[----:B------:R-:W-:Y:S01]  /*1a6f0*/  UIADD3 UR6, UP0, UR40, 0x370, URZ ;  /* 0x0000037028067890 */ /* 0x000fe2000ff1e03f */
[----:B------:R-:W-:Y:S01]  /*1a700*/  R2UR UR4, R23 ;  /* 0x00000000170472ca */ /* 0x000fe200000e0000 */
[----:B------:R-:W-:Y:S01]  /*1a710*/  IMAD R2, R22, 0x8, R3 ;  /* 0x0000000816027824 */ /* 0x000fe200078e0203 */
[----:B------:R-:W-:Y:S01]  /*1a720*/  R2UR UR12, R0 ;  /* 0x00000000000c72ca */ /* 0x000fe200000e0000 */
[----:B------:R-:W-:Y:S01]  /*1a730*/  UIADD3.X UR7, URZ, UR41, URZ, UP0, !UPT ;  /* 0x000000293f077290 */ /* 0x000fe200087fe43f */
[----:B-----5:R-:W-:Y:S01]  /*1a740*/  R2UR UR13, R4 ;  /* 0x00000000040d72ca */ /* 0x020fe200000e0000 */
[----:B------:R-:W-:Y:S01]  /*1a750*/  UMOV UR5, 0x14f00000 ;  /* 0x14f0000000057882 */ /* 0x000fe20000000000 */
[----:B------:R-:W-:Y:S01]  /*1a760*/  R2UR UR9, R2 ;  /* 0x00000000020972ca */ /* 0x000fe200000e0000 */
[----:B------:R-:W-:Y:S01]  /*1a770*/  IMAD R2, R22, 0x4000, R27 ;  /* 0x0000400016027824 */ /* 0x000fe200078e021b */
[----:B------:R-:W-:Y:S01]  /*1a780*/  SHF.L.U32 R11, R11, 0x1f, RZ ;  /* 0x0000001f0b0b7819 */ /* 0x000fe200000006ff */
[----:B------:R-:W-:-:S03]  /*1a790*/  UMOV UR10, URZ ;  /* 0x0000003f000a7c82 */ /* 0x000fc60008000000 */
[----:B------:R-:W-:Y:S01]  /*1a7a0*/  R2UR UR8, R2 ;  /* 0x00000000020872ca */ /* 0x000fe200000e0000 */
[----:B------:R-:W-:Y:S01]  /*1a7b0*/  ULEA UR11, UR11, UR4, 0x7 ;  /* 0x000000040b0b7291 */ /* 0x000fe2000f8e383f */
[----:B------:R-:W-:Y:S02]  /*1a7c0*/  IMAD R2, R10, 0x8, R3 ;  /* 0x000000080a027824 */ /* 0x000fe400078e0203 */
[----:B------:R-:W-:-:S03]  /*1a7d0*/  UMOV UR4, 0x0 ;  /* 0x0000000000047882 */ /* 0x000fc60000000000 */
[----:B------:R-:W-:-:S06]  /*1a7e0*/  UIADD3 UR9, UR9, 0x30, URZ ;  /* 0x0000003009097890 */ /* 0x000fcc000fffe03f */
[----:B------:R-:W-:-:S09]  /*1a7f0*/  UIADD3 UR8, UR8, 0xe400, URZ ;  /* 0x0000e40008087890 */ /* 0x000fd2000fffe03f */
[----:B------:R0:W-:Y:S01]  /*1a800*/  UTMALDG.4D [UR8], [UR6], desc[UR4] ;  /* 0x00000408060075b4 */ /* 0x0001e20008019000 */
[----:B------:R-:W2:Y:S02]  /*1a810*/  SYNCS.PHASECHK.TRANS64.TRYWAIT P1, [R2+URZ+0x60], R11 ;  /* 0x0000600b020075a7 */ /* 0x000ea4000802017f */
[----:B0-2---:R-:W-:Y:S05]  /*1a820*/  @!P1 BRA `(.L_x_1396) ;  /* 0x00000028007c9947 */ /* 0x005fea0003800000 */
.L_x_1511:
[----:B------:R-:W-:Y:S05]  /*1a830*/  @P0 BRA `(.L_x_1397) ;  /* 0x0000000000140947 */ /* 0x000fea0003800000 */
[----:B------:R-:W-:Y:S01]  /*1a840*/  ISETP.NE.AND P1, PT, R28, RZ, PT ;  /* 0x000000ff1c00720c */ /* 0x000fe20003f25270 */
[----:B------:R-:W-:-:S04]  /*1a850*/  IMAD.MOV.U32 R3, RZ, RZ, 0x4000 ;  /* 0x00004000ff037424 */ /* 0x000fc800078e00ff */
[----:B------:R2:W-:Y:S08]  /*1a860*/  SYNCS.ARRIVE.TRANS64 RZ, [R2+URZ+0x50], R3 ;  /* 0x0000500302ff79a7 */ /* 0x0005f0000800003f */
[----:B------:R-:W-:Y:S05]  /*1a870*/  @!P1 BRA `(.L_x_1397) ;  /* 0x0000000000049947 */ /* 0x000fea0003800000 */
[----:B------:R-:W-:Y:S01]  /*1a880*/  BPT.TRAP 0x1 ;  /* 0x000000040000795c */ /* 0x000fe20000300000 */
.L_x_1397:
        /* <DEDUP_REMOVED lines=19> */
.L_x_1392:
[----:B------:R-:W-:Y:S05]  /*1a9c0*/  BSYNC B1 ;  /* 0x0000000000017941 */ /* 0x000fea0003800000 */
.L_x_1391:
[----:B------:R-:W-:Y:S01]  /*1a9d0*/  ISETP.GT.AND P0, PT, R13, R29, PT ;  /* 0x0000001d0d00720c */ /* 0x000fe20003f04270 */
[----:B------:R-:W-:-:S12]  /*1a9e0*/  VIADD R9, R9, 0xfffffffe ;  /* 0xfffffffe09097836 */ /* 0x000fd80000000000 */
[----:B------:R-:W-:Y:S05]  /*1a9f0*/  @P0 BRA `(.L_x_1398) ;  /* 0xfffffff400180947 */ /* 0x000fea000383ffff */
.L_x_1374:
[----:B------:R-:W-:Y:S05]  /*1aa00*/  BSYNC B0 ;  /* 0x0000000000007941 */ /* 0x000fea0003800000 */
.L_x_1373:
[----:B------:R-:W-:Y:S01]  /*1aa10*/  ISETP.NE.AND P0, PT, R28, RZ, PT ;  /* 0x000000ff1c00720c */ /* 0x000fe20003f05270 */
[----:B------:R-:W-:-:S12]  /*1aa20*/  BSSY B0, `(.L_x_1399) ;  /* 0x000000e000007945 */ /* 0x000fd80003800000 */
[----:B------:R-:W-:Y:S05]  /*1aa30*/  @P0 BRA `(.L_x_1400) ;  /* 0x0000000000300947 */ /* 0x000fea0003800000 */
[----:B------:R-:W3:Y:S01]  /*1aa40*/  S2R R9, SR_LANEID ;  /* 0x0000000000097919 */ /* 0x000ee20000000000 */
[----:B------:R-:W-:Y:S01]  /*1aa50*/  VOTEU.ANY UR4, UPT, PT ;  /* 0x0000000000047886 */ /* 0x000fe200038e0100 */
[----:B0-2---:R-:W0:Y:S01]  /*1aa60*/  LDC.64 R2, c[0x0][0xc38] ;  /* 0x00030e00ff027b82 */ /* 0x005e220000000a00 */
[----:B------:R-:W3:Y:S08]  /*1aa70*/  FLO.U32 R4, UR4 ;  /* 0x0000000400047d00 */ /* 0x000ef000080e0000 */
[----:B------:R-:W0:Y:S01]  /*1aa80*/  POPC R5, UR4 ;  /* 0x0000000400057d09 */ /* 0x000e220008000000 */
[----:B---3--:R-:W-:-:S13]  /*1aa90*/  ISETP.EQ.U32.AND P0, PT, R4, R9, PT ;  /* 0x000000090400720c */ /* 0x008fda0003f02070 */
[----:B0-----:R-:W2:Y:S01]  /*1aaa0*/  @P0 ATOMG.E.ADD.STRONG.GPU PT, R3, desc[UR38][R2.64], R5 ;  /* 0x00000005020309a8 */ /* 0x001ea200081ee1e6 */
[----:B------:R-:W0:Y:S02]  /*1aab0*/  S2R R6, SR_LTMASK ;  /* 0x0000000000067919 */ /* 0x000e240000003900 */
[----:B0-----:R-:W-:-:S04]  /*1aac0*/  LOP3.LUT R6, R6, UR4, RZ, 0xc0, !PT ;  /* 0x0000000406067c12 */ /* 0x001fc8000f8ec0ff */
[----:B------:R-:W0:Y:S01]  /*1aad0*/  POPC R9, R6 ;  /* 0x0000000600097309 */ /* 0x000e220000000000 */
[----:B--2---:R-:W0:Y:S02]  /*1aae0*/  SHFL.IDX PT, R4, R3, R4, 0x1f ;  /* 0x00001f0403047589 */ /* 0x004e2400000e0000 */
[----:B0-----:R-:W-:-:S07]  /*1aaf0*/  IADD3 R16, R4, UR37, R9 ;  /* 0x0000002504107c10 */ /* 0x001fce000fffe009 */
.L_x_1400:
[----:B------:R-:W-:Y:S05]  /*1ab00*/  BSYNC B0 ;  /* 0x0000000000007941 */ /* 0x000fea0003800000 */
.L_x_1399:
[----:B------:R-:W-:Y:S04]  /*1ab10*/  BSSY B0, `(.L_x_1401) ;  /* 0x0000020000007945 */ /* 0x000fe80003800000 */
[----:B------:R-:W-:Y:S05]  /*1ab20*/  @!P6 BRA `(.L_x_1402) ;  /* 0x000000000078e947 */ /* 0x000fea0003800000 */
[----:B--2---:R-:W-:Y:S01]  /*1ab30*/  IMAD R3, R22, 0x8, R27 ;  /* 0x0000000816037824 */ /* 0x004fe200078e021b */
[----:B0-----:R-:W-:-:S04]  /*1ab40*/  SHF.L.U32 R2, R24, 0x1f, RZ ;  /* 0x0000001f18027819 */ /* 0x001fc800000006ff */
[----:B------:R-:W0:Y:S02]  /*1ab50*/  SYNCS.PHASECHK.TRANS64.TRYWAIT P0, [R3+URZ+0x16860], R2 ;  /* 0x01686002030075a7 */ /* 0x000e24000800017f */
[----:B0-----:R-:W-:Y:S05]  /*1ab60*/  @!P0 BRA `(.L_x_1403) ;  /* 0x0000002400c08947 */ /* 0x001fea0003800000 */
.L_x_1512:
        /* <DEDUP_REMOVED lines=9> */
.L_x_1404:
        /* <DEDUP_REMOVED lines=16> */
[----:B---3--:R-:W-:Y:S01]  /*1ad00*/  NOP ;  /* 0x0000000000007918 */ /* 0x008fe20000000000 */
.L_x_1402:
[----:B------:R-:W-:Y:S05]  /*1ad10*/  BSYNC B0 ;  /* 0x0000000000007941 */ /* 0x000fea0003800000 */
.L_x_1401:
[----:B------:R-:W-:-:S05]  /*1ad20*/  VIADD R22, R22, 0x1 ;  /* 0x0000000116167836 */ /* 0x000fca0000000000 */
[----:B------:R-:W-:-:S04]  /*1ad30*/  ISETP.NE.AND P0, PT, R22, 0x2, PT ;  /* 0x000000021600780c */ /* 0x000fc80003f05270 */
[----:B0-2---:R-:W-:Y:S02]  /*1ad40*/  SEL R3, RZ, 0x1, P0 ;  /* 0x00000001ff037807 */ /* 0x005fe40000000000 */
[----:B------:R-:W-:Y:S02]  /*1ad50*/  SEL R22, R22, RZ, P0 ;  /* 0x000000ff16167207 */ /* 0x000fe40000000000 */
[----:B------:R-:W-:-:S07]  /*1ad60*/  LOP3.LUT R24, R24, R3, RZ, 0x3c, !PT ;  /* 0x0000000318187212 */ /* 0x000fce00078e3cff */
.L_x_1360:
[----:B------:R-:W-:Y:S05]  /*1ad70*/  BSYNC B6 ;  /* 0x0000000000067941 */ /* 0x000fea0003800000 */
.L_x_1358:
[----:B------:R-:W-:-:S03]  /*1ad80*/  UMOV UR4, 0xffffffff ;  /* 0xffffffff00047882 */ /* 0x000fc60000000000 */
[----:B------:R-:W-:Y:S05]  /*1ad90*/  BRA.DIV UR4, `(.L_x_1405) ;  /* 0x0000002604487947 */ /* 0x000fea000b800000 */
[----:B------:R2:W3:Y:S04]  /*1ada0*/  SHFL.IDX PT, R4, R16, RZ, 0x1f ;  /* 0x00001fff10047589 */ /* 0x0004e800000e0000 */
[----:B------:R2:W4:Y:S02]  /*1adb0*/  SHFL.IDX PT, R5, R16, 0x1, 0x1f ;  /* 0x00201f0010057f89 */ /* 0x00052400000e0000 */
.L_x_1516:
        /* <DEDUP_REMOVED lines=11> */
.L_x_1407:
[----:B------:R-:W-:Y:S05]  /*1ae70*/  BSYNC B0 ;  /* 0x0000000000007941 */ /* 0x000fea0003800000 */
.L_x_1406:
[----:B------:R-:W-:-:S03]  /*1ae80*/  UMOV UR4, 0xffffffff ;  /* 0xffffffff00047882 */ /* 0x000fc60000000000 */
[----:B------:R-:W-:Y:S05]  /*1ae90*/  BRA.DIV UR4, `(.L_x_1408) ;  /* 0x0000002604547947 */ /* 0x000fea000b800000 */
[----:B-----5:R-:W0:Y:S01]  /*1aea0*/  SHFL.UP PT, R14, R2, 0x1, RZ ;  /* 0x04200000020e7989 */ /* 0x020e2200000e00ff */
        /* <DEDUP_REMOVED lines=20> */
.L_x_1524:
[----:B------:R-:W-:Y:S02]  /*1aff0*/  ULDC UR4, c[0x0][0xc10] ;  /* 0x0003040000047ab9 */ /* 0x000fe40000000800 */
[----:B------:R-:W-:-:S04]  /*1b000*/  IMAD.U32 R7, RZ, RZ, UR4 ;  /* 0x00000004ff077e24 */ /* 0x000fc8000f8e00ff */
[----:B0-----:R-:W-:-:S04]  /*1b010*/  IMAD R14, R14, R7, RZ ;  /* 0x000000070e0e7224 */ /* 0x001fc800078e02ff */
[----:B----4-:R-:W-:-:S05]  /*1b020*/  IMAD.IADD R5, R5, 0x1, R14 ;  /* 0x0000000105057824 */ /* 0x010fca00078e020e */
[----:B---3--:R-:W-:-:S13]  /*1b030*/  ISETP.GT.AND P0, PT, R5, R4, PT ;  /* 0x000000040500720c */ /* 0x008fda0003f04270 */
[----:B------:R-:W-:Y:S05]  /*1b040*/  @P0 BRA `(.L_x_1409) ;  /* 0x0000000000ac0947 */ /* 0x000fea0003800000 */
[----:B------:R-:W0:Y:S02]  /*1b050*/  LDC R0, c[0x0][0xc14] ;  /* 0x00030500ff007b82 */ /* 0x000e240000000800 */
.L_x_1414:
        /* <DEDUP_REMOVED lines=12> */
.L_x_1412:
[----:B------:R-:W-:Y:S05]  /*1b120*/  BSYNC B0 ;  /* 0x0000000000007941 */ /* 0x000fea0003800000 */
.L_x_1411:
[----:B------:R-:W-:-:S03]  /*1b130*/  UMOV UR4, 0xffffffff ;  /* 0xffffffff00047882 */ /* 0x000fc60000000000 */
[----:B------:R-:W-:Y:S05]  /*1b140*/  BRA.DIV UR4, `(.L_x_1413) ;  /* 0x0000002604787947 */ /* 0x000fea000b800000 */
[----:B-----5:R-:W3:Y:S01]  /*1b150*/  SHFL.UP PT, R14, R2, 0x1, RZ ;  /* 0x04200000020e7989 */ /* 0x020ee200000e00ff */
[C---:B------:R-:W-:Y:S02]  /*1b160*/  ISETP.NE.AND P0, PT, R28.reuse, RZ, PT ;  /* 0x000000ff1c00720c */ /* 0x040fe40003f05270 */
[----:B------:R-:W-:Y:S02]  /*1b170*/  ISETP.GE.U32.AND P1, PT, R28, 0x2, PT ;  /* 0x000000021c00780c */ /* 0x000fe40003f26070 */
[----:B---3--:R-:W-:Y:S02]  /*1b180*/  SEL R13, R14, RZ, P0 ;  /* 0x000000ff0e0d7207 */ /* 0x008fe40000000000 */
[----:B------:R-:W-:-:S03]  /*1b190*/  ISETP.GE.U32.AND P0, PT, R28, 0x4, PT ;  /* 0x000000041c00780c */ /* 0x000fc60003f06070 */
[----:B------:R-:W-:-:S05]  /*1b1a0*/  IMAD.IADD R13, R2, 0x1, R13 ;  /* 0x00000001020d7824 */ /* 0x000fca00078e020d */
[----:B------:R-:W3:Y:S02]  /*1b1b0*/  SHFL.UP PT, R14, R13, 0x2, RZ ;  /* 0x044000000d0e7989 */ /* 0x000ee400000e00ff */
[----:B---3--:R-:W-:Y:S02]  /*1b1c0*/  SEL R14, R14, RZ, P1 ;  /* 0x000000ff0e0e7207 */ /* 0x008fe40000800000 */
        /* <DEDUP_REMOVED lines=13> */
.L_x_1532:
[----:B------:R-:W-:Y:S02]  /*1b2a0*/  ULDC UR4, c[0x0][0xc10] ;  /* 0x0003040000047ab9 */ /* 0x000fe40000000800 */
[----:B------:R-:W-:-:S04]  /*1b2b0*/  IMAD.U32 R7, RZ, RZ, UR4 ;  /* 0x00000004ff077e24 */ /* 0x000fc8000f8e00ff */
[----:B---3--:R-:W-:-:S04]  /*1b2c0*/  IMAD R14, R14, R7, RZ ;  /* 0x000000070e0e7224 */ /* 0x008fc800078e02ff */
[----:B------:R-:W-:-:S05]  /*1b2d0*/  IMAD.IADD R5, R14, 0x1, R5 ;  /* 0x000000010e057824 */ /* 0x000fca00078e0205 */
[----:B------:R-:W-:-:S13]  /*1b2e0*/  ISETP.GT.AND P0, PT, R5, R4, PT ;  /* 0x000000040500720c */ /* 0x000fda0003f04270 */
[----:B------:R-:W-:Y:S05]  /*1b2f0*/  @!P0 BRA `(.L_x_1414) ;  /* 0xfffffffc00588947 */ /* 0x000fea000383ffff */
.L_x_1409:
[----:B--2---:R-:W-:Y:S01]  /*1b300*/  IMAD.IADD R16, R5, 0x1, -R14 ;  /* 0x0000000105107824 */ /* 0x004fe200078e0a0e */
[----:B------:R-:W-:-:S03]  /*1b310*/  UMOV UR4, 0xffffffff ;  /* 0xffffffff00047882 */ /* 0x000fc60000000000 */
[----:B------:R-:W-:-:S05]  /*1b320*/  IMAD R3, R8, R7, R16 ;  /* 0x0000000708037224 */ /* 0x000fca00078e0210 */
[----:B------:R-:W-:Y:S01]  /*1b330*/  ISETP.GT.AND P6, PT, R3, R4, PT ;  /* 0x000000040300720c */ /* 0x000fe20003fc4270 */
[----:B------:R-:W-:-:S12]  /*1b340*/  BRA.DIV UR4, `(.L_x_1415) ;  /* 0x0000002604c87947 */ /* 0x000fd8000b800000 */
[----:B------:R-:W-:-:S04]  /*1b350*/  VOTE.ANY R3, PT, !P6 ;  /* 0x0000000000037806 */ /* 0x000fc800070e0100 */
[----:B------:R-:W2:Y:S02]  /*1b360*/  POPC R5, R3 ;  /* 0x0000000300057309 */ /* 0x000ea40000000000 */
[----:B--2---:R2:W3:Y:S02]  /*1b370*/  SHFL.IDX PT, R17, R2, R5, 0x1f ;  /* 0x00001f0502117589 */ /* 0x0044e400000e0000 */
.L_x_1536:
[----:B------:R-:W-:Y:S01]  /*1b380*/  ISETP.NE.AND P0, PT, R3, RZ, PT ;  /* 0x000000ff0300720c */ /* 0x000fe20003f05270 */
[----:B------:R-:W-:-:S12]  /*1b390*/  IMAD.MOV.U32 R14, RZ, RZ, RZ ;  /* 0x000000ffff0e7224 */ /* 0x000fd800078e00ff */
[----:B------:R-:W-:Y:S05]  /*1b3a0*/  @!P0 BRA `(.L_x_1416) ;  /* 0x0000000000108947 */ /* 0x000fea0003800000 */
[----:B------:R-:W-:Y:S01]  /*1b3b0*/  UMOV UR4, 0xffffffff ;  /* 0xffffffff00047882 */ /* 0x000fe20000000000 */
[----:B------:R-:W-:Y:S02]  /*1b3c0*/  VIADD R12, R5, 0xffffffff ;  /* 0xffffffff050c7836 */ /* 0x000fe40000000000 */
[----:B------:R-:W-:Y:S05]  /*1b3d0*/  BRA.DIV UR4, `(.L_x_1417) ;  /* 0x0000002604ec7947 */ /* 0x000fea000b800000 */
[----:B------:R4:W0:Y:S02]  /*1b3e0*/  SHFL.IDX PT, R14, R8, R12, 0x1f ;  /* 0x00001f0c080e7589 */ /* 0x00082400000e0000 */
.L_x_1416:
[----:B--2---:R-:W2:Y:S01]  /*1b3f0*/  LDC.64 R2, c[0x0][0xc68] ;  /* 0x00031a00ff027b82 */ /* 0x004ea20000000a00 */
[----:B------:R-:W-:-:S04]  /*1b400*/  IMAD.IADD R19, R5, 0x1, R19 ;  /* 0x0000000105137824 */ /* 0x000fc800078e0213 */
[----:B--2---:R-:W-:-:S05]  /*1b410*/  IMAD.WIDE R2, R19, 0x4, R2 ;  /* 0x0000000413027825 */ /* 0x004fca00078e0202 */
[----:B------:R2:W3:Y:S01]  /*1b420*/  LDG.E R6, desc[UR38][R2.64] ;  /* 0x0000002602067981 */ /* 0x0004e2000c1e1900 */
[----:B0-----:R-:W-:Y:S02]  /*1b430*/  IMAD R16, R14, R7, R16 ;  /* 0x000000070e107224 */ /* 0x001fe400078e0210 */
[----:B--2---:R-:W-:Y:S02]  /*1b440*/  IMAD.MOV.U32 R2, RZ, RZ, RZ ;  /* 0x000000ffff027224 */ /* 0x004fe400078e00ff */
[----:B---3--:R-:W-:-:S05]  /*1b450*/  IMAD R5, R17, R6, RZ ;  /* 0x0000000611057224 */ /* 0x008fca00078e02ff */
[----:B----4-:R-:W-:-:S04]  /*1b460*/  IABS R8, R5 ;  /* 0x0000000500087213 */ /* 0x010fc80000000000 */
[----:B------:R-:W0:Y:S08]  /*1b470*/  I2F.RP R9, R8 ;  /* 0x0000000800097306 */ /* 0x000e300000209400 */
[----:B0-----:R-:W0:Y:S02]  /*1b480*/  MUFU.RCP R9, R9 ;  /* 0x0000000900097308 */ /* 0x001e240000001000 */
[----:B0-----:R-:W-:Y:S01]  /*1b490*/  VIADD R10, R9, 0xffffffe ;  /* 0x0ffffffe090a7836 */ /* 0x001fe20000000000 */
[----:B------:R-:W-:-:S05]  /*1b4a0*/  IABS R9, R5 ;  /* 0x0000000500097213 */ /* 0x000fca0000000000 */
[----:B------:R-:W0:Y:S01]  /*1b4b0*/  F2I.FTZ.U32.TRUNC.NTZ R3, R10 ;  /* 0x0000000a00037305 */ /* 0x000e22000021f000 */
[----:B------:R-:W-:Y:S02]  /*1b4c0*/  IMAD.MOV R9, RZ, RZ, -R9 ;  /* 0x000000ffff097224 */ /* 0x000fe400078e0a09 */
[----:B0-----:R-:W-:-:S04]  /*1b4d0*/  IMAD.MOV R11, RZ, RZ, -R3 ;  /* 0x000000ffff0b7224 */ /* 0x001fc800078e0a03 */
[----:B------:R-:W-:-:S04]  /*1b4e0*/  IMAD R11, R11, R8, RZ ;  /* 0x000000080b0b7224 */ /* 0x000fc800078e02ff */
[----:B------:R-:W-:-:S04]  /*1b4f0*/  IMAD.HI.U32 R3, R3, R11, R2 ;  /* 0x0000000b03037227 */ /* 0x000fc800078e0002 */
[----:B------:R-:W-:-:S05]  /*1b500*/  IMAD.IADD R2, R4, 0x1, -R16 ;  /* 0x0000000104027824 */ /* 0x000fca00078e0a10 */
        /* <DEDUP_REMOVED lines=9> */
[----:B------:R-:W-:-:S03]  /*1b5a0*/  ISETP.GE.AND P0, PT, R4, RZ, PT ;  /* 0x000000ff0400720c */ /* 0x000fc60003f06270 */
[----:B------:R-:W-:-:S10]  /*1b5b0*/  IMAD.MOV.U32 R9, RZ, RZ, R3 ;  /* 0x000000ffff097224 */ /* 0x000fd400078e0003 */
[----:B------:R-:W-:Y:S01]  /*1b5c0*/  @!P0 IMAD.MOV R9, RZ, RZ, -R9 ;  /* 0x000000ffff098224 */ /* 0x000fe200078e0a09 */
[----:B------:R-:W-:-:S13]  /*1b5d0*/  ISETP.NE.AND P0, PT, R5, RZ, PT ;  /* 0x000000ff0500720c */ /* 0x000fda0003f05270 */
[----:B------:R-:W-:-:S05]  /*1b5e0*/  @!P0 LOP3.LUT R9, RZ, R5, RZ, 0x33, !PT ;  /* 0x00000005ff098212 */ /* 0x000fca00078e33ff */
[----:B------:R-:W-:Y:S02]  /*1b5f0*/  IMAD R4, R6, R9, RZ ;  /* 0x0000000906047224 */ /* 0x000fe400078e02ff */
[----:B------:R-:W-:Y:S02]  /*1b600*/  IMAD.MOV R9, RZ, RZ, -R9 ;  /* 0x000000ffff097224 */ /* 0x000fe400078e0a09 */
[----:B------:R-:W-:Y:S02]  /*1b610*/  IMAD.MOV R3, RZ, RZ, -R4 ;  /* 0x000000ffff037224 */ /* 0x000fe400078e0a04 */
[----:B------:R-:W-:-:S03]  /*1b620*/  IMAD R5, R5, R9, R2 ;  /* 0x0000000905057224 */ /* 0x000fc600078e0202 */
[----:B------:R-:W-:-:S04]  /*1b630*/  VIADDMNMX R6, R3, R7, R6, PT ;  /* 0x0000000703067246 */ /* 0x000fc80003800106 */
[----:B------:R-:W-:-:S04]  /*1b640*/  IABS R7, R6 ;  /* 0x0000000600077213 */ /* 0x000fc80000000000 */
[----:B------:R-:W0:Y:S08]  /*1b650*/  I2F.RP R8, R7 ;  /* 0x0000000700087306 */ /* 0x000e300000209400 */
[----:B0-----:R-:W0:Y:S02]  /*1b660*/  MUFU.RCP R8, R8 ;  /* 0x0000000800087308 */ /* 0x001e240000001000 */
[----:B0-----:R-:W-:Y:S01]  /*1b670*/  VIADD R3, R8, 0xffffffe ;  /* 0x0ffffffe08037836 */ /* 0x001fe20000000000 */
[----:B------:R-:W-:-:S05]  /*1b680*/  IABS R8, R6 ;  /* 0x0000000600087213 */ /* 0x000fca0000000000 */
[----:B------:R-:W0:Y:S01]  /*1b690*/  F2I.FTZ.U32.TRUNC.NTZ R3, R3 ;  /* 0x0000000300037305 */ /* 0x000e22000021f000 */
[----:B------:R-:W-:Y:S02]  /*1b6a0*/  IMAD.MOV R8, RZ, RZ, -R8 ;  /* 0x000000ffff087224 */ /* 0x000fe400078e0a08 */
[----:B0-----:R-:W-:-:S04]  /*1b6b0*/  IMAD.MOV R2, RZ, RZ, -R3 ;  /* 0x000000ffff027224 */ /* 0x001fc800078e0a03 */
[----:B------:R-:W-:Y:S02]  /*1b6c0*/  IMAD R9, R2, R7, RZ ;  /* 0x0000000702097224 */ /* 0x000fe400078e02ff */
[----:B------:R-:W-:-:S04]  /*1b6d0*/  IMAD.MOV.U32 R2, RZ, RZ, RZ ;  /* 0x000000ffff027224 */ /* 0x000fc800078e00ff */
[----:B------:R-:W-:Y:S01]  /*1b6e0*/  IMAD.HI.U32 R2, R3, R9, R2 ;  /* 0x0000000903027227 */ /* 0x000fe200078e0002 */
[----:B------:R-:W-:Y:S02]  /*1b6f0*/  IABS R9, R5 ;  /* 0x0000000500097213 */ /* 0x000fe40000000000 */
[C---:B------:R-:W-:Y:S01]  /*1b700*/  LOP3.LUT R3, R5.reuse, R6, RZ, 0x3c, !PT ;  /* 0x0000000605037212 */ /* 0x040fe200078e3cff */
[----:B------:R-:W-:Y:S02]  /*1b710*/  IMAD.IADD R5, R5, 0x1, R4 ;  /* 0x0000000105057824 */ /* 0x000fe400078e0204 */
[----:B------:R-:W-:-:S04]  /*1b720*/  IMAD.HI.U32 R2, R2, R9, RZ ;  /* 0x0000000902027227 */ /* 0x000fc800078e00ff */
[----:B------:R-:W-:-:S05]  /*1b730*/  IMAD R8, R2, R8, R9 ;  /* 0x0000000802087224 */ /* 0x000fca00078e0209 */
        /* <DEDUP_REMOVED lines=14> */
.L_x_1410:
[----:B------:R-:W-:Y:S01]  /*1b820*/  UMOV UR4, URZ ;  /* 0x0000003f00047c82 */ /* 0x000fe20008000000 */
[----:B------:R-:W-:Y:S01]  /*1b830*/  UMOV UR5, URZ ;  /* 0x0000003f00057c82 */ /* 0x000fe20008000000 */
[----:B------:R-:W-:Y:S01]  /*1b840*/  ULDC UR6, c[0x0][0xc14] ;  /* 0x0003050000067ab9 */ /* 0x000fe20000000800 */
[----:B--2---:R-:W-:Y:S02]  /*1b850*/  IMAD.MOV.U32 R16, RZ, RZ, R4 ;  /* 0x000000ffff107224 */ /* 0x004fe400078e0004 */
[----:B------:R-:W-:Y:S02]  /*1b860*/  IMAD.U32 R17, RZ, RZ, UR4 ;  /* 0x00000004ff117e24 */ /* 0x000fe4000f8e00ff */
[----:B------:R-:W-:Y:S02]  /*1b870*/  IMAD.U32 R18, RZ, RZ, UR5 ;  /* 0x00000005ff127e24 */ /* 0x000fe4000f8e00ff */
[----:B------:R-:W-:-:S07]  /*1b880*/  IMAD.U32 R19, RZ, RZ, UR6 ;  /* 0x00000006ff137e24 */ /* 0x000fce000f8e00ff */
.L_x_1418:
        /* <DEDUP_REMOVED lines=10> */
.L_x_1319:
        /* <DEDUP_REMOVED lines=12> */
.L_x_1539:
[----:B------:R-:W-:Y:S05]  /*1b9f0*/  BSYNC B0 ;  /* 0x0000000000007941 */ /* 0x000fea0003800000 */
.L_x_1420:
[----:B------:R-:W-:-:S03]  /*1ba00*/  UMOV UR4, 0xffffffff ;  /* 0xffffffff00047882 */ /* 0x000fc60000000000 */
[----:B------:R-:W-:Y:S05]  /*1ba10*/  BRA.DIV UR4, `(.L_x_1422) ;  /* 0x0000002204947947 */ /* 0x000fea000b800000 */
[----:B0-----:R-:W0:Y:S02]  /*1ba20*/  S2R R0, SR_TID.X ;  /* 0x0000000000007919 */ /* 0x001e240000002100 */
[----:B0-----:R-:W-:-:S04]  /*1ba30*/  SHF.R.U32.HI R0, RZ, 0x5, R0 ;  /* 0x00000005ff007819 */ /* 0x001fc80000011600 */
[----:B------:R-:W-:-:S05]  /*1ba40*/  LOP3.LUT R0, R0, 0x3, RZ, 0xc0, !PT ;  /* 0x0000000300007812 */ /* 0x000fca00078ec0ff */
[----:B------:R0:W2:Y:S02]  /*1ba50*/  SHFL.IDX PT, R14, R0, RZ, 0x1f ;  /* 0x00001fff000e7589 */ /* 0x0000a400000e0000 */
.L_x_1542:
[----:B--2---:R-:W-:-:S13]  /*1ba60*/  ISETP.NE.AND P0, PT, R14, RZ, PT ;  /* 0x000000ff0e00720c */ /* 0x004fda0003f05270 */
[----:B------:R-:W-:Y:S05]  /*1ba70*/  @P0 BRA `(.L_x_1097) ;  /* 0x0000000000880947 */ /* 0x000fea0003800000 */
[----:B------:R-:W-:-:S03]  /*1ba80*/  UMOV UR4, 0xffffffff ;  /* 0xffffffff00047882 */ /* 0x000fc60000000000 */
[----:B------:R-:W-:Y:S05]  /*1ba90*/  BRA.DIV UR4, `(.L_x_1423) ;  /* 0x0000002204a87947 */ /* 0x000fea000b800000 */
[----:B------:R-:W-:-:S13]  /*1baa0*/  ELECT P6, URZ, PT ;  /* 0x00000000003f782f */ /* 0x000fda00038c0000 */
.L_x_1545:
[----:B------:R-:W-:Y:S05]  /*1bab0*/  @!P6 BRA `(.L_x_1097) ;  /* 0x000000000078e947 */ /* 0x000fea0003800000 */
[----:B------:R-:W-:-:S06]  /*1bac0*/  ULOP3.LUT UR4, UR36, 0x2, URZ, 0xfc, !UPT ;  /* 0x0000000224047892 */ /* 0x000fcc000f8efc3f */
[----:B0-----:R-:W-:-:S05]  /*1bad0*/  IMAD.U32 R0, RZ, RZ, UR4 ;  /* 0x00000004ff007e24 */ /* 0x001fca000f8e00ff */
[----:B------:R-:W-:-:S13]  /*1bae0*/  ISETP.NE.AND P2, PT, R0, 0x3, PT ;  /* 0x000000030000780c */ /* 0x000fda0003f45270 */
[----:B------:R-:W-:Y:S05]  /*1baf0*/  @!P2 BRA `(.L_x_1424) ;  /* 0x000000000004a947 */ /* 0x000fea0003800000 */
[----:B------:R-:W-:Y:S01]  /*1bb00*/  BPT.TRAP 0x1 ;  /* 0x000000040000795c */ /* 0x000fe20000300000 */
.L_x_1424:
        /* <DEDUP_REMOVED lines=12> */
.L_x_1546:
[----:B------:R-:W2:Y:S02]  /*1bbd0*/  SYNCS.PHASECHK.TRANS64.TRYWAIT P0, [R3+URZ], R0 ;  /* 0x00000000030075a7 */ /* 0x000ea4000800017f */
[----:B--2---:R-:W-:Y:S05]  /*1bbe0*/  @!P0 BRA `(.L_x_1426) ;  /* 0x0000002000888947 */ /* 0x004fea0003800000 */
.L_x_1547:
[----:B------:R-:W-:Y:S05]  /*1bbf0*/  @!P2 BRA `(.L_x_1427) ;  /* 0x000000000004a947 */ /* 0x000fea0003800000 */
[----:B------:R-:W-:Y:S01]  /*1bc00*/  BPT.TRAP 0x1 ;  /* 0x000000040000795c */ /* 0x000fe20000300000 */
.L_x_1427:
[----:B--2---:R-:W-:-:S04]  /*1bc10*/  VIADD R3, R9, 0x16860 ;  /* 0x0001686009037836 */ /* 0x004fc80000000000 */
[----:B------:R-:W-:-:S04]  /*1bc20*/  IMAD R5, R22, 0x8, R3 ;  /* 0x0000000816057824 */ /* 0x000fc800078e0203 */
[----:B------:R-:W2:Y:S02]  /*1bc30*/  SYNCS.PHASECHK.TRANS64.TRYWAIT P0, [R5+URZ], R2 ;  /* 0x00000002050075a7 */ /* 0x000ea4000800017f */
[----:B--2---:R-:W-:Y:S05]  /*1bc40*/  @!P0 BRA `(.L_x_1428) ;  /* 0x0000002000848947 */ /* 0x004fea0003800000 */
.L_x_1548:
[----:B------:R-:W-:-:S07]  /*1bc50*/  IMAD R3, R4, 0x8, R3 ;  /* 0x0000000804037824 */ /* 0x000fce00078e0203 */
.L_x_1429:
[----:B---3--:R3:W4:Y:S02]  /*1bc60*/  SYNCS.PHASECHK.TRANS64.TRYWAIT P0, [R3+URZ], R0 ;  /* 0x00000000030075a7 */ /* 0x008724000800017f */
[----:B----4-:R-:W-:Y:S05]  /*1bc70*/  @!P0 NANOSLEEP.SYNCS 0x989680 ;  /* 0x009896800000895d */ /* 0x010fea0003900000 */
[----:B------:R-:W4:Y:S02]  /*1bc80*/  @!P0 SYNCS.PHASECHK.TRANS64 P0, [R3+URZ], R0 ;  /* 0x00000000030085a7 */ /* 0x000f24000800007f */
[----:B----4-:R-:W-:Y:S05]  /*1bc90*/  @!P0 BRA `(.L_x_1429) ;  /* 0xfffffffc00f08947 */ /* 0x010fea000383ffff */
.L_x_1097:
[----:B------:R-:W-:Y:S05]  /*1bca0*/  BSYNC B7 ;  /* 0x0000000000077941 */ /* 0x000fea0003800000 */
.L_x_1094:
[----:B------:R-:W-:Y:S05]  /*1bcb0*/  EXIT ;  /* 0x000000000000794d */ /* 0x000fea0003800000 */
.L_x_1123:
[----:B0-----:R0:W1:Y:S02]  /*1bcc0*/  SYNCS.PHASECHK.TRANS64.TRYWAIT P6, [R85+URZ+0x16890], R97 ;  /* 0x01689061550075a7 */ /* 0x00106400080c017f */
[----:B-1----:R-:W-:Y:S05]  /*1bcd0*/  @!P6 NANOSLEEP.SYNCS 0x989680 ;  /* 0x009896800000e95d */ /* 0x002fea0003900000 */
[----:B------:R-:W1:Y:S02]  /*1bce0*/  @!P6 SYNCS.PHASECHK.TRANS64 P6, [R85+URZ+0x16890], R97 ;  /* 0x016890615500e5a7 */ /* 0x000e6400080c007f */
[----:B-1----:R-:W-:Y:S05]  /*1bcf0*/  @!P6 BRA `(.L_x_1123) ;  /* 0xfffffffc00f0e947 */ /* 0x002fea000383ffff */
[----:B------:R-:W-:Y:S05]  /*1bd00*/  BRA `(.L_x_1430) ;  /* 0xfffffe7000007947 */ /* 0x000fea000383ffff */
.L_x_1143:
[----:B0-----:R0:W1:Y:S02]  /*1bd10*/  SYNCS.PHASECHK.TRANS64.TRYWAIT P5, [R85+URZ+0x16890], R97 ;  /* 0x01689061550075a7 */ /* 0x00106400080a017f */
[----:B-1----:R-:W-:Y:S05]  /*1bd20*/  @!P5 NANOSLEEP.SYNCS 0x989680 ;  /* 0x009896800000d95d */ /* 0x002fea0003900000 */
[----:B------:R-:W1:Y:S02]  /*1bd30*/  @!P5 SYNCS.PHASECHK.TRANS64 P5, [R85+URZ+0x16890], R97 ;  /* 0x016890615500d5a7 */ /* 0x000e6400080a007f */
[----:B-1----:R-:W-:Y:S05]  /*1bd40*/  @!P5 BRA `(.L_x_1143) ;  /* 0xfffffffc00f0d947 */ /* 0x002fea000383ffff */
[----:B------:R-:W-:Y:S05]  /*1bd50*/  BRA `(.L_x_1431) ;  /* 0xfffffe8000887947 */ /* 0x000fea000383ffff */
.L_x_1152:
[----:B0-----:R0:W1:Y:S02]  /*1bd60*/  SYNCS.PHASECHK.TRANS64.TRYWAIT P4, [R85+URZ+0x16890], R97 ;  /* 0x01689061550075a7 */ /* 0x001064000808017f */
[----:B-1----:R-:W-:Y:S05]  /*1bd70*/  @!P4 NANOSLEEP.SYNCS 0x989680 ;  /* 0x009896800000c95d */ /* 0x002fea0003900000 */
[----:B------:R-:W1:Y:S02]  /*1bd80*/  @!P4 SYNCS.PHASECHK.TRANS64 P4, [R85+URZ+0x16890], R97 ;  /* 0x016890615500c5a7 */ /* 0x000e64000808007f */
[----:B-1----:R-:W-:Y:S05]  /*1bd90*/  @!P4 BRA `(.L_x_1152) ;  /* 0xfffffffc00f0c947 */ /* 0x002fea000383ffff */
[----:B------:R-:W-:Y:S05]  /*1bda0*/  BRA `(.L_x_1432) ;  /* 0xfffffe9000987947 */ /* 0x000fea000383ffff */
.L_x_1158:
[----:B--2---:R2:W3:Y:S02]  /*1bdb0*/  SYNCS.PHASECHK.TRANS64.TRYWAIT P3, [R85+URZ+0x168b0], R97 ;  /* 0x0168b061550075a7 */ /* 0x0044e4000806017f */
[----:B---3--:R-:W-:Y:S05]  /*1bdc0*/  @!P3 NANOSLEEP.SYNCS 0x989680 ;  /* 0x009896800000b95d */ /* 0x008fea0003900000 */
[----:B------:R-:W3:Y:S02]  /*1bdd0*/  @!P3 SYNCS.PHASECHK.TRANS64 P3, [R85+URZ+0x168b0], R97 ;  /* 0x0168b0615500b5a7 */ /* 0x000ee4000806007f */
[----:B---3--:R-:W-:Y:S05]  /*1bde0*/  @!P3 BRA `(.L_x_1158) ;  /* 0xfffffffc00f0b947 */ /* 0x008fea000383ffff */
[----:B------:R-:W-:Y:S05]  /*1bdf0*/  BRA `(.L_x_1433) ;  /* 0xfffffe94002c7947 */ /* 0x000fea000383ffff */
.L_x_1174:
[----:B------:R-:W-:Y:S01]  /*1be00*/  BSSY B0, `(.L_x_1434) ;  /* 0x0000008000007945 */ /* 0x000fe20003800000 */
[----:B--2---:R-:W-:Y:S02]  /*1be10*/  IMAD.MOV.U32 R13, RZ, RZ, R24 ;  /* 0x000000ffff0d7224 */ /* 0x004fe400078e0018 */
[----:B------:R-:W-:Y:S02]  /*1be20*/  IMAD.MOV.U32 R12, RZ, RZ, RZ ;  /* 0x000000ffff0c7224 */ /* 0x000fe400078e00ff */
[----:B------:R-:W-:Y:S02]  /*1be30*/  IMAD.MOV.U32 R11, RZ, RZ, 0x1f ;  /* 0x0000001fff0b7424 */ /* 0x000fe400078e00ff */
[----:B------:R-:W-:-:S07]  /*1be40*/  IMAD.MOV.U32 R15, RZ, RZ, -0x1 ;  /* 0xffffffffff0f7424 */ /* 0x000fce00078e00ff */
[----:B-----5:R-:W-:Y:S05]  /*1be50*/  WARPSYNC.COLLECTIVE R15, `(.L_x_1435) ;  /* 0x000000000f087348 */ /* 0x020fea0003c00000 */
[----:B------:R0:W1:Y:S02]  /*1be60*/  SHFL.IDX P6, R14, R13, R12, R11 ;  /* 0x0000000c0d0e7389 */ /* 0x00006400000c000b */
[----:B01---5:R-:W-:Y:S01]  /*1be70*/  ENDCOLLECTIVE ;  /* 0x000000000000791b */ /* 0x023fe20003800000 */
.L_x_1435:
[----:B------:R-:W-:Y:S05]  /*1be80*/  BSYNC B0 ;  /* 0x0000000000007941 */ /* 0x000fea0003800000 */
.L_x_1434:
[----:B------:R0:W-:Y:S01]  /*1be90*/  STL [R1+0xc], R14 ;  /* 0x00000c0e01007387 */ /* 0x0001e20000100800 */
[----:B------:R-:W-:Y:S05]  /*1bea0*/  BRA `(.L_x_1436) ;  /* 0xfffffe9c00607947 */ /* 0x000fea000383ffff */
.L_x_1190:
        /* <DEDUP_REMOVED lines=8> */
.L_x_1438:
[----:B------:R-:W-:Y:S05]  /*1bf30*/  BSYNC B1 ;  /* 0x0000000000017941 */ /* 0x000fea0003800000 */
.L_x_1437:
[----:B------:R-:W-:Y:S05]  /*1bf40*/  BRA `(.L_x_1439) ;  /* 0xfffffea800f87947 */ /* 0x000fea000383ffff */
.L_x_1191:
        /* <DEDUP_REMOVED lines=8> */
.L_x_1441:
[----:B------:R-:W-:Y:S05]  /*1bfd0*/  BSYNC B1 ;  /* 0x0000000000017941 */ /* 0x000fea0003800000 */
.L_x_1440:
[----:B------:R-:W-:Y:S05]  /*1bfe0*/  BRA `(.L_x_1442) ;  /* 0xfffffea800d87947 */ /* 0x000fea000383ffff */
.L_x_1192:
        /* <DEDUP_REMOVED lines=8> */
.L_x_1444:
[----:B------:R-:W-:Y:S05]  /*1c070*/  BSYNC B1 ;  /* 0x0000000000017941 */ /* 0x000fea0003800000 */
.L_x_1443:
[----:B------:R-:W-:Y:S05]  /*1c080*/  BRA `(.L_x_1445) ;  /* 0xfffffea800b87947 */ /* 0x000fea000383ffff */
.L_x_1193:
        /* <DEDUP_REMOVED lines=8> */
.L_x_1447:
[----:B------:R-:W-:Y:S05]  /*1c110*/  BSYNC B1 ;  /* 0x0000000000017941 */ /* 0x000fea0003800000 */
.L_x_1446:
[----:B------:R-:W-:Y:S05]  /*1c120*/  BRA `(.L_x_1448) ;  /* 0xfffffea800987947 */ /* 0x000fea000383ffff */
.L_x_1194:
[----:B------:R-:W-:Y:S01]  /*1c130*/  BSSY B1, `(.L_x_1449) ;  /* 0x0000008000017945 */ /* 0x000fe20003800000 */
[----:B------:R-:W-:Y:S02]  /*1c140*/  IMAD.MOV.U32 R13, RZ, RZ, R5 ;  /* 0x000000ffff0d7224 */ /* 0x000fe400078e0005 */
[----:B------:R-:W-:Y:S02]  /*1c150*/  IMAD.MOV.U32 R12, RZ, RZ, 0x1 ;  /* 0x00000001ff0c7424 */ /* 0x000fe400078e00ff */
[----:B------:R-:W-:Y:S02]  /*1c160*/  IMAD.MOV.U32 R11, RZ, RZ, 0x1c1f ;  /* 0x00001c1fff0b7424 */ /* 0x000fe400078e00ff */
[----:B------:R-:W-:-:S07]  /*1c170*/  IMAD.MOV.U32 R15, RZ, RZ, -0x1 ;  /* 0xffffffffff0f7424 */ /* 0x000fce00078e00ff */
[----:B-----5:R-:W-:Y:S05]  /*1c180*/  WARPSYNC.COLLECTIVE R15, `(.L_x_1450) ;  /* 0x000000000f087348 */ /* 0x020fea0003c00000 */
[----:B------:R0:W1:Y:S02]  /*1c190*/  SHFL.IDX P6, R14, R13, R12, R11 ;  /* 0x0000000c0d0e7389 */ /* 0x00006400000c000b */
[----:B01---5:R-:W-:Y:S01]  /*1c1a0*/  ENDCOLLECTIVE ;  /* 0x000000000000791b */ /* 0x023fe20003800000 */
.L_x_1450:
[----:B------:R-:W-:Y:S05]  /*1c1b0*/  BSYNC B1 ;  /* 0x0000000000017941 */ /* 0x000fea0003800000 */
.L_x_1449:
[----:B------:R-:W-:Y:S05]  /*1c1c0*/  BRA `(.L_x_1451) ;  /* 0xfffffea800787947 */ /* 0x000fea000383ffff */
.L_x_1195:
        /* <DEDUP_REMOVED lines=8> */
.L_x_1453:
[----:B------:R-:W-:Y:S05]  /*1c250*/  BSYNC B1 ;  /* 0x0000000000017941 */ /* 0x000fea0003800000 */
.L_x_1452:
[----:B------:R-:W-:Y:S05]  /*1c260*/  BRA `(.L_x_1454) ;  /* 0xfffffea800587947 */ /* 0x000fea000383ffff */
.L_x_1196:
        /* <DEDUP_REMOVED lines=8> */
.L_x_1456:
[----:B------:R-:W-:Y:S05]  /*1c2f0*/  BSYNC B1 ;  /* 0x0000000000017941 */ /* 0x000fea0003800000 */
.L_x_1455:
[----:B------:R-:W-:Y:S05]  /*1c300*/  BRA `(.L_x_1457) ;  /* 0xfffffea800387947 */ /* 0x000fea000383ffff */
.L_x_1197:
        /* <DEDUP_REMOVED lines=8> */
.L_x_1459:
[----:B------:R-:W-:Y:S05]  /*1c390*/  BSYNC B1 ;  /* 0x0000000000017941 */ /* 0x000fea0003800000 */
.L_x_1458:
[----:B------:R-:W-:Y:S05]  /*1c3a0*/  BRA `(.L_x_1460) ;  /* 0xfffffea800187947 */ /* 0x000fea000383ffff */
.L_x_1199:
[----:B0-----:R0:W1:Y:S02]  /*1c3b0*/  SYNCS.PHASECHK.TRANS64.TRYWAIT P2, [R2+URZ+0x16800], R7 ;  /* 0x01680007020075a7 */ /* 0x001064000804017f */
[----:B-1----:R-:W-:Y:S05]  /*1c3c0*/  @!P2 NANOSLEEP.SYNCS 0x989680 ;  /* 0x009896800000a95d */ /* 0x002fea0003900000 */
[----:B------:R-:W1:Y:S02]  /*1c3d0*/  @!P2 SYNCS.PHASECHK.TRANS64 P2, [R2+URZ+0x16800], R7 ;  /* 0x016800070200a5a7 */ /* 0x000e64000804007f */
[----:B-1----:R-:W-:Y:S05]  /*1c3e0*/  @!P2 BRA `(.L_x_1199) ;  /* 0xfffffffc00f0a947 */ /* 0x002fea000383ffff */
[----:B------:R-:W-:Y:S05]  /*1c3f0*/  BRA `(.L_x_1461) ;  /* 0xfffffea800ac7947 */ /* 0x000fea000383ffff */
.L_x_1207:
        /* <DEDUP_REMOVED lines=8> */
.L_x_1463:
[----:B------:R-:W-:Y:S05]  /*1c480*/  BSYNC B1 ;  /* 0x0000000000017941 */ /* 0x000fea0003800000 */
.L_x_1462:
[----:B------:R-:W-:Y:S05]  /*1c490*/  BRA `(.L_x_1464) ;  /* 0xfffffeb800bc7947 */ /* 0x000fea000383ffff */
.L_x_1208:
        /* <DEDUP_REMOVED lines=8> */
.L_x_1466:
[----:B------:R-:W-:Y:S05]  /*1c520*/  BSYNC B1 ;  /* 0x0000000000017941 */ /* 0x000fea0003800000 */
.L_x_1465:
[----:B------:R-:W-:Y:S05]  /*1c530*/  BRA `(.L_x_1467) ;  /* 0xfffffeb8009c7947 */ /* 0x000fea000383ffff */
.L_x_1209:
        /* <DEDUP_REMOVED lines=8> */
.L_x_1469:
[----:B------:R-:W-:Y:S05]  /*1c5c0*/  BSYNC B1 ;  /* 0x0000000000017941 */ /* 0x000fea0003800000 */
.L_x_1468:
[----:B------:R-:W-:Y:S05]  /*1c5d0*/  BRA `(.L_x_1470) ;  /* 0xfffffeb8007c7947 */ /* 0x000fea000383ffff */
.L_x_1210:
        /* <DEDUP_REMOVED lines=8> */
.L_x_1472:
[----:B------:R-:W-:Y:S05]  /*1c660*/  BSYNC B1 ;  /* 0x0000000000017941 */ /* 0x000fea0003800000 */
.L_x_1471:
[----:B------:R-:W-:Y:S05]  /*1c670*/  BRA `(.L_x_1473) ;  /* 0xfffffeb8005c7947 */ /* 0x000fea000383ffff */
.L_x_1211:
        /* <DEDUP_REMOVED lines=8> */
.L_x_1475:
[----:B------:R-:W-:Y:S05]  /*1c700*/  BSYNC B1 ;  /* 0x0000000000017941 */ /* 0x000fea0003800000 */
.L_x_1474:
[----:B------:R-:W-:Y:S05]  /*1c710*/  BRA `(.L_x_1476) ;  /* 0xfffffeb8003c7947 */ /* 0x000fea000383ffff */
.L_x_1212:
        /* <DEDUP_REMOVED lines=8> */
.L_x_1478:
[----:B------:R-:W-:Y:S05]  /*1c7a0*/  BSYNC B1 ;  /* 0x0000000000017941 */ /* 0x000fea0003800000 */
.L_x_1477:
[----:B------:R-:W-:Y:S05]  /*1c7b0*/  BRA `(.L_x_1479) ;  /* 0xfffffeb800207947 */ /* 0x000fea000383ffff */
.L_x_1213:
        /* <DEDUP_REMOVED lines=8> */
.L_x_1481:
[----:B------:R-:W-:Y:S05]  /*1c840*/  BSYNC B1 ;  /* 0x0000000000017941 */ /* 0x000fea0003800000 */
.L_x_1480:
[----:B------:R-:W-:Y:S05]  /*1c850*/  BRA `(.L_x_1482) ;  /* 0xfffffeb800047947 */ /* 0x000fea000383ffff */
.L_x_1214:
        /* <DEDUP_REMOVED lines=8> */
.L_x_1484:
[----:B------:R-:W-:Y:S05]  /*1c8e0*/  BSYNC B1 ;  /* 0x0000000000017941 */ /* 0x000fea0003800000 */
.L_x_1483:
[----:B------:R-:W-:Y:S05]  /*1c8f0*/  BRA `(.L_x_1485) ;  /* 0xfffffeb400e87947 */ /* 0x000fea000383ffff */
.L_x_1216:
[----:B0-----:R0:W1:Y:S02]  /*1c900*/  SYNCS.PHASECHK.TRANS64.TRYWAIT P2, [R2+URZ+0x16800], R9 ;  /* 0x01680009020075a7 */ /* 0x001064000804017f */
[----:B-1----:R-:W-:Y:S05]  /*1c910*/  @!P2 NANOSLEEP.SYNCS 0x989680 ;  /* 0x009896800000a95d */ /* 0x002fea0003900000 */
[----:B------:R-:W1:Y:S02]  /*1c920*/  @!P2 SYNCS.PHASECHK.TRANS64 P2, [R2+URZ+0x16800], R9 ;  /* 0x016800090200a5a7 */ /* 0x000e64000804007f */
[----:B-1----:R-:W-:Y:S05]  /*1c930*/  @!P2 BRA `(.L_x_1216) ;  /* 0xfffffffc00f0a947 */ /* 0x002fea000383ffff */
[----:B------:R-:W-:Y:S05]  /*1c940*/  BRA `(.L_x_1486) ;  /* 0xfffffeb8004c7947 */ /* 0x000fea000383ffff */
.L_x_1222:
[----:B-1----:R1:W2:Y:S02]  /*1c950*/  SYNCS.PHASECHK.TRANS64.TRYWAIT P2, [R7+URZ+0x16830], R0 ;  /* 0x01683000070075a7 */ /* 0x0022a4000804017f */
[----:B--2---:R-:W-:Y:S05]  /*1c960*/  @!P2 NANOSLEEP.SYNCS 0x989680 ;  /* 0x009896800000a95d */ /* 0x004fea0003900000 */
[----:B------:R-:W2:Y:S02]  /*1c970*/  @!P2 SYNCS.PHASECHK.TRANS64 P2, [R7+URZ+0x16830], R0 ;  /* 0x016830000700a5a7 */ /* 0x000ea4000804007f */
[----:B--2---:R-:W-:Y:S05]  /*1c980*/  @!P2 BRA `(.L_x_1222) ;  /* 0xfffffffc00f0a947 */ /* 0x004fea000383ffff */
[----:B------:R-:W-:Y:S05]  /*1c990*/  BRA `(.L_x_1221) ;  /* 0xfffffec800047947 */ /* 0x000fea000383ffff */
.L_x_1240:
[----:B-1----:R1:W2:Y:S02]  /*1c9a0*/  SYNCS.PHASECHK.TRANS64.TRYWAIT P3, [R13+URZ+0x16830], R12 ;  /* 0x0168300c0d0075a7 */ /* 0x0022a4000806017f */
[----:B--2---:R-:W-:Y:S05]  /*1c9b0*/  @!P3 NANOSLEEP.SYNCS 0x989680 ;  /* 0x009896800000b95d */ /* 0x004fea0003900000 */
[----:B------:R-:W2:Y:S02]  /*1c9c0*/  @!P3 SYNCS.PHASECHK.TRANS64 P3, [R13+URZ+0x16830], R12 ;  /* 0x0168300c0d00b5a7 */ /* 0x000ea4000806007f */
[----:B--2---:R-:W-:Y:S05]  /*1c9d0*/  @!P3 BRA `(.L_x_1240) ;  /* 0xfffffffc00f0b947 */ /* 0x004fea000383ffff */
[----:B------:R-:W-:Y:S05]  /*1c9e0*/  BRA `(.L_x_1239) ;  /* 0xfffffef800c87947 */ /* 0x000fea000383ffff */
.L_x_1244:
[----:B-1----:R1:W2:Y:S02]  /*1c9f0*/  SYNCS.PHASECHK.TRANS64.TRYWAIT P2, [R13+URZ+0x16850], R12 ;  /* 0x0168500c0d0075a7 */ /* 0x0022a4000804017f */
[----:B--2---:R-:W-:Y:S05]  /*1ca00*/  @!P2 NANOSLEEP.SYNCS 0x989680 ;  /* 0x009896800000a95d */ /* 0x004fea0003900000 */
[----:B------:R-:W2:Y:S02]  /*1ca10*/  @!P2 SYNCS.PHASECHK.TRANS64 P2, [R13+URZ+0x16850], R12 ;  /* 0x0168500c0d00a5a7 */ /* 0x000ea4000804007f */
[----:B--2---:R-:W-:Y:S05]  /*1ca20*/  @!P2 BRA `(.L_x_1244) ;  /* 0xfffffffc00f0a947 */ /* 0x004fea000383ffff */
[----:B------:R-:W-:Y:S05]  /*1ca30*/  BRA `(.L_x_1241) ;  /* 0xfffffefc00887947 */ /* 0x000fea000383ffff */
.L_x_1263:
[----:B-1----:R1:W2:Y:S02]  /*1ca40*/  SYNCS.PHASECHK.TRANS64.TRYWAIT P3, [R0+URZ+0x16830], R3 ;  /* 0x01683003000075a7 */ /* 0x0022a4000806017f */
[----:B--2---:R-:W-:Y:S05]  /*1ca50*/  @!P3 NANOSLEEP.SYNCS 0x989680 ;  /* 0x009896800000b95d */ /* 0x004fea0003900000 */
[----:B------:R-:W2:Y:S02]  /*1ca60*/  @!P3 SYNCS.PHASECHK.TRANS64 P3, [R0+URZ+0x16830], R3 ;  /* 0x016830030000b5a7 */ /* 0x000ea4000806007f */
[----:B--2---:R-:W-:Y:S05]  /*1ca70*/  @!P3 BRA `(.L_x_1263) ;  /* 0xfffffffc00f0b947 */ /* 0x004fea000383ffff */
[----:B------:R-:W-:Y:S05]  /*1ca80*/  BRA `(.L_x_1262) ;  /* 0xffffff2c00147947 */ /* 0x000fea000383ffff */
.L_x_1267:
[----:B-1----:R1:W2:Y:S02]  /*1ca90*/  SYNCS.PHASECHK.TRANS64.TRYWAIT P2, [R3+URZ+0x16850], R0 ;  /* 0x01685000030075a7 */ /* 0x0022a4000804017f */
[----:B--2---:R-:W-:Y:S05]  /*1caa0*/  @!P2 NANOSLEEP.SYNCS 0x989680 ;  /* 0x009896800000a95d */ /* 0x004fea0003900000 */
[----:B------:R-:W2:Y:S02]  /*1cab0*/  @!P2 SYNCS.PHASECHK.TRANS64 P2, [R3+URZ+0x16850], R0 ;  /* 0x016850000300a5a7 */ /* 0x000ea4000804007f */
[----:B--2---:R-:W-:Y:S05]  /*1cac0*/  @!P2 BRA `(.L_x_1267) ;  /* 0xfffffffc00f0a947 */ /* 0x004fea000383ffff */
[----:B------:R-:W-:Y:S05]  /*1cad0*/  BRA `(.L_x_1264) ;  /* 0xffffff2c00d47947 */ /* 0x000fea000383ffff */
.L_x_1274:
[----:B-1----:R1:W2:Y:S02]  /*1cae0*/  SYNCS.PHASECHK.TRANS64.TRYWAIT P3, [R0+URZ+0x16830], R3 ;  /* 0x01683003000075a7 */ /* 0x0022a4000806017f */
[----:B--2---:R-:W-:Y:S05]  /*1caf0*/  @!P3 NANOSLEEP.SYNCS 0x989680 ;  /* 0x009896800000b95d */ /* 0x004fea0003900000 */
[----:B------:R-:W2:Y:S02]  /*1cb00*/  @!P3 SYNCS.PHASECHK.TRANS64 P3, [R0+URZ+0x16830], R3 ;  /* 0x016830030000b5a7 */ /* 0x000ea4000806007f */
[----:B--2---:R-:W-:Y:S05]  /*1cb10*/  @!P3 BRA `(.L_x_1274) ;  /* 0xfffffffc00f0b947 */ /* 0x004fea000383ffff */
[----:B------:R-:W-:Y:S05]  /*1cb20*/  BRA `(.L_x_1273) ;  /* 0xffffff4800d47947 */ /* 0x000fea000383ffff */
.L_x_1278:
[----:B-1----:R1:W2:Y:S02]  /*1cb30*/  SYNCS.PHASECHK.TRANS64.TRYWAIT P2, [R3+URZ+0x16850], R0 ;  /* 0x01685000030075a7 */ /* 0x0022a4000804017f */
[----:B--2---:R-:W-:Y:S05]  /*1cb40*/  @!P2 NANOSLEEP.SYNCS 0x989680 ;  /* 0x009896800000a95d */ /* 0x004fea0003900000 */
[----:B------:R-:W2:Y:S02]  /*1cb50*/  @!P2 SYNCS.PHASECHK.TRANS64 P2, [R3+URZ+0x16850], R0 ;  /* 0x016850000300a5a7 */ /* 0x000ea4000804007f */
[----:B--2---:R-:W-:Y:S05]  /*1cb60*/  @!P2 BRA `(.L_x_1278) ;  /* 0xfffffffc00f0a947 */ /* 0x004fea000383ffff */
[----:B------:R-:W-:Y:S05]  /*1cb70*/  BRA `(.L_x_1275) ;  /* 0xffffff4c00947947 */ /* 0x000fea000383ffff */
.L_x_1291:
[----:B-1----:R1:W2:Y:S02]  /*1cb80*/  SYNCS.PHASECHK.TRANS64.TRYWAIT P0, [R11+URZ+0x16850], R4 ;  /* 0x016850040b0075a7 */ /* 0x0022a4000800017f */
[----:B--2---:R-:W-:Y:S05]  /*1cb90*/  @!P0 NANOSLEEP.SYNCS 0x989680 ;  /* 0x009896800000895d */ /* 0x004fea0003900000 */
[----:B------:R-:W2:Y:S02]  /*1cba0*/  @!P0 SYNCS.PHASECHK.TRANS64 P0, [R11+URZ+0x16850], R4 ;  /* 0x016850040b0085a7 */ /* 0x000ea4000800007f */
[----:B--2---:R-:W-:Y:S05]  /*1cbb0*/  @!P0 BRA `(.L_x_1291) ;  /* 0xfffffffc00f08947 */ /* 0x004fea000383ffff */
[----:B------:R-:W-:Y:S05]  /*1cbc0*/  BRA `(.L_x_1290) ;  /* 0xffffff7800547947 */ /* 0x000fea000383ffff */
.L_x_1333:
[----:B------:R-:W0:Y:S01]  /*1cbd0*/  S2R R13, SR_TID.X ;  /* 0x00000000000d7919 */ /* 0x000e220000002100 */
[----:B------:R-:W-:Y:S01]  /*1cbe0*/  BSSY B1, `(.L_x_1487) ;  /* 0x0000009000017945 */ /* 0x000fe20003800000 */
[----:B------:R-:W-:Y:S02]  /*1cbf0*/  IMAD.MOV.U32 R12, RZ, RZ, RZ ;  /* 0x000000ffff0c7224 */ /* 0x000fe400078e00ff */
[----:B------:R-:W-:Y:S02]  /*1cc00*/  IMAD.MOV.U32 R11, RZ, RZ, 0x1f ;  /* 0x0000001fff0b7424 */ /* 0x000fe400078e00ff */
[----:B------:R-:W-:Y:S01]  /*1cc10*/  IMAD.MOV.U32 R15, RZ, RZ, -0x1 ;  /* 0xffffffffff0f7424 */ /* 0x000fe200078e00ff */
[----:B0-----:R-:W-:-:S04]  /*1cc20*/  SHF.R.U32.HI R13, RZ, 0x5, R13 ;  /* 0x00000005ff0d7819 */ /* 0x001fc8000001160d */
[----:B------:R-:W-:-:S07]  /*1cc30*/  LOP3.LUT R13, R13, 0x3, RZ, 0xc0, !PT ;  /* 0x000000030d0d7812 */ /* 0x000fce00078ec0ff */
[----:B-1----:R-:W-:Y:S05]  /*1cc40*/  WARPSYNC.COLLECTIVE R15, `(.L_x_1488) ;  /* 0x000000000f087348 */ /* 0x002fea0003c00000 */
[----:B------:R0:W2:Y:S02]  /*1cc50*/  SHFL.IDX P6, R14, R13, R12, R11 ;  /* 0x0000000c0d0e7389 */ /* 0x0000a400000c000b */
[----:B012---:R-:W-:Y:S01]  /*1cc60*/  ENDCOLLECTIVE ;  /* 0x000000000000791b */ /* 0x007fe20003800000 */
.L_x_1488:
[----:B------:R-:W-:Y:S05]  /*1cc70*/  BSYNC B1 ;  /* 0x0000000000017941 */ /* 0x000fea0003800000 */
.L_x_1487:
[----:B------:R-:W-:Y:S05]  /*1cc80*/  BRA `(.L_x_1489) ;  /* 0xffffffb000607947 */ /* 0x000fea000383ffff */
.L_x_1334:
[----:B------:R-:W-:Y:S01]  /*1cc90*/  BSSY B1, `(.L_x_1490) ;  /* 0x0000006000017945 */ /* 0x000fe20003800000 */
[----:B------:R-:W-:-:S07]  /*1cca0*/  IMAD.MOV.U32 R15, RZ, RZ, -0x1 ;  /* 0xffffffffff0f7424 */ /* 0x000fce00078e00ff */
[----:B-1----:R-:W-:Y:S05]  /*1ccb0*/  WARPSYNC.COLLECTIVE R15, `(.L_x_1491) ;  /* 0x000000000f0c7348 */ /* 0x002fea0003c00000 */
[----:B------:R-:W-:Y:S02]  /*1ccc0*/  ELECT P6, UR62, PT ;  /* 0x00000000003e782f */ /* 0x000fe400038c0000 */
[----:B------:R-:W-:Y:S01]  /*1ccd0*/  MOV R14, UR62 ;  /* 0x0000003e000e7c02 */ /* 0x000fe20008000f00 */
[----:B-1----:R-:W-:Y:S10]  /*1cce0*/  ENDCOLLECTIVE ;  /* 0x000000000000791b */ /* 0x002ff40003800000 */
.L_x_1491:
[----:B------:R-:W-:Y:S05]  /*1ccf0*/  BSYNC B1 ;  /* 0x0000000000017941 */ /* 0x000fea0003800000 */
.L_x_1490:
[----:B------:R-:W-:Y:S05]  /*1cd00*/  BRA `(.L_x_1492) ;  /* 0xffffffb0004c7947 */ /* 0x000fea000383ffff */
.L_x_1336:
[----:B0-----:R0:W2:Y:S02]  /*1cd10*/  SYNCS.PHASECHK.TRANS64.TRYWAIT P0, [R8+URZ+0x16820], R9 ;  /* 0x01682009080075a7 */ /* 0x0010a4000800017f */
[----:B--2---:R-:W-:Y:S05]  /*1cd20*/  @!P0 NANOSLEEP.SYNCS 0x989680 ;  /* 0x009896800000895d */ /* 0x004fea0003900000 */
[----:B------:R-:W2:Y:S02]  /*1cd30*/  @!P0 SYNCS.PHASECHK.TRANS64 P0, [R8+URZ+0x16820], R9 ;  /* 0x01682009080085a7 */ /* 0x000ea4000800007f */
[----:B--2---:R-:W-:Y:S05]  /*1cd40*/  @!P0 BRA `(.L_x_1336) ;  /* 0xfffffffc00f08947 */ /* 0x004fea000383ffff */
[----:B------:R-:W-:Y:S05]  /*1cd50*/  BRA `(.L_x_1493) ;  /* 0xffffffb000687947 */ /* 0x000fea000383ffff */
.L_x_1339:
[----:B0-----:R0:W2:Y:S02]  /*1cd60*/  SYNCS.PHASECHK.TRANS64.TRYWAIT P0, [R9+URZ+0x168a0], R12 ;  /* 0x0168a00c090075a7 */ /* 0x0010a4000800017f */
[----:B--2---:R-:W-:Y:S05]  /*1cd70*/  @!P0 NANOSLEEP.SYNCS 0x989680 ;  /* 0x009896800000895d */ /* 0x004fea0003900000 */
[----:B------:R-:W2:Y:S02]  /*1cd80*/  @!P0 SYNCS.PHASECHK.TRANS64 P0, [R9+URZ+0x168a0], R12 ;  /* 0x0168a00c090085a7 */ /* 0x000ea4000800007f */
[----:B--2---:R-:W-:Y:S05]  /*1cd90*/  @!P0 BRA `(.L_x_1339) ;  /* 0xfffffffc00f08947 */ /* 0x004fea000383ffff */
[----:B------:R-:W-:Y:S05]  /*1cda0*/  BRA `(.L_x_1494) ;  /* 0xffffffb000707947 */ /* 0x000fea000383ffff */
.L_x_1341:
[----:B---3--:R3:W4:Y:S02]  /*1cdb0*/  SYNCS.PHASECHK.TRANS64.TRYWAIT P0, [R9+URZ+0x168c0], R12 ;  /* 0x0168c00c090075a7 */ /* 0x008724000800017f */
[----:B----4-:R-:W-:Y:S05]  /*1cdc0*/  @!P0 NANOSLEEP.SYNCS 0x989680 ;  /* 0x009896800000895d */ /* 0x010fea0003900000 */
[----:B------:R-:W4:Y:S02]  /*1cdd0*/  @!P0 SYNCS.PHASECHK.TRANS64 P0, [R9+URZ+0x168c0], R12 ;  /* 0x0168c00c090085a7 */ /* 0x000f24000800007f */
[----:B----4-:R-:W-:Y:S05]  /*1cde0*/  @!P0 BRA `(.L_x_1341) ;  /* 0xfffffffc00f08947 */ /* 0x010fea000383ffff */
[----:B------:R-:W-:Y:S05]  /*1cdf0*/  BRA `(.L_x_1495) ;  /* 0xffffffb000c87947 */ /* 0x000fea000383ffff */
.L_x_1345:
[----:B0-----:R0:W2:Y:S02]  /*1ce00*/  SYNCS.PHASECHK.TRANS64.TRYWAIT P0, [R12+URZ+0x168a0], R9 ;  /* 0x0168a0090c0075a7 */ /* 0x0010a4000800017f */
[----:B--2---:R-:W-:Y:S05]  /*1ce10*/  @!P0 NANOSLEEP.SYNCS 0x989680 ;  /* 0x009896800000895d */ /* 0x004fea0003900000 */
[----:B------:R-:W2:Y:S02]  /*1ce20*/  @!P0 SYNCS.PHASECHK.TRANS64 P0, [R12+URZ+0x168a0], R9 ;  /* 0x0168a0090c0085a7 */ /* 0x000ea4000800007f */
[----:B--2---:R-:W-:Y:S05]  /*1ce30*/  @!P0 BRA `(.L_x_1345) ;  /* 0xfffffffc00f08947 */ /* 0x004fea000383ffff */
[----:B------:R-:W-:Y:S05]  /*1ce40*/  BRA `(.L_x_1496) ;  /* 0xffffffb400507947 */ /* 0x000fea000383ffff */
.L_x_1347:
[----:B--2---:R2:W3:Y:S02]  /*1ce50*/  SYNCS.PHASECHK.TRANS64.TRYWAIT P1, [R12+URZ+0x168c0], R9 ;  /* 0x0168c0090c0075a7 */ /* 0x0044e4000802017f */
[----:B---3--:R-:W-:Y:S05]  /*1ce60*/  @!P1 NANOSLEEP.SYNCS 0x989680 ;  /* 0x009896800000995d */ /* 0x008fea0003900000 */
[----:B------:R-:W3:Y:S02]  /*1ce70*/  @!P1 SYNCS.PHASECHK.TRANS64 P1, [R12+URZ+0x168c0], R9 ;  /* 0x0168c0090c0095a7 */ /* 0x000ee4000802007f */
[----:B---3--:R-:W-:Y:S05]  /*1ce80*/  @!P1 BRA `(.L_x_1347) ;  /* 0xfffffffc00f09947 */ /* 0x008fea000383ffff */
[----:B------:R-:W-:Y:S05]  /*1ce90*/  BRA `(.L_x_1497) ;  /* 0xffffffb400a47947 */ /* 0x000fea000383ffff */
.L_x_1365:
        /* <DEDUP_REMOVED lines=11> */
.L_x_1499:
[----:B------:R-:W-:Y:S05]  /*1cf50*/  BSYNC B0 ;  /* 0x0000000000007941 */ /* 0x000fea0003800000 */
.L_x_1498:
[----:B------:R-:W-:Y:S05]  /*1cf60*/  BRA `(.L_x_1500) ;  /* 0xffffffc000a47947 */ /* 0x000fea000383ffff */
.L_x_1366:
[----:B------:R-:W-:Y:S01]  /*1cf70*/  BSSY B0, `(.L_x_1501) ;  /* 0x0000006000007945 */ /* 0x000fe20003800000 */
[----:B------:R-:W-:-:S07]  /*1cf80*/  IMAD.MOV.U32 R15, RZ, RZ, -0x1 ;  /* 0xffffffffff0f7424 */ /* 0x000fce00078e00ff */
[----:B-1----:R-:W-:Y:S05]  /*1cf90*/  WARPSYNC.COLLECTIVE R15, `(.L_x_1502) ;  /* 0x000000000f0c7348 */ /* 0x002fea0003c00000 */
[----:B------:R-:W-:Y:S02]  /*1cfa0*/  ELECT P6, UR62, PT ;  /* 0x00000000003e782f */ /* 0x000fe400038c0000 */
[----:B------:R-:W-:Y:S01]  /*1cfb0*/  MOV R14, UR62 ;  /* 0x0000003e000e7c02 */ /* 0x000fe20008000f00 */
[----:B-1----:R-:W-:Y:S10]  /*1cfc0*/  ENDCOLLECTIVE ;  /* 0x000000000000791b */ /* 0x002ff40003800000 */
.L_x_1502:
[----:B------:R-:W-:Y:S05]  /*1cfd0*/  BSYNC B0 ;  /* 0x0000000000007941 */ /* 0x000fea0003800000 */
.L_x_1501:
[----:B------:R-:W-:Y:S05]  /*1cfe0*/  BRA `(.L_x_1503) ;  /* 0xffffffc000947947 */ /* 0x000fea000383ffff */
.L_x_1369:
[----:B--2---:R2:W3:Y:S02]  /*1cff0*/  SYNCS.PHASECHK.TRANS64.TRYWAIT P0, [R5+URZ+0x16840], R4 ;  /* 0x01684004050075a7 */ /* 0x0044e4000800017f */
[----:B---3--:R-:W-:Y:S05]  /*1d000*/  @!P0 NANOSLEEP.SYNCS 0x989680 ;  /* 0x009896800000895d */ /* 0x008fea0003900000 */
[----:B------:R-:W3:Y:S02]  /*1d010*/  @!P0 SYNCS.PHASECHK.TRANS64 P0, [R5+URZ+0x16840], R4 ;  /* 0x01684004050085a7 */ /* 0x000ee4000800007f */
[----:B---3--:R-:W-:Y:S05]  /*1d020*/  @!P0 BRA `(.L_x_1369) ;  /* 0xfffffffc00f08947 */ /* 0x008fea000383ffff */
[----:B------:R-:W-:Y:S05]  /*1d030*/  BRA `(.L_x_1504) ;  /* 0xffffffc000e47947 */ /* 0x000fea000383ffff */
.L_x_1372:
[----:B0-----:R0:W2:Y:S02]  /*1d040*/  SYNCS.PHASECHK.TRANS64.TRYWAIT P0, [R27+URZ+0x16820], R4 ;  /* 0x016820041b0075a7 */ /* 0x0010a4000800017f */
[----:B--2---:R-:W-:Y:S05]  /*1d050*/  @!P0 NANOSLEEP.SYNCS 0x989680 ;  /* 0x009896800000895d */ /* 0x004fea0003900000 */
[----:B------:R-:W2:Y:S02]  /*1d060*/  @!P0 SYNCS.PHASECHK.TRANS64 P0, [R27+URZ+0x16820], R4 ;  /* 0x016820041b0085a7 */ /* 0x000ea4000800007f */
[----:B--2---:R-:W-:Y:S05]  /*1d070*/  @!P0 BRA `(.L_x_1372) ;  /* 0xfffffffc00f08947 */ /* 0x004fea000383ffff */
[----:B------:R-:W-:Y:S05]  /*1d080*/  BRA `(.L_x_1505) ;  /* 0xffffffc400a47947 */ /* 0x000fea000383ffff */
.L_x_1380:
[----:B0-----:R0:W2:Y:S02]  /*1d090*/  SYNCS.PHASECHK.TRANS64.TRYWAIT P0, [R3+URZ+0x16840], R2 ;  /* 0x01684002030075a7 */ /* 0x0010a4000800017f */
[----:B--2---:R-:W-:Y:S05]  /*1d0a0*/  @!P0 NANOSLEEP.SYNCS 0x989680 ;  /* 0x009896800000895d */ /* 0x004fea0003900000 */
[----:B------:R-:W2:Y:S02]  /*1d0b0*/  @!P0 SYNCS.PHASECHK.TRANS64 P0, [R3+URZ+0x16840], R2 ;  /* 0x01684002030085a7 */ /* 0x000ea4000800007f */
[----:B--2---:R-:W-:Y:S05]  /*1d0c0*/  @!P0 BRA `(.L_x_1380) ;  /* 0xfffffffc00f08947 */ /* 0x004fea000383ffff */
[----:B------:R-:W-:Y:S05]  /*1d0d0*/  BRA `(.L_x_1506) ;  /* 0xffffffc8004c7947 */ /* 0x000fea000383ffff */
.L_x_1382:
[----:B0-----:R0:W2:Y:S02]  /*1d0e0*/  SYNCS.PHASECHK.TRANS64.TRYWAIT P0, [R2+URZ+0x60], R5 ;  /* 0x00006005020075a7 */ /* 0x0010a4000800017f */
[----:B--2---:R-:W-:Y:S05]  /*1d0f0*/  @!P0 NANOSLEEP.SYNCS 0x989680 ;  /* 0x009896800000895d */ /* 0x004fea0003900000 */
[----:B------:R-:W2:Y:S02]  /*1d100*/  @!P0 SYNCS.PHASECHK.TRANS64 P0, [R2+URZ+0x60], R5 ;  /* 0x00006005020085a7 */ /* 0x000ea4000800007f */
[----:B--2---:R-:W-:Y:S05]  /*1d110*/  @!P0 BRA `(.L_x_1382) ;  /* 0xfffffffc00f08947 */ /* 0x004fea000383ffff */
[----:B------:R-:W-:Y:S05]  /*1d120*/  BRA `(.L_x_1507) ;  /* 0xffffffc800b07947 */ /* 0x000fea000383ffff */
.L_x_1387:
[----:B--2---:R2:W3:Y:S02]  /*1d130*/  SYNCS.PHASECHK.TRANS64.TRYWAIT P0, [R3+URZ+0x16840], R2 ;  /* 0x01684002030075a7 */ /* 0x0044e4000800017f */
[----:B---3--:R-:W-:Y:S05]  /*1d140*/  @!P0 NANOSLEEP.SYNCS 0x989680 ;  /* 0x009896800000895d */ /* 0x008fea0003900000 */
[----:B------:R-:W3:Y:S02]  /*1d150*/  @!P0 SYNCS.PHASECHK.TRANS64 P0, [R3+URZ+0x16840], R2 ;  /* 0x01684002030085a7 */ /* 0x000ee4000800007f */
[----:B---3--:R-:W-:Y:S05]  /*1d160*/  @!P0 BRA `(.L_x_1387) ;  /* 0xfffffffc00f08947 */ /* 0x008fea000383ffff */
[----:B------:R-:W-:Y:S05]  /*1d170*/  BRA `(.L_x_1508) ;  /* 0xffffffcc00c47947 */ /* 0x000fea000383ffff */
.L_x_1389:
[----:B0-----:R0:W2:Y:S02]  /*1d180*/  SYNCS.PHASECHK.TRANS64.TRYWAIT P1, [R3+URZ+0x60], R24 ;  /* 0x00006018030075a7 */ /* 0x0010a4000802017f */
[----:B--2---:R-:W-:Y:S05]  /*1d190*/  @!P1 NANOSLEEP.SYNCS 0x989680 ;  /* 0x009896800000995d */ /* 0x004fea0003900000 */
[----:B------:R-:W2:Y:S02]  /*1d1a0*/  @!P1 SYNCS.PHASECHK.TRANS64 P1, [R3+URZ+0x60], R24 ;  /* 0x00006018030095a7 */ /* 0x000ea4000802007f */
[----:B--2---:R-:W-:Y:S05]  /*1d1b0*/  @!P1 BRA `(.L_x_1389) ;  /* 0xfffffffc00f09947 */ /* 0x004fea000383ffff */
[----:B------:R-:W-:Y:S05]  /*1d1c0*/  BRA `(.L_x_1509) ;  /* 0xffffffd000287947 */ /* 0x000fea000383ffff */
.L_x_1394:
[----:B--2---:R2:W3:Y:S02]  /*1d1d0*/  SYNCS.PHASECHK.TRANS64.TRYWAIT P0, [R2+URZ+0x16840], R3 ;  /* 0x01684003020075a7 */ /* 0x0044e4000800017f */
[----:B---3--:R-:W-:Y:S05]  /*1d1e0*/  @!P0 NANOSLEEP.SYNCS 0x989680 ;  /* 0x009896800000895d */ /* 0x008fea0003900000 */
[----:B------:R-:W3:Y:S02]  /*1d1f0*/  @!P0 SYNCS.PHASECHK.TRANS64 P0, [R2+URZ+0x16840], R3 ;  /* 0x01684003020085a7 */ /* 0x000ee4000800007f */
[----:B---3--:R-:W-:Y:S05]  /*1d200*/  @!P0 BRA `(.L_x_1394) ;  /* 0xfffffffc00f08947 */ /* 0x008fea000383ffff */
[----:B------:R-:W-:Y:S05]  /*1d210*/  BRA `(.L_x_1510) ;  /* 0xffffffd400087947 */ /* 0x000fea000383ffff */
.L_x_1396:
[----:B0-----:R0:W2:Y:S02]  /*1d220*/  SYNCS.PHASECHK.TRANS64.TRYWAIT P1, [R2+URZ+0x60], R11 ;  /* 0x0000600b020075a7 */ /* 0x0010a4000802017f */
[----:B--2---:R-:W-:Y:S05]  /*1d230*/  @!P1 NANOSLEEP.SYNCS 0x989680 ;  /* 0x009896800000995d */ /* 0x004fea0003900000 */
[----:B------:R-:W2:Y:S02]  /*1d240*/  @!P1 SYNCS.PHASECHK.TRANS64 P1, [R2+URZ+0x60], R11 ;  /* 0x0000600b020095a7 */ /* 0x000ea4000802007f */
[----:B--2---:R-:W-:Y:S05]  /*1d250*/  @!P1 BRA `(.L_x_1396) ;  /* 0xfffffffc00f09947 */ /* 0x004fea000383ffff */
[----:B------:R-:W-:Y:S05]  /*1d260*/  BRA `(.L_x_1511) ;  /* 0xffffffd400707947 */ /* 0x000fea000383ffff */
.L_x_1403:
[----:B0-----:R0:W2:Y:S02]  /*1d270*/  SYNCS.PHASECHK.TRANS64.TRYWAIT P0, [R3+URZ+0x16860], R2 ;  /* 0x01686002030075a7 */ /* 0x0010a4000800017f */
[----:B--2---:R-:W-:Y:S05]  /*1d280*/  @!P0 NANOSLEEP.SYNCS 0x989680 ;  /* 0x009896800000895d */ /* 0x004fea0003900000 */
[----:B------:R-:W2:Y:S02]  /*1d290*/  @!P0 SYNCS.PHASECHK.TRANS64 P0, [R3+URZ+0x16860], R2 ;  /* 0x01686002030085a7 */ /* 0x000ea4000800007f */
[----:B--2---:R-:W-:Y:S05]  /*1d2a0*/  @!P0 BRA `(.L_x_1403) ;  /* 0xfffffffc00f08947 */ /* 0x004fea000383ffff */
[----:B------:R-:W-:Y:S05]  /*1d2b0*/  BRA `(.L_x_1512) ;  /* 0xffffffd8002c7947 */ /* 0x000fea000383ffff */
.L_x_1405:
[----:B------:R-:W-:Y:S01]  /*1d2c0*/  BSSY B0, `(.L_x_1513) ;  /* 0x0000008000007945 */ /* 0x000fe20003800000 */
[----:B------:R-:W-:Y:S02]  /*1d2d0*/  IMAD.MOV.U32 R13, RZ, RZ, R16 ;  /* 0x000000ffff0d7224 */ /* 0x000fe400078e0010 */
[----:B------:R-:W-:Y:S02]  /*1d2e0*/  IMAD.MOV.U32 R12, RZ, RZ, RZ ;  /* 0x000000ffff0c7224 */ /* 0x000fe400078e00ff */
[----:B------:R-:W-:Y:S02]  /*1d2f0*/  IMAD.MOV.U32 R11, RZ, RZ, 0x1f ;  /* 0x0000001fff0b7424 */ /* 0x000fe400078e00ff */
[----:B------:R-:W-:-:S07]  /*1d300*/  IMAD.MOV.U32 R15, RZ, RZ, -0x1 ;  /* 0xffffffffff0f7424 */ /* 0x000fce00078e00ff */
[----:B01----:R-:W-:Y:S05]  /*1d310*/  WARPSYNC.COLLECTIVE R15, `(.L_x_1514) ;  /* 0x000000000f087348 */ /* 0x003fea0003c00000 */
[----:B------:R2:W3:Y:S02]  /*1d320*/  SHFL.IDX P6, R14, R13, R12, R11 ;  /* 0x0000000c0d0e7389 */ /* 0x0004e400000c000b */
[----:B0123--:R-:W-:Y:S01]  /*1d330*/  ENDCOLLECTIVE ;  /* 0x000000000000791b */ /* 0x00ffe20003800000 */
.L_x_1514:
[----:B------:R-:W-:Y:S05]  /*1d340*/  BSYNC B0 ;  /* 0x0000000000007941 */ /* 0x000fea0003800000 */
.L_x_1513:
        /* <DEDUP_REMOVED lines=8> */
.L_x_1515:
[----:B------:R-:W-:Y:S01]  /*1d3d0*/  IMAD.MOV.U32 R5, RZ, RZ, R14 ;  /* 0x000000ffff057224 */ /* 0x000fe200078e000e */
[----:B------:R-:W-:Y:S06]  /*1d3e0*/  BRA `(.L_x_1516) ;  /* 0xffffffd800747947 */ /* 0x000fec000383ffff */
.L_x_1408:
[----:B------:R-:W-:Y:S01]  /*1d3f0*/  BSSY B0, `(.L_x_1517) ;  /* 0x0000008000007945 */ /* 0x000fe20003800000 */
[----:B-----5:R-:W-:Y:S02]  /*1d400*/  IMAD.MOV.U32 R13, RZ, RZ, R2 ;  /* 0x000000ffff0d7224 */ /* 0x020fe400078e0002 */
[----:B------:R-:W-:Y:S02]  /*1d410*/  IMAD.MOV.U32 R12, RZ, RZ, 0x1 ;  /* 0x00000001ff0c7424 */ /* 0x000fe400078e00ff */
[----:B------:R-:W-:Y:S02]  /*1d420*/  IMAD.MOV.U32 R11, RZ, RZ, RZ ;  /* 0x000000ffff0b7224 */ /* 0x000fe400078e00ff */
[----:B------:R-:W-:-:S07]  /*1d430*/  IMAD.MOV.U32 R15, RZ, RZ, -0x1 ;  /* 0xffffffffff0f7424 */ /* 0x000fce00078e00ff */
[----:B01234-:R-:W-:Y:S05]  /*1d440*/  WARPSYNC.COLLECTIVE R15, `(.L_x_1518) ;  /* 0x000000000f087348 */ /* 0x01ffea0003c00000 */
[----:B------:R0:W0:Y:S02]  /*1d450*/  SHFL.UP P6, R14, R13, R12, R11 ;  /* 0x0400000c0d0e7389 */ /* 0x00002400000c000b */
[----:B01234-:R-:W-:Y:S01]  /*1d460*/  ENDCOLLECTIVE ;  /* 0x000000000000791b */ /* 0x01ffe20003800000 */
.L_x_1518:
[----:B------:R-:W-:Y:S05]  /*1d470*/  BSYNC B0 ;  /* 0x0000000000007941 */ /* 0x000fea0003800000 */
.L_x_1517:
[----:B------:R-:W-:Y:S01]  /*1d480*/  ISETP.NE.AND P0, PT, R28, RZ, PT ;  /* 0x000000ff1c00720c */ /* 0x000fe20003f05270 */
        /* <DEDUP_REMOVED lines=9> */
.L_x_1519:
        /* <DEDUP_REMOVED lines=8> */
.L_x_1520:
        /* <DEDUP_REMOVED lines=8> */
.L_x_1521:
        /* <DEDUP_REMOVED lines=8> */
.L_x_1522:
        /* <DEDUP_REMOVED lines=8> */
.L_x_1523:
[----:B------:R-:W-:Y:S05]  /*1d720*/  BRA `(.L_x_1524) ;  /* 0xffffffd800307947 */ /* 0x000fea000383ffff */
.L_x_1413:
        /* <DEDUP_REMOVED lines=8> */
.L_x_1526:
[----:B------:R-:W-:Y:S05]  /*1d7b0*/  BSYNC B0 ;  /* 0x0000000000007941 */ /* 0x000fea0003800000 */
.L_x_1525:
        /* <DEDUP_REMOVED lines=10> */
.L_x_1527:
        /* <DEDUP_REMOVED lines=8> */
.L_x_1528:
        /* <DEDUP_REMOVED lines=8> */
.L_x_1529:
        /* <DEDUP_REMOVED lines=8> */
.L_x_1530:
        /* <DEDUP_REMOVED lines=8> */
.L_x_1531:
[----:B------:R-:W-:Y:S05]  /*1da60*/  BRA `(.L_x_1532) ;  /* 0xffffffd8000c7947 */ /* 0x000fea000383ffff */
.L_x_1415:
[----:B------:R-:W-:Y:S01]  /*1da70*/  BSSY B0, `(.L_x_1533) ;  /* 0x0000006000007945 */ /* 0x000fe20003800000 */
[----:B------:R-:W-:Y:S01]  /*1da80*/  PLOP3.LUT P6, PT, P6, PT, PT, 0x8, 0x0 ;  /* 0x000000000000781c */ /* 0x000fe200037ce170 */
[----:B------:R-:W-:-:S12]  /*1da90*/  IMAD.MOV.U32 R15, RZ, RZ, -0x1 ;  /* 0xffffffffff0f7424 */ /* 0x000fd800078e00ff */
[----:B01----:R-:W-:Y:S05]  /*1daa0*/  WARPSYNC.COLLECTIVE R15, `(.L_x_1534) ;  /* 0x000000000f087348 */ /* 0x003fea0003c00000 */
[----:B------:R-:W-:Y:S01]  /*1dab0*/  VOTE.ANY R14, PT, P6 ;  /* 0x00000000000e7806 */ /* 0x000fe200030e0100 */
[----:B01----:R-:W-:Y:S06]  /*1dac0*/  ENDCOLLECTIVE ;  /* 0x000000000000791b */ /* 0x003fec0003800000 */
.L_x_1534:
[----:B------:R-:W-:Y:S05]  /*1dad0*/  BSYNC B0 ;  /* 0x0000000000007941 */ /* 0x000fea0003800000 */
.L_x_1533:
        /* <DEDUP_REMOVED lines=9> */
.L_x_1535:
[----:B------:R-:W-:Y:S01]  /*1db70*/  IMAD.MOV.U32 R17, RZ, RZ, R14 ;  /* 0x000000ffff117224 */ /* 0x000fe200078e000e */
[----:B------:R-:W-:Y:S06]  /*1db80*/  BRA `(.L_x_1536) ;  /* 0xffffffd400fc7947 */ /* 0x000fec000383ffff */
.L_x_1417:
[----:B------:R-:W-:Y:S01]  /*1db90*/  BSSY B0, `(.L_x_1537) ;  /* 0x0000007000007945 */ /* 0x000fe20003800000 */
[----:B------:R-:W-:Y:S02]  /*1dba0*/  IMAD.MOV.U32 R13, RZ, RZ, R8 ;  /* 0x000000ffff0d7224 */ /* 0x000fe400078e0008 */
[----:B------:R-:W-:Y:S02]  /*1dbb0*/  IMAD.MOV.U32 R11, RZ, RZ, 0x1f ;  /* 0x0000001fff0b7424 */ /* 0x000fe400078e00ff */
[----:B------:R-:W-:-:S07]  /*1dbc0*/  IMAD.MOV.U32 R15, RZ, RZ, -0x1 ;  /* 0xffffffffff0f7424 */ /* 0x000fce00078e00ff */
[----:B0123--:R-:W-:Y:S05]  /*1dbd0*/  WARPSYNC.COLLECTIVE R15, `(.L_x_1538) ;  /* 0x000000000f087348 */ /* 0x00ffea0003c00000 */
[----:B------:R4:W0:Y:S02]  /*1dbe0*/  SHFL.IDX P6, R14, R13, R12, R11 ;  /* 0x0000000c0d0e7389 */ /* 0x00082400000c000b */
[----:B01234-:R-:W-:Y:S01]  /*1dbf0*/  ENDCOLLECTIVE ;  /* 0x000000000000791b */ /* 0x01ffe20003800000 */
.L_x_1538:
[----:B------:R-:W-:Y:S05]  /*1dc00*/  BSYNC B0 ;  /* 0x0000000000007941 */ /* 0x000fea0003800000 */
.L_x_1537:
[----:B------:R-:W-:Y:S05]  /*1dc10*/  BRA `(.L_x_1416) ;  /* 0xffffffd400f47947 */ /* 0x000fea000383ffff */
.L_x_1421:
[----:B0-----:R0:W2:Y:S02]  /*1dc20*/  SYNCS.PHASECHK.TRANS64.TRYWAIT P0, [R9+URZ+0x16820], R0 ;  /* 0x01682000090075a7 */ /* 0x0010a4000800017f */
[----:B--2---:R-:W-:Y:S05]  /*1dc30*/  @!P0 NANOSLEEP.SYNCS 0x989680 ;  /* 0x009896800000895d */ /* 0x004fea0003900000 */
[----:B------:R-:W2:Y:S02]  /*1dc40*/  @!P0 SYNCS.PHASECHK.TRANS64 P0, [R9+URZ+0x16820], R0 ;  /* 0x01682000090085a7 */ /* 0x000ea4000800007f */
[----:B--2---:R-:W-:Y:S05]  /*1dc50*/  @!P0 BRA `(.L_x_1421) ;  /* 0xfffffffc00f08947 */ /* 0x004fea000383ffff */
[----:B------:R-:W-:Y:S05]  /*1dc60*/  BRA `(.L_x_1539) ;  /* 0xffffffdc00607947 */ /* 0x000fea000383ffff */
.L_x_1422:
        /* <DEDUP_REMOVED lines=11> */
.L_x_1541:
[----:B------:R-:W-:Y:S05]  /*1dd20*/  BSYNC B0 ;  /* 0x0000000000007941 */ /* 0x000fea0003800000 */
.L_x_1540:
[----:B------:R-:W-:Y:S05]  /*1dd30*/  BRA `(.L_x_1542) ;  /* 0xffffffdc00487947 */ /* 0x000fea000383ffff */
.L_x_1423:
[----:B------:R-:W-:Y:S01]  /*1dd40*/  BSSY B0, `(.L_x_1543) ;  /* 0x0000006000007945 */ /* 0x000fe20003800000 */
[----:B------:R-:W-:-:S07]  /*1dd50*/  IMAD.MOV.U32 R15, RZ, RZ, -0x1 ;  /* 0xffffffffff0f7424 */ /* 0x000fce00078e00ff */
[----:B01----:R-:W-:Y:S05]  /*1dd60*/  WARPSYNC.COLLECTIVE R15, `(.L_x_1544) ;  /* 0x000000000f0c7348 */ /* 0x003fea0003c00000 */
[----:B------:R-:W-:Y:S02]  /*1dd70*/  ELECT P6, UR62, PT ;  /* 0x00000000003e782f */ /* 0x000fe400038c0000 */
[----:B------:R-:W-:Y:S01]  /*1dd80*/  MOV R14, UR62 ;  /* 0x0000003e000e7c02 */ /* 0x000fe20008000f00 */
[----:B01----:R-:W-:Y:S10]  /*1dd90*/  ENDCOLLECTIVE ;  /* 0x000000000000791b */ /* 0x003ff40003800000 */
.L_x_1544:
[----:B------:R-:W-:Y:S05]  /*1dda0*/  BSYNC B0 ;  /* 0x0000000000007941 */ /* 0x000fea0003800000 */
.L_x_1543:
[----:B------:R-:W-:Y:S05]  /*1ddb0*/  BRA `(.L_x_1545) ;  /* 0xffffffdc003c7947 */ /* 0x000fea000383ffff */
.L_x_1425:
[----:B0-----:R0:W2:Y:S02]  /*1ddc0*/  SYNCS.PHASECHK.TRANS64.TRYWAIT P0, [R7+URZ], R2 ;  /* 0x00000002070075a7 */ /* 0x0010a4000800017f */
[----:B--2---:R-:W-:Y:S05]  /*1ddd0*/  @!P0 NANOSLEEP.SYNCS 0x989680 ;  /* 0x009896800000895d */ /* 0x004fea0003900000 */
[----:B------:R-:W2:Y:S02]  /*1dde0*/  @!P0 SYNCS.PHASECHK.TRANS64 P0, [R7+URZ], R2 ;  /* 0x00000002070085a7 */ /* 0x000ea4000800007f */
[----:B--2---:R-:W-:Y:S05]  /*1ddf0*/  @!P0 BRA `(.L_x_1425) ;  /* 0xfffffffc00f08947 */ /* 0x004fea000383ffff */
[----:B------:R-:W-:Y:S05]  /*1de00*/  BRA `(.L_x_1546) ;  /* 0xffffffdc00707947 */ /* 0x000fea000383ffff */
.L_x_1426:
[----:B--2---:R2:W3:Y:S02]  /*1de10*/  SYNCS.PHASECHK.TRANS64.TRYWAIT P0, [R3+URZ], R0 ;  /* 0x00000000030075a7 */ /* 0x0044e4000800017f */
[----:B---3--:R-:W-:Y:S05]  /*1de20*/  @!P0 NANOSLEEP.SYNCS 0x989680 ;  /* 0x009896800000895d */ /* 0x008fea0003900000 */
[----:B------:R-:W3:Y:S02]  /*1de30*/  @!P0 SYNCS.PHASECHK.TRANS64 P0, [R3+URZ], R0 ;  /* 0x00000000030085a7 */ /* 0x000ee4000800007f */
[----:B---3--:R-:W-:Y:S05]  /*1de40*/  @!P0 BRA `(.L_x_1426) ;  /* 0xfffffffc00f08947 */ /* 0x008fea000383ffff */
[----:B------:R-:W-:Y:S05]  /*1de50*/  BRA `(.L_x_1547) ;  /* 0xffffffdc00647947 */ /* 0x000fea000383ffff */
.L_x_1428:
[----:B--2---:R2:W3:Y:S02]  /*1de60*/  SYNCS.PHASECHK.TRANS64.TRYWAIT P0, [R5+URZ], R2 ;  /* 0x00000002050075a7 */ /* 0x0044e4000800017f */
[----:B---3--:R-:W-:Y:S05]  /*1de70*/  @!P0 NANOSLEEP.SYNCS 0x989680 ;  /* 0x009896800000895d */ /* 0x008fea0003900000 */
[----:B------:R-:W3:Y:S02]  /*1de80*/  @!P0 SYNCS.PHASECHK.TRANS64 P0, [R5+URZ], R2 ;  /* 0x00000002050085a7 */ /* 0x000ee4000800007f */
[----:B---3--:R-:W-:Y:S05]  /*1de90*/  @!P0 BRA `(.L_x_1428) ;  /* 0xfffffffc00f08947 */ /* 0x008fea000383ffff */
[----:B------:R-:W-:Y:S05]  /*1dea0*/  BRA `(.L_x_1548) ;  /* 0xffffffdc00687947 */ /* 0x000fea000383ffff */
.L_x_1549:
        /* <DEDUP_REMOVED lines=13> */
.L_x_2281:


//--------------------- .text._ZN7cutlass13device_kernelIN5flash11enable_sm90INS1_16FlashAttnFwdSm90INS1_25CollectiveMainloopFwdSm90ILi2EN4cute5tupleIJNS5_1CILi1EEES8_S8_EEENS6_IJNS7_ILi192EEENS7_ILi128EEENS7_ILi64EEEEEELi64ENS_6half_tEfNS_4arch4Sm90ELb1ELb0ELb0ELb0ELb0ELb0ELb0ELb1ELb1ELb0ELb0ELb0EEENS1_21CollectiveEpilogueFwdINS6_IJSA_SC_SB_EEES9_SE_SG_Li384ELb0ELb0ELb0ELb0EEENS1_30DynamicPersistentTileSchedulerILi384ELi32ELb0ELb0ELb1EEEEEEEEEvNT_6ParamsE --------------------------
	.section	.text._ZN7cutlass13device_kernelIN5flash11enable_sm90INS1_16FlashAttnFwdSm90INS1_25CollectiveMainloopFwdSm90ILi2EN4cute5tupleIJNS5_1CILi1EEES8_S8_EEENS6_IJNS7_ILi192EEENS7_ILi128EEENS7_ILi64EEEEEELi64ENS_6half_tEfNS_4arch4Sm90ELb1ELb0ELb0ELb0ELb0ELb0ELb0ELb1ELb1ELb0ELb0ELb0EEENS1_21CollectiveEpilogueFwdINS6_IJSA_SC_SB_EEES9_SE_SG_Li384ELb0ELb0ELb0ELb0EEENS1_30DynamicPersistentTileSchedulerILi384ELi32ELb0ELb0ELb1EEEEEEEEEvNT_6ParamsE,"ax",@progbits
	.align	128
.text._ZN7cutlass13device_kernelIN5flash11enable_sm90INS1_16FlashAttnFwdSm90INS1_25CollectiveMainloopFwdSm90ILi2EN4cute5tupleIJNS5_1CILi1EEES8_S8_EEENS6_IJNS7_ILi192EEENS7_ILi128EEENS7_ILi64EEEEEELi64ENS_6half_tEfNS_4arch4Sm90ELb1ELb0ELb0ELb0ELb0ELb0ELb0ELb1ELb1ELb0ELb0ELb0EEENS1_21CollectiveEpilogueFwdINS6_IJSA_SC_SB_EEES9_SE_SG_Li384ELb0ELb0ELb0ELb0EEENS1_30DynamicPersistentTileSchedulerILi384ELi32ELb0ELb0ELb1EEEEEEEEEvNT_6ParamsE:
        .type           _ZN7cutlass13device_kernelIN5flash11enable_sm90INS1_16FlashAttnFwdSm90INS1_25CollectiveMainloopFwdSm90ILi2EN4cute5tupleIJNS5_1CILi1EEES8_S8_EEENS6_IJNS7_ILi192EEENS7_ILi128EEENS7_ILi64EEEEEELi64ENS_6half_tEfNS_4arch4Sm90ELb1ELb0ELb0ELb0ELb0ELb0ELb0ELb1ELb1ELb0ELb0ELb0EEENS1_21CollectiveEpilogueFwdINS6_IJSA_SC_SB_EEES9_SE_SG_Li384ELb0ELb0ELb0ELb0EEENS1_30DynamicPersistentTileSchedulerILi384ELi32ELb0ELb0ELb1EEEEEEEEEvNT_6ParamsE,@function
        .size           _ZN7cutlass13device_kernelIN5flash11enable_sm90INS1_16FlashAttnFwdSm90INS1_25CollectiveMainloopFwdSm90ILi2EN4cute5tupleIJNS5_1CILi1EEES8_S8_EEENS6_IJNS7_ILi192EEENS7_ILi128EEENS7_ILi64EEEEEELi64ENS_6half_tEfNS_4arch4Sm90ELb1ELb0ELb0ELb0ELb0ELb0ELb0ELb1ELb1ELb0ELb0ELb0EEENS1_21CollectiveEpilogueFwdINS6_IJSA_SC_SB_EEES9_SE_SG_Li384ELb0ELb0ELb0ELb0EEENS1_30DynamicPersistentTileSchedulerILi384ELi32ELb0ELb0ELb1EEEEEEEEEvNT_6ParamsE,(.L_x_2282 - _ZN7cutlass13device_kernelIN5flash11enable_sm90INS1_16FlashAttnFwdSm90INS1_25CollectiveMainloopFwdSm90ILi2EN4cute5tupleIJNS5_1CILi1EEES8_S8_EEENS6_IJNS7_ILi192EEENS7_ILi128EEENS7_ILi64EEEEEELi64ENS_6half_tEfNS_4arch4Sm90ELb1ELb0ELb0ELb0ELb0ELb0ELb0ELb1ELb1ELb0ELb0ELb0EEENS1_21CollectiveEpilogueFwdINS6_IJSA_SC_SB_EEES9_SE_SG_Li384ELb0ELb0ELb0ELb0EEENS1_30DynamicPersistentTileSchedulerILi384ELi32ELb0ELb0ELb1EEEEEEEEEvNT_6ParamsE)
        .other          _ZN7cutlass13device_kernelIN5flash11enable_sm90INS1_16FlashAttnFwdSm90INS1_25CollectiveMainloopFwdSm90ILi2EN4cute5tupleIJNS5_1CILi1EEES8_S8_EEENS6_IJNS7_ILi192EEENS7_ILi128EEENS7_ILi64EEEEEELi64ENS_6half_tEfNS_4arch4Sm90ELb1ELb0ELb0ELb0ELb0ELb0ELb0ELb1ELb1ELb0ELb0ELb0EEENS1_21CollectiveEpilogueFwdINS6_IJSA_SC_SB_EEES9_SE_SG_Li384ELb0ELb0ELb0ELb0EEENS1_30DynamicPersistentTileSchedulerILi384ELi32ELb0ELb0ELb1EEEEEEEEEvNT_6ParamsE,@"STO_CUDA_ENTRY STV_DEFAULT"
_ZN7cutlass13device_kernelIN5flash11enable_sm90INS1_16FlashAttnFwdSm90INS1_25CollectiveMainloopFwdSm90ILi2EN4cute5tupleIJNS5_1CILi1EEES8_S8_EEENS6_IJNS7_ILi192EEENS7_ILi128EEENS7_ILi64EEEEEELi64ENS_6half_tEfNS_4arch4Sm90ELb1ELb0ELb0ELb0ELb0ELb0ELb0ELb1ELb1ELb0ELb0ELb0EEENS1_21CollectiveEpilogueFwdINS6_IJSA_SC_SB_EEES9_SE_SG_Li384ELb0ELb0ELb0ELb0EEENS1_30DynamicPersistentTileSchedulerILi384ELi32ELb0ELb0ELb1EEEEEEEEEvNT_6ParamsE:
        /* <DEDUP_REMOVED lines=23> */
.L_x_1551:
[----:B------:R-:W-:Y:S05]  /*0170*/  BSYNC B0 ;  /* 0x0000000000007941 */ /* 0x000fea0003800000 */
.L_x_1550:
        /* <DEDUP_REMOVED lines=37> */
.L_x_1552:
        /* <DEDUP_REMOVED lines=22> */
.L_x_1553:
        /* <DEDUP_REMOVED lines=18> */
.L_x_1554:
        /* <DEDUP_REMOVED lines=22> */
.L_x_1555:
        /* <DEDUP_REMOVED lines=22> */
.L_x_1556:
        /* <DEDUP_REMOVED lines=8> */
.L_x_1558:
        /* <DEDUP_REMOVED lines=18> */
[----:B------:R-:W-:Y:S01]  /*0ab0*/  ULDC.64 UR50, c[0x0][0x198] ;  /* 0x0000660000327ab9 */ /* 0x000fe20000000a00 */
[----:B------:R-:W-:Y:S01]  /*0ac0*/  UMOV UR39, URZ ;  /* 0x0000003f00277c82 */ /* 0x000fe20008000000 */
[----:B------:R-:W-:Y:S01]  /*0ad0*/  UMOV UR37, URZ ;  /* 0x0000003f00257c82 */ /* 0x000fe20008000000 */
[----:B------:R-:W-:Y:S01]  /*0ae0*/  LEA.HI R4, R3, R0, RZ, 0x7 ;  /* 0x0000000003047211 */ /* 0x000fe200078f38ff */
[----:B------:R-:W2:Y:S01]  /*0af0*/  S2UR UR6, SR_SWINHI ;  /* 0x00000000000679c3 */ /* 0x000ea20000002f00 */
[----:B------:R-:W-:-:S02]  /*0b00*/  UMOV UR36, URZ ;  /* 0x0000003f00247c82 */ /* 0x000fc40008000000 */
[----:B------:R-:W-:Y:S02]  /*0b10*/  LOP3.LUT R5, R4, 0xffffff80, RZ, 0xc0, !PT ;  /* 0xffffff8004057812 */ /* 0x000fe400078ec0ff */
        /* <DEDUP_REMOVED lines=37> */
.L_x_1605:
        /* <DEDUP_REMOVED lines=20> */
.L_x_1559:
[----:B------:R-:W-:Y:S01]  /*0eb0*/  ULDC UR6, c[0x0][0xdc4] ;  /* 0x0003710000067ab9 */ /* 0x000fe20000000800 */
[----:B------:R-:W-:Y:S01]  /*0ec0*/  UMOV UR41, UR7 ;  /* 0x0000000700297c82 */ /* 0x000fe20008000000 */
[----:B------:R-:W-:-:S11]  /*0ed0*/  UISETP.NE.AND UP0, UPT, UR6, 0x1, UPT ;  /* 0x000000010600788c */ /* 0x000fd6000bf05270 */
[----:B------:R-:W-:Y:S02]  /*0ee0*/  @UP0 ULDC.64 UR10, c[0x0][0xdc8] ;  /* 0x00037200000a0ab9 */ /* 0x000fe40000000a00 */
[----:B------:R-:W-:-:S04]  /*0ef0*/  UIMAD.WIDE.U32 UR4, UR7, UR10, URZ ;  /* 0x0000000a070472a5 */ /* 0x000fc8000f8e003f */
[----:B------:R-:W-:-:S04]  /*0f00*/  @UP0 USHF.R.U32.HI UR41, URZ, UR11, UR5 ;  /* 0x0000000b3f290299 */ /* 0x000fc80008011605 */
[----:B------:R-:W-:-:S12]  /*0f10*/  UIMAD UR4, UR41, UR6, URZ ;  /* 0x00000006290472a4 */ /* 0x000fd8000f8e023f */
.L_x_1560:
[----:B------:R-:W-:Y:S01]  /*0f20*/  ULOP3.LUT UR5, URZ, UR41, URZ, 0x33, !UPT ;  /* 0x000000293f057292 */ /* 0x000fe2000f8e333f */
[----:B------:R-:W-:Y:S01]  /*0f30*/  PLOP3.LUT P0, PT, PT, PT, PT, 0x80, 0x0 ;  /* 0x000000000000781c */ /* 0x000fe20003f0f070 */
[----:B------:R-:W-:Y:S01]  /*0f40*/  ULDC.64 UR10, c[0x0][0x3f8] ;  /* 0x0000fe00000a7ab9 */ /* 0x000fe20000000a00 */
[----:B------:R-:W-:Y:S01]  /*0f50*/  ULDC UR6, c[0x0][0xdac] ;  /* 0x00036b0000067ab9 */ /* 0x000fe20000000800 */
[----:B------:R-:W-:Y:S01]  /*0f60*/  UISETP.NE.U32.AND UP0, UPT, UR10, URZ, UPT ;  /* 0x0000003f0a00728c */ /* 0x000fe2000bf05070 */
[----:B------:R-:W-:Y:S01]  /*0f70*/  IMAD.MOV.U32 R3, RZ, RZ, RZ ;  /* 0x000000ffff037224 */ /* 0x000fe200078e00ff */
[----:B------:R-:W-:Y:S01]  /*0f80*/  UIADD3 UR5, UR5, UR6, URZ ;  /* 0x0000000605057290 */ /* 0x000fe2000fffe03f */
[----:B------:R-:W-:Y:S01]  /*0f90*/  CS2R R14, SRZ ;  /* 0x00000000000e7805 */ /* 0x000fe2000001ff00 */
[----:B------:R-:W-:Y:S01]  /*0fa0*/  UISETP.NE.AND.EX UP0, UPT, UR11, URZ, UPT, UP0 ;  /* 0x0000003f0b00728c */ /* 0x000fe2000bf05300 */
[----:B------:R-:W-:Y:S01]  /*0fb0*/  IMAD.MOV.U32 R119, RZ, RZ, RZ ;  /* 0x000000ffff777224 */ /* 0x000fe200078e00ff */
[----:B------:R-:W-:Y:S01]  /*0fc0*/  UIMAD UR42, UR5, 0xc0, URZ ;  /* 0x000000c0052a78a4 */ /* 0x000fe2000f8e023f */
[----:B------:R-:W-:Y:S01]  /*0fd0*/  IMAD.MOV.U32 R0, RZ, RZ, RZ ;  /* 0x000000ffff007224 */ /* 0x000fe200078e00ff */
[----:B------:R-:W-:Y:S01]  /*0fe0*/  ULDC UR52, c[0x0][0x404] ;  /* 0x0001010000347ab9 */ /* 0x000fe20000000800 */
[----:B------:R-:W-:Y:S01]  /*0ff0*/  ULDC UR9, c[0x0][0x288] ;  /* 0x0000a20000097ab9 */ /* 0x000fe20000000800 */
[----:B------:R-:W-:Y:S01]  /*1000*/  UIADD3 UR4, UR7, -UR4, URZ ;  /* 0x8000000407047290 */ /* 0x000fe2000fffe03f */
[----:B------:R-:W-:Y:S01]  /*1010*/  IMAD.MOV.U32 R19, RZ, RZ, RZ ;  /* 0x000000ffff137224 */ /* 0x000fe200078e00ff */
[----:B------:R-:W-:Y:S01]  /*1020*/  USEL UR52, UR52, 0x1, UP0 ;  /* 0x0000000134347887 */ /* 0x000fe20008000000 */
[----:B------:R-:W-:Y:S01]  /*1030*/  CS2R R20, SRZ ;  /* 0x0000000000147805 */ /* 0x000fe2000001ff00 */
[----:B------:R-:W-:Y:S01]  /*1040*/  UIADD3 UR5, UR42, 0x13f, -UR9 ;  /* 0x0000013f2a057890 */ /* 0x000fe2000fffe809 */
[----:B------:R-:W-:Y:S01]  /*1050*/  CS2R R24, SRZ ;  /* 0x0000000000187805 */ /* 0x000fe2000001ff00 */
[----:B------:R-:W-:Y:S01]  /*1060*/  ULDC UR10, c[0x0][0xdc4] ;  /* 0x00037100000a7ab9 */ /* 0x000fe20000000800 */
[----:B------:R-:W-:Y:S01]  /*1070*/  ULDC UR7, c[0x0][0x2e0] ;  /* 0x0000b80000077ab9 */ /* 0x000fe20000000800 */
[----:B------:R-:W-:Y:S01]  /*1080*/  UIMAD UR10, UR8, UR10, UR4 ;  /* 0x0000000a080a72a4 */ /* 0x000fe2000f8e0204 */
[----:B------:R-:W-:Y:S01]  /*1090*/  CS2R R26, SRZ ;  /* 0x00000000001a7805 */ /* 0x000fe2000001ff00 */
[----:B------:R-:W-:Y:S01]  /*10a0*/  UIMAD UR4, UR52, UR7, 0x7f ;  /* 0x0000007f340474a4 */ /* 0x000fe2000f8e0207 */
[----:B------:R-:W-:Y:S01]  /*10b0*/  CS2R R28, SRZ ;  /* 0x00000000001c7805 */ /* 0x000fe2000001ff00 */
[----:B------:R-:W-:Y:S01]  /*10c0*/  UIMAD UR6, UR52, UR7, UR5 ;  /* 0x00000007340672a4 */ /* 0x000fe2000f8e0205 */
[----:B------:R-:W-:Y:S01]  /*10d0*/  CS2R R30, SRZ ;  /* 0x00000000001e7805 */ /* 0x000fe2000001ff00 */
[----:B------:R-:W-:Y:S01]  /*10e0*/  USHF.R.S32.HI UR5, URZ, 0x1f, UR4 ;  /* 0x0000001f3f057899 */ /* 0x000fe20008011404 */
[----:B------:R-:W-:Y:S01]  /*10f0*/  CS2R R32, SRZ ;  /* 0x0000000000207805 */ /* 0x000fe2000001ff00 */
[----:B------:R-:W-:Y:S01]  /*1100*/  USHF.R.S32.HI UR7, URZ, 0x1f, UR6 ;  /* 0x0000001f3f077899 */ /* 0x000fe20008011406 */
[----:B------:R-:W-:Y:S01]  /*1110*/  CS2R R34, SRZ ;  /* 0x0000000000227805 */ /* 0x000fe2000001ff00 */
[----:B------:R-:W-:Y:S01]  /*1120*/  ULEA.HI UR5, UR5, UR4, URZ, 0x7 ;  /* 0x0000000405057291 */ /* 0x000fe2000f8f383f */
[----:B------:R-:W-:Y:S01]  /*1130*/  CS2R R36, SRZ ;  /* 0x0000000000247805 */ /* 0x000fe2000001ff00 */
[----:B------:R-:W-:Y:S01]  /*1140*/  ULEA.HI UR7, UR7, UR6, URZ, 0x7 ;  /* 0x0000000607077291 */ /* 0x000fe2000f8f383f */
[----:B------:R-:W-:Y:S01]  /*1150*/  CS2R R38, SRZ ;  /* 0x0000000000267805 */ /* 0x000fe2000001ff00 */
[----:B------:R-:W-:Y:S01]  /*1160*/  USHF.R.S32.HI UR47, URZ, 0x7, UR5 ;  /* 0x000000073f2f7899 */ /* 0x000fe20008011405 */
[----:B------:R-:W-:Y:S01]  /*1170*/  CS2R R40, SRZ ;  /* 0x0000000000287805 */ /* 0x000fe2000001ff00 */
[----:B------:R-:W-:Y:S01]  /*1180*/  USHF.R.S32.HI UR7, URZ, 0x7, UR7 ;  /* 0x000000073f077899 */ /* 0x000fe20008011407 */
[----:B------:R-:W-:Y:S01]  /*1190*/  CS2R R6, SRZ ;  /* 0x0000000000067805 */ /* 0x000fe2000001ff00 */
[----:B------:R-:W-:Y:S01]  /*11a0*/  ULDC UR43, c[0x0][0xdb8] ;  /* 0x00036e00002b7ab9 */ /* 0x000fe20000000800 */
[----:B------:R-:W-:Y:S01]  /*11b0*/  UMOV UR44, UR10 ;  /* 0x0000000a002c7c82 */ /* 0x000fe20008000000 */
[----:B------:R-:W-:Y:S01]  /*11c0*/  UISETP.LT.AND UP0, UPT, UR47, UR7, UPT ;  /* 0x000000072f00728c */ /* 0x000fe2000bf01270 */
[----:B------:R-:W-:Y:S01]  /*11d0*/  CS2R R8, SRZ ;  /* 0x0000000000087805 */ /* 0x000fe2000001ff00 */
[----:B------:R-:W-:Y:S01]  /*11e0*/  UISETP.NE.AND UP1, UPT, UR43, 0x1, UPT ;  /* 0x000000012b00788c */ /* 0x000fe2000bf25270 */
[----:B------:R-:W-:Y:S01]  /*11f0*/  CS2R R10, SRZ ;  /* 0x00000000000a7805 */ /* 0x000fe2000001ff00 */
[----:B------:R-:W-:Y:S01]  /*1200*/  USEL UR47, UR47, UR7, UP0 ;  /* 0x000000072f2f7287 */ /* 0x000fe20008000000 */
[----:B------:R-:W-:-:S02]  /*1210*/  IMAD.MOV.U32 R13, RZ, RZ, RZ ;  /* 0x000000ffff0d7224 */ /* 0x000fc400078e00ff */
[----:B------:R-:W-:Y:S01]  /*1220*/  IMAD.MOV.U32 R42, RZ, RZ, RZ ;  /* 0x000000ffff2a7224 */ /* 0x000fe200078e00ff */
[----:B------:R-:W-:-:S05]  /*1230*/  UISETP.GE.AND UP0, UPT, UR47, 0x1, UPT ;  /* 0x000000012f00788c */ /* 0x000fca000bf06270 */
[----:B------:R-:W-:Y:S01]  /*1240*/  @UP1 ULDC UR8, c[0x0][0xdbc] ;  /* 0x00036f0000081ab9 */ /* 0x000fe20000000800 */
[----:B------:R-:W-:Y:S01]  /*1250*/  PLOP3.LUT P1, PT, PT, PT, UP0, 0x80, 0x0 ;  /* 0x000000000000781c */ /* 0x000fe20003f2f008 */
[----:B------:R-:W-:Y:S01]  /*1260*/  UIMAD.WIDE.U32 UR4, UR10, UR8, URZ ;  /* 0x000000080a0472a5 */ /* 0x000fe2000f8e003f */
[----:B------:R-:W-:-:S03]  /*1270*/  @UP1 ULDC UR6, c[0x0][0xdc0] ;  /* 0x0003700000061ab9 */ /* 0x000fc60000000800 */
[----:B------:R-:W-:-:S04]  /*1280*/  @UP1 USHF.R.U32.HI UR44, URZ, UR6, UR5 ;  /* 0x000000063f2c1299 */ /* 0x000fc80008011605 */
[----:B------:R-:W-:-:S04]  /*1290*/  UIADD3 UR4, -UR44, URZ, URZ ;  /* 0x0000003f2c047290 */ /* 0x000fc8000fffe13f */
[----:B------:R-:W-:Y:S01]  /*12a0*/  UIMAD UR43, UR43, UR4, UR10 ;  /* 0x000000042b2b72a4 */ /* 0x000fe2000f8e020a */
[----:B------:R-:W-:Y:S11]  /*12b0*/  @!P1 BRA `(.L_x_1561) ;  /* 0x0000006c00e49947 */ /* 0x000ff60003800000 */
        /* <DEDUP_REMOVED lines=32> */
.L_x_1562:
        /* <DEDUP_REMOVED lines=9> */
.L_x_1664:
[----:B------:R-:W-:Y:S05]  /*1550*/  @!P0 BRA `(.L_x_1564) ;  /* 0x0000000000048947 */ /* 0x000fea0003800000 */
[----:B------:R-:W-:Y:S01]  /*1560*/  BPT.TRAP 0x1 ;  /* 0x000000040000795c */ /* 0x000fe20000300000 */
.L_x_1564:
[----:B-1----:R-:W-:Y:S02]  /*1570*/  IMAD.U32 R3, RZ, RZ, UR36 ;  /* 0x00000024ff037e24 */ /* 0x002fe4000f8e00ff */
[----:B------:R-:W-:-:S03]  /*1580*/  IMAD.U32 R0, RZ, RZ, UR37 ;  /* 0x00000025ff007e24 */ /* 0x000fc6000f8e00ff */
[----:B------:R-:W-:Y:S02]  /*1590*/  LEA R3, R3, UR40, 0x3 ;  /* 0x0000002803037c11 */ /* 0x000fe4000f8e18ff */
[----:B------:R-:W-:-:S04]  /*15a0*/  SHF.L.U32 R0, R0, 0x1f, RZ ;  /* 0x0000001f00007819 */ /* 0x000fc800000006ff */
[----:B------:R1:W2:Y:S01]  /*15b0*/  SYNCS.PHASECHK.TRANS64.TRYWAIT P2, [R3+URZ+0x16830], R0 ;  /* 0x01683000030075a7 */ /* 0x0002a2000804017f */
[----:B------:R-:W-:Y:S05]  /*15c0*/  @!P0 BRA `(.L_x_1565) ;  /* 0x0000000000048947 */ /* 0x000fea0003800000 */
[----:B------:R-:W-:Y:S01]  /*15d0*/  BPT.TRAP 0x1 ;  /* 0x000000040000795c */ /* 0x000fe20000300000 */
.L_x_1565:
[----:B------:R-:W-:Y:S01]  /*15e0*/  LOP3.LUT P1, RZ, R2, 0x7f, RZ, 0xc0, !PT ;  /* 0x0000007f02ff7812 */ /* 0x000fe2000782c0ff */
[----:B------:R-:W-:Y:S01]  /*15f0*/  IMAD.MOV.U32 R119, RZ, RZ, RZ ;  /* 0x000000ffff777224 */ /* 0x000fe200078e00ff */
[----:B--2---:R-:W-:Y:S11]  /*1600*/  @P2 BRA `(.L_x_1566) ;  /* 0x0000000000082947 */ /* 0x004ff60003800000 */
[----:B------:R-:W2:Y:S02]  /*1610*/  SYNCS.PHASECHK.TRANS64.TRYWAIT P2, [R3+URZ+0x16830], R0 ;  /* 0x01683000030075a7 */ /* 0x000ea4000804017f */
[----:B--2---:R-:W-:Y:S05]  /*1620*/  @!P2 BRA `(.L_x_1567) ;  /* 0x000000a40018a947 */ /* 0x004fea0003800000 */
.L_x_1566:
[----:B------:R-:W-:Y:S05]  /*1630*/  WARPSYNC.ALL ;  /* 0x0000000000007948 */ /* 0x000fea0003800000 */
[----:B------:R-:W-:Y:S01]  /*1640*/  UIADD3 UR4, UR40, 0xe400, URZ ;  /* 0x0000e40028047890 */ /* 0x000fe2000fffe03f */
[----:B------:R-:W-:Y:S01]  /*1650*/  WARPGROUP.ARRIVE ;  /* 0x00000000000079c5 */ /* 0x000fe20000000000 */
[----:B------:R-:W-:Y:S01]  /*1660*/  ULOP3.LUT UR16, UR53, 0x10000, URZ, 0xfc, !UPT ;  /* 0x0001000035107892 */ /* 0x000fe2000f8efc3f */
[----:B------:R-:W-:Y:S01]  /*1670*/  VIADD R96, R18, UR42 ;  /* 0x0000002a12607c36 */ /* 0x000fe20008000000 */
[----:B------:R-:W-:Y:S01]  /*1680*/  USHF.R.U32.HI UR4, URZ, 0x4, UR4 ;  /* 0x000000043f047899 */ /* 0x000fe20008011604 */
[----:B-12---:R-:W-:Y:S01]  /*1690*/  @!P1 VIADD R3, R3, 0x16840 ;  /* 0x0001684003039836 */ /* 0x006fe20000000000 */
[----:B------:R-:W-:Y:S01]  /*16a0*/  UMOV UR17, 0x40000040 ;  /* 0x4000004000117882 */ /* 0x000fe20000000000 */
[----:B------:R-:W-:Y:S01]  /*16b0*/  UMOV UR19, 0x40000040 ;  /* 0x4000004000137882 */ /* 0x000fe20000000000 */
[----:B------:R-:W-:Y:S01]  /*16c0*/  ULOP3.LUT UR4, UR4, 0x3fff, URZ, 0xc0, !UPT ;  /* 0x00003fff04047892 */ /* 0x000fe2000f8ec03f */
[----:B------:R-:W-:Y:S01]  /*16d0*/  IMAD.MOV.U32 R118, RZ, RZ, R119 ;  /* 0x000000ffff767224 */ /* 0x000fe200078e0077 */
[----:B------:R-:W-:Y:S01]  /*16e0*/  UMOV UR5, 0x40000040 ;  /* 0x4000004000057882 */ /* 0x000fe20000000000 */
[----:B------:R-:W-:Y:S01]  /*16f0*/  UMOV UR7, 0x40000040 ;  /* 0x4000004000077882 */ /* 0x000fe20000000000 */
[----:B------:R-:W-:Y:S01]  /*1700*/  ULOP3.LUT UR20, UR4, 0x10000, URZ, 0xfc, !UPT ;  /* 0x0001000004147892 */ /* 0x000fe2000f8efc3f */
[----:B------:R-:W-:Y:S01]  /*1710*/  @!P1 PRMT R3, RZ, 0x654, R3 ;  /* 0x00000654ff039816 */ /* 0x000fe20000000003 */
[----:B------:R-:W-:Y:S01]  /*1720*/  UIADD3 UR4, UR16, 0x2, URZ ;  /* 0x0000000210047890 */ /* 0x000fe2000fffe03f */
[--C-:B------:R-:W-:Y:S01]  /*1730*/  IMAD.MOV.U32 R117, RZ, RZ, R119.reuse ;  /* 0x000000ffff757224 */ /* 0x100fe200078e0077 */
[----:B------:R-:W-:Y:S01]  /*1740*/  ULEA UR18, UR36, UR20, 0xa ;  /* 0x0000001424127291 */ /* 0x000fe2000f8e503f */
[--C-:B------:R-:W-:Y:S01]  /*1750*/  IMAD.MOV.U32 R116, RZ, RZ, R119.reuse ;  /* 0x000000ffff747224 */ /* 0x100fe200078e0077 */
[----:B------:R-:W-:Y:S01]  /*1760*/  UIADD3 UR8, UR16, 0x4, URZ ;  /* 0x0000000410087890 */ /* 0x000fe2000fffe03f */
[--C-:B------:R-:W-:Y:S01]  /*1770*/  IMAD.MOV.U32 R115, RZ, RZ, R119.reuse ;  /* 0x000000ffff737224 */ /* 0x100fe200078e0077 */
[----:B------:R-:W-:Y:S01]  /*1780*/  UIADD3 UR6, UR18, 0x2, URZ ;  /* 0x0000000212067890 */ /* 0x000fe2000fffe03f */
[--C-:B------:R-:W-:Y:S01]  /*1790*/  IMAD.MOV.U32 R114, RZ, RZ, R119.reuse ;  /* 0x000000ffff727224 */ /* 0x100fe200078e0077 */
[----:B------:R-:W-:Y:S01]  /*17a0*/  UIADD3 UR10, UR18, 0x4, URZ ;  /* 0x00000004120a7890 */ /* 0x000fe2000fffe03f */
[--C-:B------:R-:W-:Y:S01]  /*17b0*/  IMAD.MOV.U32 R113, RZ, RZ, R119.reuse ;  /* 0x000000ffff717224 */ /* 0x100fe200078e0077 */
[----:B------:R-:W-:Y:S01]  /*17c0*/  UMOV UR9, 0x40000040 ;  /* 0x4000004000097882 */ /* 0x000fe20000000000 */
[----:B------:R-:W-:Y:S01]  /*17d0*/  HGMMA.64x128x16.F32 R24, gdesc[UR16], RZ, !UPT, gsb0 ;  /* 0x01e00000101879f0 */ /* 0x000fe2000c0008ff */
[----:B------:R-:W-:Y:S01]  /*17e0*/  UMOV UR11, 0x40000040 ;  /* 0x40000040000b7882 */ /* 0x000fe20000000000 */
[----:B------:R-:W-:Y:S01]  /*17f0*/  UIADD3 UR12, UR16, 0x6, URZ ;  /* 0x00000006100c7890 */ /* 0x000fe2000fffe03f */
[--C-:B------:R-:W-:Y:S01]  /*1800*/  IMAD.MOV.U32 R112, RZ, RZ, R119.reuse ;  /* 0x000000ffff707224 */ /* 0x100fe200078e0077 */
[----:B------:R-:W-:Y:S01]  /*1810*/  UIADD3 UR14, UR18, 0x6, URZ ;  /* 0x00000006120e7890 */ /* 0x000fe2000fffe03f */
[--C-:B------:R-:W-:Y:S01]  /*1820*/  IMAD.MOV.U32 R111, RZ, RZ, R119.reuse ;  /* 0x000000ffff6f7224 */ /* 0x100fe200078e0077 */
[----:B------:R-:W-:Y:S01]  /*1830*/  UMOV UR13, 0x40000040 ;  /* 0x40000040000d7882 */ /* 0x000fe20000000000 */
[----:B------:R-:W-:Y:S01]  /*1840*/  UMOV UR15, 0x40000040 ;  /* 0x40000040000f7882 */ /* 0x000fe20000000000 */
[----:B------:R-:W-:Y:S01]  /*1850*/  UIADD3 UR28, UR47, -0x2, URZ ;  /* 0xfffffffe2f1c7890 */ /* 0x000fe2000fffe03f */
        /* <DEDUP_REMOVED lines=11> */
[----:B------:R-:W-:Y:S01]  /*1910*/  IMAD.MOV.U32 R93, RZ, RZ, R119 ;  /* 0x000000ffff5d7224 */ /* 0x000fe200078e0077 */
[----:B------:R-:W-:Y:S02]  /*1920*/  WARPGROUP.DEPBAR.LE gsb0, 0x0 ;  /* 0x00008000000079c5 */ /* 0x000fe40000010000 */
[----:B------:R-:W-:-:S06]  /*1930*/  WARPGROUP.ARRIVE ;  /* 0x00000000000079c5 */ /* 0x000fcc0000000000 */
[----:B------:R-:W-:Y:S01]  /*1940*/  HGMMA.64x128x16.F32 R24, gdesc[UR4], R24, gsb0 ;  /* 0x01e00000041879f0 */ /* 0x000fe20008000818 */
[----:B------:R-:W-:Y:S01]  /*1950*/  UMOV UR6, 0xffffff80 ;  /* 0xffffff8000067882 */ /* 0x000fe20000000000 */
[----:B------:R-:W-:Y:S01]  /*1960*/  ULDC UR7, c[0x0][0x2e0] ;  /* 0x0000b80000077ab9 */ /* 0x000fe20000000800 */
[----:B------:R-:W-:-:S04]  /*1970*/  UIMAD UR6, UR47, UR6, 0x80 ;  /* 0x000000802f0674a4 */ /* 0x000fc8000f8e0206 */
[----:B------:R-:W-:-:S06]  /*1980*/  UIMAD UR6, UR52, UR7, UR6 ;  /* 0x00000007340672a4 */ /* 0x000fcc000f8e0206 */
[----:B------:R-:W-:-:S04]  /*1990*/  IMAD.U32 R6, RZ, RZ, UR6 ;  /* 0x00000006ff067e24 */ /* 0x000fc8000f8e00ff */
[----:B------:R-:W-:Y:S01]  /*19a0*/  IMAD R6, R17, -0x2, R6 ;  /* 0xfffffffe11067824 */ /* 0x000fe200078e0206 */
[----:B------:R-:W-:Y:S02]  /*19b0*/  WARPGROUP.DEPBAR.LE gsb0, 0x0 ;  /* 0x00008000000079c5 */ /* 0x000fe40000010000 */
[----:B------:R-:W-:-:S06]  /*19c0*/  WARPGROUP.ARRIVE ;  /* 0x00000000000079c5 */ /* 0x000fcc0000000000 */
[----:B------:R-:W-:Y:S01]  /*19d0*/  HGMMA.64x128x16.F32 R24, gdesc[UR8], R24, gsb0 ;  /* 0x01e00000081879f0 */ /* 0x000fe20008000818 */
[----:B------:R-:W-:Y:S02]  /*19e0*/  ULDC UR10, c[0x0][0x288] ;  /* 0x0000a200000a7ab9 */ /* 0x000fe40000000800 */
[----:B------:R-:W-:Y:S02]  /*19f0*/  UIADD3 UR11, UR6, 0x1, -UR10 ;  /* 0x00000001060b7890 */ /* 0x000fe4000fffe80a */
[----:B------:R-:W-:Y:S01]  /*1a00*/  UIMAD UR52, UR52, UR7, -UR10 ;  /* 0x00000007343472a4 */ /* 0x000fe2000f8e0a0a */
[----:B------:R-:W-:-:S03]  /*1a10*/  ULDC UR6, c[0x0][0x988] ;  /* 0x0002620000067ab9 */ /* 0x000fc60000000800 */
[----:B------:R-:W-:Y:S01]  /*1a20*/  IMAD.U32 R0, RZ, RZ, UR11 ;  /* 0x0000000bff007e24 */ /* 0x000fe2000f8e00ff */
[----:B------:R-:W-:-:S03]  /*1a30*/  UIADD3 UR52, UR42, UR52, URZ ;  /* 0x000000342a347290 */ /* 0x000fc6000fffe03f */
[----:B------:R-:W-:-:S05]  /*1a40*/  IMAD R89, R17, -0x2, R0 ;  /* 0xfffffffe11597824 */ /* 0x000fca00078e0200 */
[----:B------:R-:W-:-:S04]  /*1a50*/  IADD3 R5, R89, 0x8, R96 ;  /* 0x0000000859057810 */ /* 0x000fc80007ffe060 */
[----:B------:R-:W-:-:S04]  /*1a60*/  VIMNMX R0, R6, R5, PT ;  /* 0x0000000506007248 */ /* 0x000fc80003fe0100 */
[C---:B------:R-:W-:Y:S02]  /*1a70*/  ISETP.GT.AND P3, PT, R0.reuse, RZ, PT ;  /* 0x000000ff0000720c */ /* 0x040fe40003f64270 */
[C---:B------:R-:W-:Y:S02]  /*1a80*/  ISETP.GT.AND P4, PT, R0.reuse, 0x1, PT ;  /* 0x000000010000780c */ /* 0x040fe40003f84270 */
[----:B------:R-:W-:Y:S01]  /*1a90*/  ISETP.GT.AND P2, PT, R0, 0x8, PT ;  /* 0x000000080000780c */ /* 0x000fe20003f44270 */
[----:B------:R-:W-:Y:S02]  /*1aa0*/  WARPGROUP.DEPBAR.LE gsb0, 0x0 ;  /* 0x00008000000079c5 */ /* 0x000fe40000010000 */
[----:B------:R-:W-:-:S06]  /*1ab0*/  WARPGROUP.ARRIVE ;  /* 0x00000000000079c5 */ /* 0x000fcc0000000000 */
[----:B------:R-:W-:Y:S03]  /*1ac0*/  HGMMA.64x128x16.F32 R24, gdesc[UR12], R24, gsb0 ;  /* 0x01e000000c1879f0 */ /* 0x000fe60008000818 */
[----:B------:R-:W-:Y:S02]  /*1ad0*/  WARPGROUP.DEPBAR.LE gsb0, 0x0 ;  /* 0x00008000000079c5 */ /* 0x000fe40000010000 */
[----:B------:R-:W-:Y:S01]  /*1ae0*/  FSEL R4, R26, -INF , P3 ;  /* 0xff8000001a047808 */ /* 0x000fe20001800000 */
[----:B------:R1:W-:Y:S01]  /*1af0*/  @!P1 SYNCS.ARRIVE.TRANS64.RED.A1T0 RZ, [R3+URZ], RZ ;  /* 0x000000ff03ff99a7 */ /* 0x0003e2000810043f */
[----:B------:R-:W-:Y:S02]  /*1b00*/  FSEL R98, R27, -INF , P4 ;  /* 0xff8000001b627808 */ /* 0x000fe40002000000 */
[----:B------:R-:W-:Y:S02]  /*1b10*/  ISETP.GT.AND P3, PT, R0, 0x9, PT ;  /* 0x000000090000780c */ /* 0x000fe40003f64270 */
[----:B------:R-:W-:-:S02]  /*1b20*/  FSEL R100, R30, -INF , P2 ;  /* 0xff8000001e647808 */ /* 0x000fc40001000000 */
[----:B------:R-:W-:Y:S02]  /*1b30*/  FMNMX.FTZ R5, R4, R98, !PT ;  /* 0x0000006204057209 */ /* 0x000fe40007810000 */
[----:B------:R-:W-:Y:S02]  /*1b40*/  ISETP.GT.AND P2, PT, R0, 0x10, PT ;  /* 0x000000100000780c */ /* 0x000fe40003f44270 */
        /* <DEDUP_REMOVED lines=47> */
[C---:B------:R-:W-:Y:S02]  /*1e40*/  ISETP.GT.AND P2, PT, R0.reuse, 0x50, PT ;  /* 0x000000500000780c */ /* 0x040fe40003f44270 */
        /* <DEDUP_REMOVED lines=35> */
[----:B------:R-:W-:Y:S02]  /*2080*/  FSEL R87, R87, -INF , P3 ;  /* 0xff80000057577808 */ /* 0x000fe40001800000 */
[----:B------:R-:W-:-:S04]  /*2090*/  FMNMX.FTZ R0, R13, R0, !PT ;  /* 0x000000000d007209 */ /* 0x000fc80007810000 */
[----:B------:R-:W-:-:S05]  /*20a0*/  FMNMX.FTZ R27, R87, R0, !PT ;  /* 0x00000000571b7209 */ /* 0x000fca0007810000 */
[----:B------:R-:W2:Y:S02]  /*20b0*/  SHFL.BFLY PT, R0, R27, 0x2, 0x1f ;  /* 0x0c401f001b007f89 */ /* 0x000ea400000e0000 */
[----:B--2---:R-:W-:Y:S01]  /*20c0*/  FMNMX.FTZ R31, R27, R0, !PT ;  /* 0x000000001b1f7209 */ /* 0x004fe20007810000 */
[----:B------:R-:W-:Y:S01]  /*20d0*/  IMAD.U32 R0, RZ, RZ, UR6 ;  /* 0x00000006ff007e24 */ /* 0x000fe2000f8e00ff */
[----:B------:R-:W-:-:S03]  /*20e0*/  USHF.R.S32.HI UR6, URZ, 0x1f, UR52 ;  /* 0x0000001f3f067899 */ /* 0x000fc60008011434 */
[----:B------:R-:W2:Y:S01]  /*20f0*/  SHFL.BFLY PT, R62, R31, 0x1, 0x1f ;  /* 0x0c201f001f3e7f89 */ /* 0x000ea200000e0000 */
[----:B------:R-:W-:-:S04]  /*2100*/  ULEA.HI UR6, UR6, UR52, URZ, 0x7 ;  /* 0x0000003406067291 */ /* 0x000fc8000f8f383f */
[----:B------:R-:W-:-:S04]  /*2110*/  USHF.R.S32.HI UR6, URZ, 0x7, UR6 ;  /* 0x000000073f067899 */ /* 0x000fc80008011406 */
[----:B------:R-:W-:-:S04]  /*2120*/  UISETP.LT.AND UP0, UPT, URZ, UR6, UPT ;  /* 0x000000063f00728c */ /* 0x000fc8000bf01270 */
[----:B------:R-:W-:-:S04]  /*2130*/  USEL UR26, URZ, UR6, !UP0 ;  /* 0x000000063f1a7287 */ /* 0x000fc8000c000000 */
[----:B------:R-:W-:Y:S01]  /*2140*/  UISETP.GE.AND UP0, UPT, UR28, UR26, UPT ;  /* 0x0000001a1c00728c */ /* 0x000fe2000bf06270 */
[----:B--2---:R-:W-:Y:S02]  /*2150*/  FMNMX.FTZ R9, R31, R62, !PT ;  /* 0x0000003e1f097209 */ /* 0x004fe40007810000 */
[----:B------:R-:W-:Y:S01]  /*2160*/  VIADDMNMX R62, R96, R89, R6, PT ;  /* 0x00000059603e7246 */ /* 0x000fe20003800106 */
[----:B------:R-:W-:Y:S01]  /*2170*/  IMAD.MOV.U32 R96, RZ, RZ, R119 ;  /* 0x000000ffff607224 */ /* 0x000fe200078e0077 */
[C---:B------:R-:W-:Y:S01]  /*2180*/  FSETP.NEU.FTZ.AND P2, PT, R9.reuse, -INF , PT ;  /* 0xff8000000900780b */ /* 0x040fe20003f5d000 */
[----:B------:R-:W-:Y:S01]  /*2190*/  FMUL.FTZ R21, R9, R0 ;  /* 0x0000000009157220 */ /* 0x000fe20000410000 */
[C---:B------:R-:W-:Y:S02]  /*21a0*/  ISETP.GT.AND P3, PT, R62.reuse, RZ, PT ;  /* 0x000000ff3e00720c */ /* 0x040fe40003f64270 */
[----:B------:R-:W-:Y:S02]  /*21b0*/  ISETP.GT.AND P4, PT, R62, 0x1, PT ;  /* 0x000000013e00780c */ /* 0x000fe40003f84270 */
[----:B------:R-:W-:-:S02]  /*21c0*/  FSEL R21, R21, RZ, P2 ;  /* 0x000000ff15157208 */ /* 0x000fc40001000000 */
[----:B------:R-:W-:Y:S02]  /*21d0*/  ISETP.GT.AND P2, PT, R62, 0x8, PT ;  /* 0x000000083e00780c */ /* 0x000fe40003f44270 */
[----:B------:R-:W-:Y:S01]  /*21e0*/  FSEL R27, R24, -INF , P3 ;  /* 0xff800000181b7808 */ /* 0x000fe20001800000 */
[-CC-:B------:R-:W-:Y:S01]  /*21f0*/  FFMA.FTZ R135, R11, R0.reuse, -R21.reuse ;  /* 0x000000000b877223 */ /* 0x180fe20000010815 */
[----:B------:R-:W-:Y:S01]  /*2200*/  FSEL R31, R25, -INF , P4 ;  /* 0xff800000191f7808 */ /* 0x000fe20002000000 */
[-CC-:B------:R-:W-:Y:S01]  /*2210*/  FFMA.FTZ R4, R4, R0.reuse, -R21.reuse ;  /* 0x0000000004047223 */ /* 0x180fe20000010815 */
[----:B------:R-:W-:Y:S01]  /*2220*/  ISETP.GT.AND P3, PT, R62, 0x9, PT ;  /* 0x000000093e00780c */ /* 0x000fe20003f64270 */
[-CC-:B------:R-:W-:Y:S01]  /*2230*/  FFMA.FTZ R149, R98, R0.reuse, -R21.reuse ;  /* 0x0000000062957223 */ /* 0x180fe20000010815 */
[----:B------:R-:W-:Y:S01]  /*2240*/  FSEL R25, R28, -INF , P2 ;  /* 0xff8000001c197808 */ /* 0x000fe20001000000 */
[-CC-:B------:R-:W-:Y:S01]  /*2250*/  FFMA.FTZ R151, R100, R0.reuse, -R21.reuse ;  /* 0x0000000064977223 */ /* 0x180fe20000010815 */
[----:B------:R-:W-:Y:S01]  /*2260*/  FMNMX.FTZ R24, R27, R31, !PT ;  /* 0x0000001f1b187209 */ /* 0x000fe20007810000 */
[-CC-:B------:R-:W-:Y:S01]  /*2270*/  FFMA.FTZ R131, R5, R0.reuse, -R21.reuse ;  /* 0x0000000005837223 */ /* 0x180fe20000010815 */
[----:B------:R-:W-:Y:S01]  /*2280*/  ISETP.GT.AND P2, PT, R62, 0x10, PT ;  /* 0x000000103e00780c */ /* 0x000fe20003f44270 */
[----:B------:R-:W-:Y:S01]  /*2290*/  MUFU.EX2 R4, R4 ;  /* 0x0000000400047308 */ /* 0x000fe20000000800 */
[----:B------:R-:W-:Y:S01]  /*22a0*/  FSEL R29, R29, -INF , P3 ;  /* 0xff8000001d1d7808 */ /* 0x000fe20001800000 */
[--C-:B------:R-:W-:Y:S01]  /*22b0*/  FFMA.FTZ R42, R42, R0, -R21.reuse ;  /* 0x000000002a2a7223 */ /* 0x100fe20000010815 */
[----:B------:R-:W-:Y:S01]  /*22c0*/  FMNMX.FTZ R24, R25, R24, !PT ;  /* 0x0000001819187209 */ /* 0x000fe20007810000 */
[-CC-:B------:R-:W-:Y:S01]  /*22d0*/  FFMA.FTZ R6, R102, R0.reuse, -R21.reuse ;  /* 0x0000000066067223 */ /* 0x180fe20000010815 */
[----:B------:R-:W-:Y:S01]  /*22e0*/  ISETP.GT.AND P3, PT, R62, 0x11, PT ;  /* 0x000000113e00780c */ /* 0x000fe20003f64270 */
[--C-:B------:R-:W-:Y:S01]  /*22f0*/  FFMA.FTZ R145, R104, R0, -R21.reuse ;  /* 0x0000000068917223 */ /* 0x100fe20000010815 */
[----:B------:R-:W-:Y:S01]  /*2300*/  FSEL R35, R32, -INF , P2 ;  /* 0xff80000020237808 */ /* 0x000fe20001000000 */
[----:B------:R-:W2:Y:S01]  /*2310*/  MUFU.EX2 R149, R149 ;  /* 0x0000009500957308 */ /* 0x000ea20000000800 */
[----:B------:R-:W-:Y:S01]  /*2320*/  FMNMX.FTZ R24, R29, R24, !PT ;  /* 0x000000181d187209 */ /* 0x000fe20007810000 */
[-CC-:B------:R-:W-:Y:S01]  /*2330*/  FFMA.FTZ R8, R8, R0.reuse, -R21.reuse ;  /* 0x0000000008087223 */ /* 0x180fe20000010815 */
[----:B------:R-:W-:Y:S01]  /*2340*/  ISETP.GT.AND P2, PT, R62, 0x18, PT ;  /* 0x000000183e00780c */ /* 0x000fe20003f44270 */
[-CC-:B------:R-:W-:Y:S01]  /*2350*/  FFMA.FTZ R147, R94, R0.reuse, -R21.reuse ;  /* 0x000000005e937223 */ /* 0x180fe20000010815 */
[----:B------:R-:W-:Y:S01]  /*2360*/  FSEL R33, R33, -INF , P3 ;  /* 0xff80000021217808 */ /* 0x000fe20001800000 */
[--C-:B------:R-:W-:Y:S01]  /*2370*/  FFMA.FTZ R121, R7, R0, -R21.reuse ;  /* 0x0000000007797223 */ /* 0x100fe20000010815 */
[----:B------:R-:W-:Y:S01]  /*2380*/  FMNMX.FTZ R24, R35, R24, !PT ;  /* 0x0000001823187209 */ /* 0x000fe20007810000 */
[----:B------:R-:W3:Y:S01]  /*2390*/  MUFU.EX2 R151, R151 ;  /* 0x0000009700977308 */ /* 0x000ee20000000800 */
[----:B------:R-:W-:Y:S01]  /*23a0*/  ISETP.GT.AND P3, PT, R62, 0x19, PT ;  /* 0x000000193e00780c */ /* 0x000fe20003f64270 */
[-CC-:B------:R-:W-:Y:S01]  /*23b0*/  FFMA.FTZ R92, R92, R0.reuse, -R21.reuse ;  /* 0x000000005c5c7223 */ /* 0x180fe20000010815 */
[----:B------:R-:W-:Y:S01]  /*23c0*/  FSEL R39, R36, -INF , P2 ;  /* 0xff80000024277808 */ /* 0x000fe20001000000 */
[--C-:B------:R-:W-:Y:S01]  /*23d0*/  FFMA.FTZ R141, R90, R0, -R21.reuse ;  /* 0x000000005a8d7223 */ /* 0x100fe20000010815 */
[----:B------:R-:W-:Y:S01]  /*23e0*/  FMNMX.FTZ R24, R33, R24, !PT ;  /* 0x0000001821187209 */ /* 0x000fe20007810000 */
[-CC-:B------:R-:W-:Y:S01]  /*23f0*/  FFMA.FTZ R88, R88, R0.reuse, -R21.reuse ;  /* 0x0000000058587223 */ /* 0x180fe20000010815 */
[----:B------:R-:W-:Y:S01]  /*2400*/  ISETP.GT.AND P2, PT, R62, 0x20, PT ;  /* 0x000000203e00780c */ /* 0x000fe20003f44270 */
[----:B------:R-:W4:Y:S01]  /*2410*/  MUFU.EX2 R6, R6 ;  /* 0x0000000600067308 */ /* 0x000f220000000800 */
[----:B------:R-:W-:Y:S01]  /*2420*/  FSEL R37, R37, -INF , P3 ;  /* 0xff80000025257808 */ /* 0x000fe20001800000 */
[--C-:B------:R-:W-:Y:S01]  /*2430*/  FFMA.FTZ R143, R46, R0, -R21.reuse ;  /* 0x000000002e8f7223 */ /* 0x100fe20000010815 */
[----:B------:R-:W-:Y:S01]  /*2440*/  FMNMX.FTZ R24, R39, R24, !PT ;  /* 0x0000001827187209 */ /* 0x000fe20007810000 */
[-CC-:B------:R-:W-:Y:S01]  /*2450*/  FFMA.FTZ R123, R13, R0.reuse, -R21.reuse ;  /* 0x000000000d7b7223 */ /* 0x180fe20000010815 */
[----:B------:R-:W-:Y:S01]  /*2460*/  ISETP.GT.AND P3, PT, R62, 0x21, PT ;  /* 0x000000213e00780c */ /* 0x000fe20003f64270 */
[-CC-:B------:R-:W-:Y:S01]  /*2470*/  FFMA.FTZ R137, R50, R0.reuse, -R21.reuse ;  /* 0x0000000032897223 */ /* 0x180fe20000010815 */
[----:B------:R-:W-:Y:S01]  /*2480*/  FSEL R43, R40, -INF , P2 ;  /* 0xff800000282b7808 */ /* 0x000fe20001000000 */
[--C-:B------:R-:W-:Y:S01]  /*2490*/  FFMA.FTZ R40, R38, R0, -R21.reuse ;  /* 0x0000000026287223 */ /* 0x100fe20000010815 */
[----:B------:R-:W-:Y:S01]  /*24a0*/  FMNMX.FTZ R24, R37, R24, !PT ;  /* 0x0000001825187209 */ /* 0x000fe20007810000 */
[----:B------:R-:W5:Y:S01]  /*24b0*/  MUFU.EX2 R145, R145 ;  /* 0x0000009100917308 */ /* 0x000f620000000800 */
[----:B------:R-:W-:Y:S01]  /*24c0*/  ISETP.GT.AND P2, PT, R62, 0x28, PT ;  /* 0x000000283e00780c */ /* 0x000fe20003f44270 */
[-CC-:B------:R-:W-:Y:S01]  /*24d0*/  FFMA.FTZ R129, R15, R0.reuse, -R21.reuse ;  /* 0x000000000f817223 */ /* 0x180fe20000010815 */
[----:B------:R-:W-:Y:S01]  /*24e0*/  FSEL R41, R41, -INF , P3 ;  /* 0xff80000029297808 */ /* 0x000fe20001800000 */
[--C-:B------:R-:W-:Y:S01]  /*24f0*/  FFMA.FTZ R139, R54, R0, -R21.reuse ;  /* 0x00000000368b7223 */ /* 0x100fe20000010815 */
[----:B------:R-:W-:Y:S01]  /*2500*/  FMNMX.FTZ R24, R43, R24, !PT ;  /* 0x000000182b187209 */ /* 0x000fe20007810000 */
[----:B------:R-:W-:Y:S01]  /*2510*/  FFMA.FTZ R127, R19, R0, -R21 ;  /* 0x00000000137f7223 */ /* 0x000fe20000010815 */
[----:B------:R-:W-:Y:S01]  /*2520*/  ISETP.GT.AND P3, PT, R62, 0x29, PT ;  /* 0x000000293e00780c */ /* 0x000fe20003f64270 */
[----:B------:R-:W1:Y:S01]  /*2530*/  MUFU.EX2 R8, R8 ;  /* 0x0000000800087308 */ /* 0x000e620000000800 */
[----:B------:R-:W-:Y:S01]  /*2540*/  FSEL R47, R44, -INF , P2 ;  /* 0xff8000002c2f7808 */ /* 0x000fe20001000000 */
[----:B--2---:R-:W-:Y:S01]  /*2550*/  FADD.FTZ R44, R4, R149 ;  /* 0x00000095042c7221 */ /* 0x004fe20000010000 */
        /* <DEDUP_REMOVED lines=13> */
[----:B------:R3:W2:Y:S01]  /*2630*/  MUFU.EX2 R24, R92 ;  /* 0x0000005c00187308 */ /* 0x0006a20000000800 */
[----:B------:R-:W-:Y:S01]  /*2640*/  ISETP.GT.AND P2, PT, R62, 0x38, PT ;  /* 0x000000383e00780c */ /* 0x000fe20003f44270 */
[-CC-:B------:R-:W-:Y:S01]  /*2650*/  FFMA.FTZ R14, R14, R0.reuse, -R21.reuse ;  /* 0x000000000e0e7223 */ /* 0x180fe20000010815 */
[----:B------:R-:W-:Y:S01]  /*2660*/  FSEL R49, R49, -INF , P3 ;  /* 0xff80000031317808 */ /* 0x000fe20001800000 */
[--C-:B------:R-:W-:Y:S01]  /*2670*/  FFMA.FTZ R125, R74, R0, -R21.reuse ;  /* 0x000000004a7d7223 */ /* 0x100fe20000010815 */
[----:B------:R-:W-:Y:S01]  /*2680*/  FMNMX.FTZ R28, R51, R28, !PT ;  /* 0x0000001c331c7209 */ /* 0x000fe20007810000 */
[-CC-:B------:R-:W-:Y:S01]  /*2690*/  FFMA.FTZ R12, R12, R0.reuse, -R21.reuse ;  /* 0x000000000c0c7223 */ /* 0x180fe20000010815 */
[----:B------:R-:W-:Y:S01]  /*26a0*/  ISETP.GT.AND P3, PT, R62, 0x39, PT ;  /* 0x000000393e00780c */ /* 0x000fe20003f64270 */
[----:B------:R-:W2:Y:S01]  /*26b0*/  MUFU.EX2 R141, R141 ;  /* 0x0000008d008d7308 */ /* 0x000ea20000000800 */
[----:B------:R-:W-:Y:S01]  /*26c0*/  FSEL R55, R52, -INF , P2 ;  /* 0xff80000034377808 */ /* 0x000fe20001000000 */
[----:B------:R-:W-:Y:S01]  /*26d0*/  FFMA.FTZ R10, R10, R0, -R21 ;  /* 0x000000000a0a7223 */ /* 0x000fe20000010815 */
[----:B------:R-:W-:Y:S01]  /*26e0*/  FMNMX.FTZ R32, R49, R28, !PT ;  /* 0x0000001c31207209 */ /* 0x000fe20007810000 */
[--C-:B------:R-:W-:Y:S01]  /*26f0*/  IMAD.MOV.U32 R104, RZ, RZ, R119.reuse ;  /* 0x000000ffff687224 */ /* 0x100fe200078e0077 */
[C---:B------:R-:W-:Y:S01]  /*2700*/  ISETP.GT.AND P2, PT, R62.reuse, 0x40, PT ;  /* 0x000000403e00780c */ /* 0x040fe20003f44270 */
[--C-:B------:R-:W-:Y:S01]  /*2710*/  IMAD.MOV.U32 R102, RZ, RZ, R119.reuse ;  /* 0x000000ffff667224 */ /* 0x100fe200078e0077 */
[----:B------:R-:W-:Y:S01]  /*2720*/  FSEL R53, R53, -INF , P3 ;  /* 0xff80000035357808 */ /* 0x000fe20001800000 */
[----:B------:R4:W-:Y:S01]  /*2730*/  MUFU.EX2 R28, R88 ;  /* 0x00000058001c7308 */ /* 0x0009e20000000800 */
[----:B------:R-:W-:Y:S01]  /*2740*/  FMNMX.FTZ R32, R55, R32, !PT ;  /* 0x0000002037207209 */ /* 0x000fe20007810000 */
[--C-:B------:R-:W-:Y:S01]  /*2750*/  IMAD.MOV.U32 R100, RZ, RZ, R119.reuse ;  /* 0x000000ffff647224 */ /* 0x100fe200078e0077 */
[----:B------:R-:W-:Y:S01]  /*2760*/  ISETP.GT.AND P3, PT, R62, 0x41, PT ;  /* 0x000000413e00780c */ /* 0x000fe20003f64270 */
[--C-:B------:R-:W-:Y:S01]  /*2770*/  IMAD.MOV.U32 R98, RZ, RZ, R119.reuse ;  /* 0x000000ffff627224 */ /* 0x100fe200078e0077 */
[----:B------:R-:W-:Y:S01]  /*2780*/  FSEL R59, R56, -INF , P2 ;  /* 0xff800000383b7808 */ /* 0x000fe20001000000 */
[--C-:B------:R-:W-:Y:S01]  /*2790*/  IMAD.MOV.U32 R94, RZ, RZ, R119.reuse ;  /* 0x000000ffff5e7224 */ /* 0x100fe200078e0077 */
[----:B------:R-:W-:Y:S01]  /*27a0*/  FMNMX.FTZ R32, R53, R32, !PT ;  /* 0x0000002035207209 */ /* 0x000fe20007810000 */
[----:B------:R-:W-:Y:S01]  /*27b0*/  MUFU.EX2 R143, R143 ;  /* 0x0000008f008f7308 */ /* 0x000fe20000000800 */
[C---:B------:R-:W-:Y:S01]  /*27c0*/  ISETP.GT.AND P2, PT, R62.reuse, 0x48, PT ;  /* 0x000000483e00780c */ /* 0x040fe20003f44270 */
[--C-:B---3--:R-:W-:Y:S01]  /*27d0*/  IMAD.MOV.U32 R92, RZ, RZ, R119.reuse ;  /* 0x000000ffff5c7224 */ /* 0x108fe200078e0077 */
[----:B------:R-:W-:Y:S01]  /*27e0*/  FSEL R57, R57, -INF , P3 ;  /* 0xff80000039397808 */ /* 0x000fe20001800000 */
[--C-:B------:R-:W-:Y:S01]  /*27f0*/  IMAD.MOV.U32 R90, RZ, RZ, R119.reuse ;  /* 0x000000ffff5a7224 */ /* 0x100fe200078e0077 */
[----:B------:R-:W-:Y:S01]  /*2800*/  FMNMX.FTZ R32, R59, R32, !PT ;  /* 0x000000203b207209 */ /* 0x000fe20007810000 */
[----:B----4-:R-:W-:Y:S01]  /*2810*/  IMAD.MOV.U32 R88, RZ, RZ, R119 ;  /* 0x000000ffff587224 */ /* 0x010fe200078e0077 */
[----:B------:R-:W-:Y:S01]  /*2820*/  ISETP.GT.AND P3, PT, R62, 0x49, PT ;  /* 0x000000493e00780c */ /* 0x000fe20003f64270 */
[----:B------:R-:W-:Y:S01]  /*2830*/  MUFU.EX2 R137, R137 ;  /* 0x0000008900897308 */ /* 0x000fe20000000800 */
[----:B------:R-:W-:-:S02]  /*2840*/  FSEL R63, R60, -INF , P2 ;  /* 0xff8000003c3f7808 */ /* 0x000fc40001000000 */
[----:B------:R-:W-:Y:S02]  /*2850*/  FMNMX.FTZ R36, R57, R32, !PT ;  /* 0x0000002039247209 */ /* 0x000fe40007810000 */
[C---:B------:R-:W-:Y:S02]  /*2860*/  ISETP.GT.AND P2, PT, R62.reuse, 0x50, PT ;  /* 0x000000503e00780c */ /* 0x040fe40003f44270 */
[----:B------:R-:W-:Y:S01]  /*2870*/  FSEL R61, R61, -INF , P3 ;  /* 0xff8000003d3d7808 */ /* 0x000fe20001800000 */
[----:B------:R-:W-:Y:S01]  /*2880*/  MUFU.EX2 R32, R42 ;  /* 0x0000002a00207308 */ /* 0x000fe20000000800 */
[----:B------:R-:W-:Y:S02]  /*2890*/  FMNMX.FTZ R36, R63, R36, !PT ;  /* 0x000000243f247209 */ /* 0x000fe40007810000 */
[----:B------:R-:W-:Y:S02]  /*28a0*/  ISETP.GT.AND P3, PT, R62, 0x51, PT ;  /* 0x000000513e00780c */ /* 0x000fe40003f64270 */
[----:B------:R-:W-:-:S02]  /*28b0*/  FSEL R67, R64, -INF , P2 ;  /* 0xff80000040437808 */ /* 0x000fc40001000000 */
[----:B------:R-:W-:Y:S01]  /*28c0*/  FMNMX.FTZ R36, R61, R36, !PT ;  /* 0x000000243d247209 */ /* 0x000fe20007810000 */
[----:B------:R-:W-:Y:S01]  /*28d0*/  MUFU.EX2 R139, R139 ;  /* 0x0000008b008b7308 */ /* 0x000fe20000000800 */
[C---:B------:R-:W-:Y:S02]  /*28e0*/  ISETP.GT.AND P2, PT, R62.reuse, 0x58, PT ;  /* 0x000000583e00780c */ /* 0x040fe40003f44270 */
[----:B------:R-:W-:Y:S02]  /*28f0*/  FSEL R71, R65, -INF , P3 ;  /* 0xff80000041477808 */ /* 0x000fe40001800000 */
[----:B------:R-:W-:Y:S02]  /*2900*/  FMNMX.FTZ R36, R67, R36, !PT ;  /* 0x0000002443247209 */ /* 0x000fe40007810000 */
[----:B------:R-:W-:Y:S01]  /*2910*/  ISETP.GT.AND P3, PT, R62, 0x59, PT ;  /* 0x000000593e00780c */ /* 0x000fe20003f64270 */
[----:B------:R-:W-:Y:S01]  /*2920*/  MUFU.EX2 R34, R34 ;  /* 0x0000002200227308 */ /* 0x000fe20000000800 */
[----:B------:R-:W-:-:S02]  /*2930*/  FSEL R65, R68, -INF , P2 ;  /* 0xff80000044417808 */ /* 0x000fc40001000000 */
[----:B------:R-:W-:Y:S02]  /*2940*/  FMNMX.FTZ R38, R71, R36, !PT ;  /* 0x0000002447267209 */ /* 0x000fe40007810000 */
[C---:B------:R-:W-:Y:S02]  /*2950*/  ISETP.GT.AND P2, PT, R62.reuse, 0x60, PT ;  /* 0x000000603e00780c */ /* 0x040fe40003f44270 */
[----:B------:R-:W-:Y:S01]  /*2960*/  FSEL R69, R69, -INF , P3 ;  /* 0xff80000045457808 */ /* 0x000fe20001800000 */
[----:B------:R3:W-:Y:S01]  /*2970*/  MUFU.EX2 R36, R40 ;  /* 0x0000002800247308 */ /* 0x0007e20000000800 */
        /* <DEDUP_REMOVED lines=27> */
[----:B------:R-:W-:Y:S02]  /*2b30*/  FSEL R85, R85, -INF , P3 ;  /* 0xff80000055557808 */ /* 0x000fe40001800000 */
[----:B------:R-:W-:Y:S01]  /*2b40*/  FMNMX.FTZ R38, R91, R38, !PT ;  /* 0x000000265b267209 */ /* 0x000fe20007810000 */
[----:B------:R-:W-:Y:S01]  /*2b50*/  MUFU.EX2 R20, R20 ;  /* 0x0000001400147308 */ /* 0x000fe20000000800 */
[----:B------:R-:W-:Y:S02]  /*2b60*/  F2FP.F16.F32.PACK_AB R149, R149, R4 ;  /* 0x000000049595723e */ /* 0x000fe400000000ff */
[----:B------:R-:W-:-:S05]  /*2b70*/  FMNMX.FTZ R38, R85, R38, !PT ;  /* 0x0000002655267209 */ /* 0x000fca0007810000 */
[----:B------:R-:W4:Y:S01]  /*2b80*/  SHFL.BFLY PT, R11, R38, 0x2, 0x1f ;  /* 0x0c401f00260b7f89 */ /* 0x000f2200000e0000 */
[----:B------:R-:W-:Y:S08]  /*2b90*/  MUFU.EX2 R131, R131 ;  /* 0x0000008300837308 */ /* 0x000ff00000000800 */
[----:B------:R-:W-:Y:S08]  /*2ba0*/  MUFU.EX2 R14, R14 ;  /* 0x0000000e000e7308 */ /* 0x000ff00000000800 */
[----:B------:R-:W-:Y:S01]  /*2bb0*/  MUFU.EX2 R125, R125 ;  /* 0x0000007d007d7308 */ /* 0x000fe20000000800 */
[----:B----4-:R-:W-:Y:S01]  /*2bc0*/  FMNMX.FTZ R11, R38, R11, !PT ;  /* 0x0000000b260b7209 */ /* 0x010fe20007810000 */
[----:B------:R-:W-:-:S06]  /*2bd0*/  FFMA.FTZ R38, R75, R0, -R21 ;  /* 0x000000004b267223 */ /* 0x000fcc0000010815 */
[----:B------:R-:W-:Y:S01]  /*2be0*/  MUFU.EX2 R127, R127 ;  /* 0x0000007f007f7308 */ /* 0x000fe20000000800 */
[----:B---3--:R-:W3:Y:S07]  /*2bf0*/  SHFL.BFLY PT, R40, R11, 0x1, 0x1f ;  /* 0x0c201f000b287f89 */ /* 0x008eee00000e0000 */
[----:B------:R-:W-:Y:S08]  /*2c00*/  MUFU.EX2 R38, R38 ;  /* 0x0000002600267308 */ /* 0x000ff00000000800 */
[----:B------:R-:W-:Y:S08]  /*2c10*/  MUFU.EX2 R12, R12 ;  /* 0x0000000c000c7308 */ /* 0x000ff00000000800 */
[----:B------:R-:W-:Y:S01]  /*2c20*/  MUFU.EX2 R121, R121 ;  /* 0x0000007900797308 */ /* 0x000fe20000000800 */
[----:B---3--:R-:W-:Y:S01]  /*2c30*/  FMNMX.FTZ R5, R11, R40, !PT ;  /* 0x000000280b057209 */ /* 0x008fe20007810000 */
[----:B------:R-:W-:-:S03]  /*2c40*/  FFMA.FTZ R40, R87, R0, -R21 ;  /* 0x0000000057287223 */ /* 0x000fc60000010815 */
[C---:B------:R-:W-:Y:S01]  /*2c50*/  FSETP.NEU.FTZ.AND P2, PT, R5.reuse, -INF , PT ;  /* 0xff8000000500780b */ /* 0x040fe20003f5d000 */
[----:B------:R-:W-:Y:S02]  /*2c60*/  FMUL.FTZ R42, R5, R0 ;  /* 0x00000000052a7220 */ /* 0x000fe40000410000 */
[----:B------:R-:W-:Y:S03]  /*2c70*/  MUFU.EX2 R10, R10 ;  /* 0x0000000a000a7308 */ /* 0x000fe60000000800 */
[----:B------:R-:W-:Y:S02]  /*2c80*/  FSEL R42, R42, RZ, P2 ;  /* 0x000000ff2a2a7208 */ /* 0x000fe40001000000 */
[----:B------:R-:W-:-:S03]  /*2c90*/  PLOP3.LUT P2, PT, PT, PT, UP0, 0x80, 0x0 ;  /* 0x000000000000781c */ /* 0x000fc60003f4f008 */
[----:B------:R-:W-:Y:S01]  /*2ca0*/  MUFU.EX2 R123, R123 ;  /* 0x0000007b007b7308 */ /* 0x000fe20000000800 */
[-CC-:B------:R-:W-:Y:S01]  /*2cb0*/  FFMA.FTZ R148, R27, R0.reuse, -R42.reuse ;  /* 0x000000001b947223 */ /* 0x180fe2000001082a */
[-CC-:B------:R-:W-:Y:S01]  /*2cc0*/  FFMA.FTZ R7, R31, R0.reuse, -R42.reuse ;  /* 0x000000001f077223 */ /* 0x180fe2000001082a */
[-CC-:B------:R-:W-:Y:S01]  /*2cd0*/  FFMA.FTZ R150, R25, R0.reuse, -R42.reuse ;  /* 0x0000000019967223 */ /* 0x180fe2000001082a */
[-C--:B------:R-:W-:Y:S01]  /*2ce0*/  FFMA.FTZ R11, R29, R0.reuse, -R42 ;  /* 0x000000001d0b7223 */ /* 0x080fe2000001082a */
[----:B------:R-:W-:Y:S01]  /*2cf0*/  FADD.FTZ R29, R151, R44 ;  /* 0x0000002c971d7221 */ /* 0x000fe20000010000 */
[-CC-:B------:R-:W-:Y:S01]  /*2d00*/  FFMA.FTZ R144, R35, R0.reuse, -R42.reuse ;  /* 0x0000000023907223 */ /* 0x180fe2000001082a */
[-CC-:B------:R-:W-:Y:S01]  /*2d10*/  FFMA.FTZ R13, R33, R0.reuse, -R42.reuse ;  /* 0x00000000210d7223 */ /* 0x180fe2000001082a */
[----:B------:R-:W-:Y:S01]  /*2d20*/  MUFU.EX2 R148, R148 ;  /* 0x0000009400947308 */ /* 0x000fe20000000800 */
[----:B------:R-:W-:Y:S01]  /*2d30*/  FADD.FTZ R44, R6, R29 ;  /* 0x0000001d062c7221 */ /* 0x000fe20000010000 */
[-CC-:B------:R-:W-:Y:S01]  /*2d40*/  FFMA.FTZ R146, R39, R0.reuse, -R42.reuse ;  /* 0x0000000027927223 */ /* 0x180fe2000001082a */
[-CC-:B------:R-:W-:Y:S01]  /*2d50*/  FFMA.FTZ R15, R37, R0.reuse, -R42.reuse ;  /* 0x00000000250f7223 */ /* 0x180fe2000001082a */
[-C--:B------:R-:W-:Y:S01]  /*2d60*/  FFMA.FTZ R140, R43, R0.reuse, -R42 ;  /* 0x000000002b8c7223 */ /* 0x080fe2000001082a */
[----:B-----5:R-:W-:Y:S01]  /*2d70*/  FADD.FTZ R31, R145, R44 ;  /* 0x0000002c911f7221 */ /* 0x020fe20000010000 */
[-CC-:B------:R-:W-:Y:S01]  /*2d80*/  FFMA.FTZ R19, R41, R0.reuse, -R42.reuse ;  /* 0x0000000029137223 */ /* 0x180fe2000001082a */
[-CC-:B------:R-:W-:Y:S01]  /*2d90*/  FFMA.FTZ R142, R47, R0.reuse, -R42.reuse ;  /* 0x000000002f8e7223 */ /* 0x180fe2000001082a */
[----:B------:R-:W3:Y:S01]  /*2da0*/  MUFU.EX2 R7, R7 ;  /* 0x0000000700077308 */ /* 0x000ee20000000800 */
[----:B-1----:R-:W-:Y:S01]  /*2db0*/  FADD.FTZ R44, R8, R31 ;  /* 0x0000001f082c7221 */ /* 0x002fe20000010000 */
[-CC-:B------:R-:W-:Y:S01]  /*2dc0*/  FFMA.FTZ R21, R45, R0.reuse, -R42.reuse ;  /* 0x000000002d157223 */ /* 0x180fe2000001082a */
[-CC-:B------:R-:W-:Y:S01]  /*2dd0*/  FFMA.FTZ R136, R51, R0.reuse, -R42.reuse ;  /* 0x0000000033887223 */ /* 0x180fe2000001082a */
[-C--:B------:R-:W-:Y:S01]  /*2de0*/  FFMA.FTZ R25, R49, R0.reuse, -R42 ;  /* 0x0000000031197223 */ /* 0x080fe2000001082a */
[----:B--2---:R-:W-:Y:S01]  /*2df0*/  FADD.FTZ R31, R147, R44 ;  /* 0x0000002c931f7221 */ /* 0x004fe20000010000 */
[-CC-:B------:R-:W-:Y:S01]  /*2e00*/  FFMA.FTZ R138, R55, R0.reuse, -R42.reuse ;  /* 0x00000000378a7223 */ /* 0x180fe2000001082a */
[-CC-:B------:R-:W-:Y:S01]  /*2e10*/  FFMA.FTZ R27, R53, R0.reuse, -R42.reuse ;  /* 0x00000000351b7223 */ /* 0x180fe2000001082a */
[----:B------:R-:W1:Y:S01]  /*2e20*/  MUFU.EX2 R150, R150 ;  /* 0x0000009600967308 */ /* 0x000e620000000800 */
[----:B------:R-:W-:Y:S01]  /*2e30*/  FADD.FTZ R46, R24, R31 ;  /* 0x0000001f182e7221 */ /* 0x000fe20000010000 */
[-CC-:B------:R-:W-:Y:S01]  /*2e40*/  FFMA.FTZ R132, R59, R0.reuse, -R42.reuse ;  /* 0x000000003b847223 */ /* 0x180fe2000001082a */
[-CC-:B------:R-:W-:Y:S01]  /*2e50*/  FFMA.FTZ R29, R57, R0.reuse, -R42.reuse ;  /* 0x00000000391d7223 */ /* 0x180fe2000001082a */
[-C--:B------:R-:W-:Y:S01]  /*2e60*/  FFMA.FTZ R134, R63, R0.reuse, -R42 ;  /* 0x000000003f867223 */ /* 0x080fe2000001082a */
[----:B------:R-:W-:Y:S01]  /*2e70*/  FADD.FTZ R35, R141, R46 ;  /* 0x0000002e8d237221 */ /* 0x000fe20000010000 */
[-CC-:B------:R-:W-:Y:S01]  /*2e80*/  FFMA.FTZ R31, R61, R0.reuse, -R42.reuse ;  /* 0x000000003d1f7223 */ /* 0x180fe2000001082a */
[-CC-:B------:R-:W-:Y:S01]  /*2e90*/  FFMA.FTZ R128, R67, R0.reuse, -R42.reuse ;  /* 0x0000000043807223 */ /* 0x180fe2000001082a */
[----:B------:R-:W2:Y:S01]  /*2ea0*/  MUFU.EX2 R11, R11 ;  /* 0x0000000b000b7308 */ /* 0x000ea20000000800 */
[----:B---3--:R-:W-:Y:S01]  /*2eb0*/  FADD.FTZ R33, R148, R7 ;  /* 0x0000000794217221 */ /* 0x008fe20000010000 */
[----:B------:R-:W-:Y:S01]  /*2ec0*/  FADD.FTZ R46, R28, R35 ;  /* 0x000000231c2e7221 */ /* 0x000fe20000010000 */
[-CC-:B------:R-:W-:Y:S01]  /*2ed0*/  FFMA.FTZ R130, R65, R0.reuse, -R42.reuse ;  /* 0x0000000041827223 */ /* 0x180fe2000001082a */
[-CC-:B------:R-:W-:Y:S01]  /*2ee0*/  FFMA.FTZ R69, R69, R0.reuse, -R42.reuse ;  /* 0x0000000045457223 */ /* 0x180fe2000001082a */
[----:B------:R-:W-:Y:S01]  /*2ef0*/  F2FP.F16.F32.PACK_AB R151, R6, R151 ;  /* 0x000000970697723e */ /* 0x000fe200000000ff */
[-CC-:B------:R-:W-:Y:S01]  /*2f00*/  FFMA.FTZ R79, R79, R0.reuse, -R42.reuse ;  /* 0x000000004f4f7223 */ /* 0x180fe2000001082a */
[-CC-:B------:R-:W-:Y:S01]  /*2f10*/  FFMA.FTZ R73, R73, R0.reuse, -R42.reuse ;  /* 0x0000000049497223 */ /* 0x180fe2000001082a */
[----:B------:R-:W3:Y:S01]  /*2f20*/  MUFU.EX2 R144, R144 ;  /* 0x0000009000907308 */ /* 0x000ee20000000800 */
[----:B-1----:R-:W-:Y:S01]  /*2f30*/  FADD.FTZ R44, R150, R33 ;  /* 0x00000021962c7221 */ /* 0x002fe20000010000 */
[-CC-:B------:R-:W-:Y:S01]  /*2f40*/  FFMA.FTZ R83, R83, R0.reuse, -R42.reuse ;  /* 0x0000000053537223 */ /* 0x180fe2000001082a */
[-CC-:B------:R-:W-:Y:S01]  /*2f50*/  FFMA.FTZ R77, R77, R0.reuse, -R42.reuse ;  /* 0x000000004d4d7223 */ /* 0x180fe2000001082a */
[-CC-:B------:R-:W-:Y:S01]  /*2f60*/  FFMA.FTZ R89, R89, R0.reuse, -R42.reuse ;  /* 0x0000000059597223 */ /* 0x180fe2000001082a */
[-CC-:B------:R-:W-:Y:S01]  /*2f70*/  FFMA.FTZ R81, R81, R0.reuse, -R42.reuse ;  /* 0x0000000051517223 */ /* 0x180fe2000001082a */
[----:B------:R-:W-:Y:S01]  /*2f80*/  FFMA.FTZ R91, R91, R0, -R42 ;  /* 0x000000005b5b7223 */ /* 0x000fe2000001082a */
[----:B------:R-:W-:Y:S01]  /*2f90*/  F2FP.F16.F32.PACK_AB R148, R7, R148 ;  /* 0x000000940794723e */ /* 0x000fe200000000ff */
[----:B------:R-:W1:Y:S01]  /*2fa0*/  MUFU.EX2 R13, R13 ;  /* 0x0000000d000d7308 */ /* 0x000e620000000800 */
[----:B--2---:R-:W-:Y:S01]  /*2fb0*/  FADD.FTZ R33, R11, R44 ;  /* 0x0000002c0b217221 */ /* 0x004fe20000010000 */
[----:B------:R-:W-:-:S02]  /*2fc0*/  F2FP.F16.F32.PACK_AB R145, R8, R145 ;  /* 0x000000910891723e */ /* 0x000fc400000000ff */
[----:B------:R-:W-:Y:S02]  /*2fd0*/  F2FP.F16.F32.PACK_AB R147, R24, R147 ;  /* 0x000000931893723e */ /* 0x000fe400000000ff */
[----:B------:R-:W-:Y:S02]  /*2fe0*/  F2FP.F16.F32.PACK_AB R141, R28, R141 ;  /* 0x0000008d1c8d723e */ /* 0x000fe400000000ff */
[----:B------:R-:W2:Y:S01]  /*2ff0*/  MUFU.EX2 R146, R146 ;  /* 0x0000009200927308 */ /* 0x000ea20000000800 */
[----:B---3--:R-:W-:Y:S01]  /*3000*/  FADD.FTZ R44, R144, R33 ;  /* 0x00000021902c7221 */ /* 0x008fe20000010000 */
[----:B------:R-:W-:Y:S01]  /*3010*/  FADD.FTZ R33, R143, R46 ;  /* 0x0000002e8f217221 */ /* 0x000fe20000010000 */
[C---:B------:R-:W-:Y:S02]  /*3020*/  F2FP.F16.F32.PACK_AB R143, R32.reuse, R143 ;  /* 0x0000008f208f723e */ /* 0x040fe400000000ff */
[----:B------:R-:W-:Y:S01]  /*3030*/  F2FP.F16.F32.PACK_AB R150, R11, R150 ;  /* 0x000000960b96723e */ /* 0x000fe200000000ff */
[----:B------:R-:W-:Y:S01]  /*3040*/  FADD.FTZ R46, R32, R33 ;  /* 0x00000021202e7221 */ /* 0x000fe20000010000 */
[-C--:B------:R-:W-:Y:S01]  /*3050*/  FFMA.FTZ R33, R71, R0.reuse, -R42 ;  /* 0x0000000047217223 */ /* 0x080fe2000001082a */
[----:B------:R-:W3:Y:S01]  /*3060*/  MUFU.EX2 R15, R15 ;  /* 0x0000000f000f7308 */ /* 0x000ee20000000800 */
[----:B-1----:R-:W-:Y:S01]  /*3070*/  FADD.FTZ R35, R13, R44 ;  /* 0x0000002c0d237221 */ /* 0x002fe20000010000 */
[----:B------:R-:W-:Y:S01]  /*3080*/  FADD.FTZ R37, R137, R46 ;  /* 0x0000002e89257221 */ /* 0x000fe20000010000 */
[----:B------:R-:W-:Y:S01]  /*3090*/  FFMA.FTZ R42, R85, R0, -R42 ;  /* 0x00000000552a7223 */ /* 0x000fe2000001082a */
[----:B------:R-:W-:-:S02]  /*30a0*/  F2FP.F16.F32.PACK_AB R137, R36, R137 ;  /* 0x000000892489723e */ /* 0x000fc400000000ff */
[----:B------:R-:W-:Y:S01]  /*30b0*/  FADD.FTZ R46, R36, R37 ;  /* 0x00000025242e7221 */ /* 0x000fe20000010000 */
[----:B------:R-:W-:Y:S01]  /*30c0*/  F2FP.F16.F32.PACK_AB R144, R13, R144 ;  /* 0x000000900d90723e */ /* 0x000fe200000000ff */
[----:B------:R-:W1:Y:S01]  /*30d0*/  MUFU.EX2 R140, R140 ;  /* 0x0000008c008c7308 */ /* 0x000e620000000800 */
[----:B--2---:R-:W-:-:S07]  /*30e0*/  FADD.FTZ R44, R146, R35 ;  /* 0x00000023922c7221 */ /* 0x004fce0000010000 */
[----:B------:R-:W2:Y:S01]  /*30f0*/  MUFU.EX2 R19, R19 ;  /* 0x0000001300137308 */ /* 0x000ea20000000800 */
[C---:B---3--:R-:W-:Y:S01]  /*3100*/  FADD.FTZ R35, R15.reuse, R44 ;  /* 0x0000002c0f237221 */ /* 0x048fe20000010000 */
[----:B------:R-:W-:-:S06]  /*3110*/  F2FP.F16.F32.PACK_AB R146, R15, R146 ;  /* 0x000000920f92723e */ /* 0x000fcc00000000ff */
[----:B------:R-:W3:Y:S01]  /*3120*/  MUFU.EX2 R142, R142 ;  /* 0x0000008e008e7308 */ /* 0x000ee20000000800 */
[----:B-1----:R-:W-:Y:S01]  /*3130*/  FADD.FTZ R44, R140, R35 ;  /* 0x000000238c2c7221 */ /* 0x002fe20000010000 */
[----:B------:R-:W-:Y:S01]  /*3140*/  FADD.FTZ R35, R139, R46 ;  /* 0x0000002e8b237221 */ /* 0x000fe20000010000 */
[----:B------:R-:W-:-:S03]  /*3150*/  F2FP.F16.F32.PACK_AB R139, R34, R139 ;  /* 0x0000008b228b723e */ /* 0x000fc600000000ff */
[----:B------:R-:W-:Y:S02]  /*3160*/  FADD.FTZ R46, R34, R35 ;  /* 0x00000023222e7221 */ /* 0x000fe40000010000 */
[----:B------:R-:W1:Y:S01]  /*3170*/  MUFU.EX2 R21, R21 ;  /* 0x0000001500157308 */ /* 0x000e620000000800 */
[----:B--2---:R-:W-:Y:S01]  /*3180*/  FADD.FTZ R3, R19, R44 ;  /* 0x0000002c13037221 */ /* 0x004fe20000010000 */
[----:B------:R-:W-:Y:S01]  /*3190*/  FADD.FTZ R35, R133, R46 ;  /* 0x0000002e85237221 */ /* 0x000fe20000010000 */
[C---:B------:R-:W-:Y:S02]  /*31a0*/  F2FP.F16.F32.PACK_AB R133, R30.reuse, R133 ;  /* 0x000000851e85723e */ /* 0x040fe400000000ff */
[----:B------:R-:W-:Y:S01]  /*31b0*/  F2FP.F16.F32.PACK_AB R140, R19, R140 ;  /* 0x0000008c138c723e */ /* 0x000fe200000000ff */
[----:B------:R-:W-:Y:S02]  /*31c0*/  FADD.FTZ R46, R30, R35 ;  /* 0x000000231e2e7221 */ /* 0x000fe40000010000 */
[----:B------:R-:W2:Y:S01]  /*31d0*/  MUFU.EX2 R136, R136 ;  /* 0x0000008800887308 */ /* 0x000ea20000000800 */
[----:B---3--:R-:W-:Y:S01]  /*31e0*/  FADD.FTZ R44, R142, R3 ;  /* 0x000000038e2c7221 */ /* 0x008fe20000010000 */
[----:B------:R-:W-:Y:S01]  /*31f0*/  FADD.FTZ R35, R135, R46 ;  /* 0x0000002e87237221 */ /* 0x000fe20000010000 */
[----:B------:R-:W-:-:S03]  /*3200*/  F2FP.F16.F32.PACK_AB R135, R26, R135 ;  /* 0x000000871a87723e */ /* 0x000fc600000000ff */
[----:B------:R-:W-:Y:S02]  /*3210*/  FADD.FTZ R46, R26, R35 ;  /* 0x000000231a2e7221 */ /* 0x000fe40000010000 */
[----:B------:R-:W3:Y:S01]  /*3220*/  MUFU.EX2 R25, R25 ;  /* 0x0000001900197308 */ /* 0x000ee20000000800 */
[----:B-1----:R-:W-:Y:S01]  /*3230*/  FADD.FTZ R3, R21, R44 ;  /* 0x0000002c15037221 */ /* 0x002fe20000010000 */
[----:B------:R-:W-:Y:S01]  /*3240*/  FADD.FTZ R35, R129, R46 ;  /* 0x0000002e81237221 */ /* 0x000fe20000010000 */
[----:B------:R-:W-:Y:S02]  /*3250*/  F2FP.F16.F32.PACK_AB R129, R20, R129 ;  /* 0x000000811481723e */ /* 0x000fe400000000ff */
[----:B------:R-:W-:-:S03]  /*3260*/  F2FP.F16.F32.PACK_AB R142, R21, R142 ;  /* 0x0000008e158e723e */ /* 0x000fc600000000ff */
        /* <DEDUP_REMOVED lines=9> */
[----:B------:R-:W-:Y:S01]  /*3300*/  FADD.FTZ R44, R20, R35 ;  /* 0x00000023142c7221 */ /* 0x000fe20000010000 */
[----:B------:R-:W-:-:S03]  /*3310*/  F2FP.F16.F32.PACK_AB R138, R27, R138 ;  /* 0x0000008a1b8a723e */ /* 0x000fc600000000ff */
[----:B------:R-:W-:Y:S01]  /*3320*/  FADD.FTZ R35, R131, R44 ;  /* 0x0000002c83237221 */ /* 0x000fe20000010000 */
[----:B------:R-:W-:Y:S01]  /*3330*/  F2FP.F16.F32.PACK_AB R131, R14, R131 ;  /* 0x000000830e83723e */ /* 0x000fe200000000ff */
[----:B------:R-:W2:Y:S01]  /*3340*/  MUFU.EX2 R134, R134 ;  /* 0x0000008600867308 */ /* 0x000ea20000000800 */
[----:B---3--:R-:W-:Y:S01]  /*3350*/  FADD.FTZ R4, R132, R3 ;  /* 0x0000000384047221 */ /* 0x008fe20000010000 */
[----:B------:R-:W-:-:S04]  /*3360*/  FADD.FTZ R6, R14, R35 ;  /* 0x000000230e067221 */ /* 0x000fc80000010000 */
[----:B------:R-:W-:Y:S01]  /*3370*/  FADD.FTZ R35, R125, R6 ;  /* 0x000000067d237221 */ /* 0x000fe20000010000 */
[C---:B------:R-:W-:Y:S01]  /*3380*/  F2FP.F16.F32.PACK_AB R125, R38.reuse, R125 ;  /* 0x0000007d267d723e */ /* 0x040fe200000000ff */
        /* <DEDUP_REMOVED lines=8> */
[----:B------:R-:W-:-:S06]  /*3410*/  FADD.FTZ R6, R12, R35 ;  /* 0x000000230c067221 */ /* 0x000fcc0000010000 */
        /* <DEDUP_REMOVED lines=16> */
[----:B------:R-:W-:-:S05]  /*3520*/  F2FP.F16.F32.PACK_AB R130, R69, R130 ;  /* 0x000000824582723e */ /* 0x000fca00000000ff */
        /* <DEDUP_REMOVED lines=14> */
[----:B------:R-:W-:Y:S01]  /*3610*/  F2FP.F16.F32.PACK_AB R120, R120, R89 ;  /* 0x000000597878723e */ /* 0x000fe200000000ff */
[----:B------:R-:W-:-:S05]  /*3620*/  IMAD.MOV.U32 R89, RZ, RZ, R119 ;  /* 0x000000ffff597224 */ /* 0x000fca00078e0077 */
[----:B------:R-:W1:Y:S01]  /*3630*/  MUFU.EX2 R40, R40 ;  /* 0x0000002800287308 */ /* 0x000e620000000800 */
[----:B--2---:R-:W-:Y:S01]  /*3640*/  FADD.FTZ R7, R91, R4 ;  /* 0x000000045b077221 */ /* 0x004fe20000010000 */
[----:B---3--:R-:W-:-:S03]  /*3650*/  F2FP.F16.F32.PACK_AB R122, R42, R91 ;  /* 0x0000005b2a7a723e */ /* 0x008fc600000000ff */
[----:B------:R-:W-:Y:S01]  /*3660*/  FADD.FTZ R4, R42, R7 ;  /* 0x000000072a047221 */ /* 0x000fe20000010000 */
[----:B------:R-:W-:Y:S02]  /*3670*/  IMAD.MOV.U32 R91, RZ, RZ, R119 ;  /* 0x000000ffff5b7224 */ /* 0x000fe400078e0077 */
[C---:B-1----:R-:W-:Y:S01]  /*3680*/  FADD.FTZ R3, R40.reuse, R35 ;  /* 0x0000002328037221 */ /* 0x042fe20000010000 */
[----:B------:R-:W-:Y:S01]  /*3690*/  F2FP.F16.F32.PACK_AB R123, R40, R123 ;  /* 0x0000007b287b723e */ /* 0x000fe200000000ff */
[----:B------:R-:W-:Y:S06]  /*36a0*/  @!P2 BRA `(.L_x_1568) ;  /* 0x0000002400c4a947 */ /* 0x000fec0003800000 */
        /* <DEDUP_REMOVED lines=19> */
[----:B------:R-:W-:Y:S01]  /*37e0*/  UMOV UR27, UR36 ;  /* 0x00000024001b7c82 */ /* 0x000fe20008000000 */
[----:B------:R-:W-:Y:S01]  /*37f0*/  ULDC UR24, c[0x0][0x2e0] ;  /* 0x0000b80000187ab9 */ /* 0x000fe20000000800 */
[----:B------:R-:W-:Y:S01]  /*3800*/  ULDC UR21, c[0x0][0x288] ;  /* 0x0000a20000157ab9 */ /* 0x000fe20000000800 */
[----:B------:R-:W-:Y:S01]  /*3810*/  ULDC UR25, c[0x0][0x404] ;  /* 0x0001010000197ab9 */ /* 0x000fe20000000800 */
[----:B------:R-:W-:-:S05]  /*3820*/  ULDC.64 UR22, c[0x0][0x3f8] ;  /* 0x0000fe0000167ab9 */ /* 0x000fca0000000a00 */
.L_x_1577:
        /* <DEDUP_REMOVED lines=9> */
.L_x_1570:
[----:B------:R-:W-:Y:S01]  /*38c0*/  ULEA UR6, UR36, UR40, 0x3 ;  /* 0x0000002824067291 */ /* 0x000fe2000f8e183f */
[----:B------:R-:W-:-:S05]  /*38d0*/  IMAD.U32 R0, RZ, RZ, UR37 ;  /* 0x00000025ff007e24 */ /* 0x000fca000f8e00ff */
[----:B------:R-:W-:-:S04]  /*38e0*/  SHF.L.U32 R0, R0, 0x1f, RZ ;  /* 0x0000001f00007819 */ /* 0x000fc800000006ff */
[----:B------:R1:W2:Y:S01]  /*38f0*/  SYNCS.PHASECHK.TRANS64.TRYWAIT P3, [UR6+0x16830], R0 ;  /* 0x01683000ff0075a7 */ /* 0x0002a20008060146 */
[----:B------:R-:W-:Y:S05]  /*3900*/  @!P0 BRA `(.L_x_1571) ;  /* 0x0000000000048947 */ /* 0x000fea0003800000 */
[----:B------:R-:W-:Y:S01]  /*3910*/  BPT.TRAP 0x1 ;  /* 0x000000040000795c */ /* 0x000fe20000300000 */
.L_x_1571:
[----:B--2---:R-:W-:Y:S05]  /*3920*/  @P3 BRA `(.L_x_1569) ;  /* 0x0000000000083947 */ /* 0x004fea0003800000 */
[----:B------:R-:W2:Y:S02]  /*3930*/  SYNCS.PHASECHK.TRANS64.TRYWAIT P3, [UR6+0x16830], R0 ;  /* 0x01683000ff0075a7 */ /* 0x000ea40008060146 */
[----:B--2---:R-:W-:Y:S05]  /*3940*/  @!P3 BRA `(.L_x_1572) ;  /* 0x000000800064b947 */ /* 0x004fea0003800000 */
.L_x_1569:
        /* <DEDUP_REMOVED lines=25> */
.L_x_1574:
[----:B------:R-:W-:Y:S01]  /*3ae0*/  ULEA UR6, UR27, UR40, 0x3 ;  /* 0x000000281b067291 */ /* 0x000fe2000f8e183f */
[----:B------:R-:W-:-:S05]  /*3af0*/  IMAD.U32 R0, RZ, RZ, UR29 ;  /* 0x0000001dff007e24 */ /* 0x000fca000f8e00ff */
[----:B------:R-:W-:-:S04]  /*3b00*/  SHF.L.U32 R0, R0, 0x1f, RZ ;  /* 0x0000001f00007819 */ /* 0x000fc800000006ff */
[----:B------:R1:W2:Y:S01]  /*3b10*/  SYNCS.PHASECHK.TRANS64.TRYWAIT P2, [UR6+0x16850], R0 ;  /* 0x01685000ff0075a7 */ /* 0x0002a20008040146 */
[----:B------:R-:W-:Y:S05]  /*3b20*/  @!P0 BRA `(.L_x_1575) ;  /* 0x0000000000048947 */ /* 0x000fea0003800000 */
[----:B------:R-:W-:Y:S01]  /*3b30*/  BPT.TRAP 0x1 ;  /* 0x000000040000795c */ /* 0x000fe20000300000 */
.L_x_1575:
[----:B--2---:R-:W-:Y:S05]  /*3b40*/  @P2 BRA `(.L_x_1573) ;  /* 0x0000000000082947 */ /* 0x004fea0003800000 */
[----:B------:R-:W2:Y:S02]  /*3b50*/  SYNCS.PHASECHK.TRANS64.TRYWAIT P2, [UR6+0x16850], R0 ;  /* 0x01685000ff0075a7 */ /* 0x000ea40008040146 */
[----:B--2---:R-:W-:Y:S05]  /*3b60*/  @!P2 BRA `(.L_x_1576) ;  /* 0x0000007c00f4a947 */ /* 0x004fea0003800000 */
.L_x_1573:
[----:B------:R-:W-:Y:S01]  /*3b70*/  UIADD3 UR6, UR40, 0x400, URZ ;  /* 0x0000040028067890 */ /* 0x000fe2000fffe03f */
[----:B------:R-:W-:Y:S01]  /*3b80*/  WARPGROUP.ARRIVE ;  /* 0x00000000000079c5 */ /* 0x000fe20000000000 */
[----:B------:R-:W-:Y:S01]  /*3b90*/  UMOV UR7, 0x40000040 ;  /* 0x4000004000077882 */ /* 0x000fe20000000000 */
[----:B------:R-:W-:Y:S02]  /*3ba0*/  UISETP.NE.U32.AND UP0, UPT, UR22, URZ, UPT ;  /* 0x0000003f1600728c */ /* 0x000fe4000bf05070 */
[----:B------:R-:W-:Y:S02]  /*3bb0*/  USHF.R.U32.HI UR6, URZ, 0x4, UR6 ;  /* 0x000000043f067899 */ /* 0x000fe40008011606 */
[----:B------:R-:W-:Y:S02]  /*3bc0*/  UISETP.NE.AND.EX UP0, UPT, UR23, URZ, UPT, UP0 ;  /* 0x0000003f1700728c */ /* 0x000fe4000bf05300 */
[----:B------:R-:W-:Y:S01]  /*3bd0*/  ULOP3.LUT UR6, UR6, 0x3fff, URZ, 0xc0, !UPT ;  /* 0x00003fff06067892 */ /* 0x000fe2000f8ec03f */
[----:B------:R-:W-:-:S03]  /*3be0*/  UMOV UR29, UR37 ;  /* 0x00000025001d7c82 */ /* 0x000fc60008000000 */
[----:B------:R-:W-:-:S07]  /*3bf0*/  ULEA UR10, UR27, UR6, 0xa ;  /* 0x000000061b0a7291 */ /* 0x000fce000f8e503f */
[----:B------:R-:W-:Y:S02]  /*3c00*/  UMOV UR6, UR10 ;  /* 0x0000000a00067c82 */ /* 0x000fe40008000000 */
[----:B------:R-:W-:Y:S01]  /*3c10*/  HGMMA.64x64x16.F32 R88, R148, gdesc[UR4].tnspB, R88, gsb0 ;  /* 0x40e0000494587df0 */ /* 0x000fe20008000858 */
[----:B------:R-:W-:Y:S01]  /*3c20*/  UMOV UR6, 0xffffff80 ;  /* 0xffffff8000067882 */ /* 0x000fe20000000000 */
[----:B------:R-:W-:Y:S02]  /*3c30*/  USEL UR7, UR25, 0x1, UP0 ;  /* 0x0000000119077887 */ /* 0x000fe40008000000 */
[----:B------:R-:W-:Y:S02]  /*3c40*/  UIMAD UR6, UR28, UR6, 0x1 ;  /* 0x000000011c0674a4 */ /* 0x000fe4000f8e0206 */
[----:B------:R-:W-:Y:S02]  /*3c50*/  UISETP.GT.AND UP0, UPT, UR28, UR26, UPT ;  /* 0x0000001a1c00728c */ /* 0x000fe4000bf04270 */
[----:B------:R-:W-:-:S02]  /*3c60*/  UIADD3 UR6, UR42, UR6, URZ ;  /* 0x000000062a067290 */ /* 0x000fc4000fffe03f */
[----:B------:R-:W-:Y:S02]  /*3c70*/  UIADD3 UR28, UR28, -0x1, URZ ;  /* 0xffffffff1c1c7890 */ /* 0x000fe4000fffe03f */
[----:B------:R-:W-:-:S03]  /*3c80*/  UIMAD UR6, UR7, UR24, UR6 ;  /* 0x00000018070672a4 */ /* 0x000fc6000f8e0206 */
[----:B------:R-:W-:Y:S01]  /*3c90*/  UMOV UR7, 0x40000040 ;  /* 0x4000004000077882 */ /* 0x000fe20000000000 */
[----:B------:R-:W-:-:S06]  /*3ca0*/  UIADD3 UR6, UR6, -UR21, URZ ;  /* 0x8000001506067290 */ /* 0x000fcc000fffe03f */
[----:B-12---:R-:W-:Y:S01]  /*3cb0*/  IMAD.U32 R0, RZ, RZ, UR6 ;  /* 0x00000006ff007e24 */ /* 0x006fe2000f8e00ff */
[----:B------:R-:W-:-:S03]  /*3cc0*/  UIADD3 UR6, UR10, 0x80, URZ ;  /* 0x000000800a067890 */ /* 0x000fc6000fffe03f */
[----:B------:R-:W-:-:S04]  /*3cd0*/  IMAD R5, R17, -0x2, R0 ;  /* 0xfffffffe11057824 */ /* 0x000fc800078e0200 */
[----:B------:R-:W-:-:S05]  /*3ce0*/  IMAD.IADD R8, R18, 0x1, R5 ;  /* 0x0000000112087824 */ /* 0x000fca00078e0205 */
[C---:B------:R-:W-:Y:S02]  /*3cf0*/  ISETP.GT.AND P2, PT, R8.reuse, RZ, PT ;  /* 0x000000ff0800720c */ /* 0x040fe40003f44270 */
[----:B------:R-:W-:Y:S02]  /*3d00*/  ISETP.GT.AND P3, PT, R8, 0x1, PT ;  /* 0x000000010800780c */ /* 0x000fe40003f64270 */
[----:B------:R-:W-:Y:S02]  /*3d10*/  FSEL R9, R24, -INF , P2 ;  /* 0xff80000018097808 */ /* 0x000fe40001000000 */
[----:B------:R-:W-:Y:S02]  /*3d20*/  ISETP.GT.AND P2, PT, R8, 0x8, PT ;  /* 0x000000080800780c */ /* 0x000fe40003f44270 */
[----:B------:R-:W-:Y:S02]  /*3d30*/  FSEL R25, R25, -INF , P3 ;  /* 0xff80000019197808 */ /* 0x000fe40001800000 */
[----:B------:R-:W-:-:S02]  /*3d40*/  FMNMX.FTZ R0, R9, R6, !PT ;  /* 0x0000000609007209 */ /* 0x000fc40007810000 */
[----:B------:R-:W-:Y:S02]  /*3d50*/  ISETP.GT.AND P3, PT, R8, 0x9, PT ;  /* 0x000000090800780c */ /* 0x000fe40003f64270 */
[----:B------:R-:W-:Y:S02]  /*3d60*/  FSEL R11, R28, -INF , P2 ;  /* 0xff8000001c0b7808 */ /* 0x000fe40001000000 */
[----:B------:R-:W-:Y:S02]  /*3d70*/  FMNMX.FTZ R0, R25, R0, !PT ;  /* 0x0000000019007209 */ /* 0x000fe40007810000 */
        /* <DEDUP_REMOVED lines=12> */
[----:B------:R-:W-:Y:S01]  /*3e40*/  ISETP.GT.AND P2, PT, R8, 0x20, PT ;  /* 0x000000200800780c */ /* 0x000fe20003f44270 */
[----:B------:R-:W-:Y:S02]  /*3e50*/  WARPGROUP.DEPBAR.LE gsb0, 0x0 ;  /* 0x00008000000079c5 */ /* 0x000fe40000010000 */
[----:B------:R-:W-:Y:S01]  /*3e60*/  WARPGROUP.ARRIVE ;  /* 0x00000000000079c5 */ /* 0x000fe20000000000 */
[----:B------:R-:W-:-:S02]  /*3e70*/  FSEL R37, R37, -INF , P3 ;  /* 0xff80000025257808 */ /* 0x000fc40001800000 */
[----:B------:R-:W-:Y:S02]  /*3e80*/  FMNMX.FTZ R0, R15, R0, !PT ;  /* 0x000000000f007209 */ /* 0x000fe40007810000 */
[----:B------:R-:W-:Y:S01]  /*3e90*/  ISETP.GT.AND P3, PT, R8, 0x21, PT ;  /* 0x000000210800780c */ /* 0x000fe20003f64270 */
[----:B------:R-:W-:Y:S01]  /*3ea0*/  HGMMA.64x64x16.F32 R88, R144, gdesc[UR4].tnspB, R88, gsb0 ;  /* 0x40e0000490587df0 */ /* 0x000fe20008000858 */
[----:B------:R-:W-:Y:S01]  /*3eb0*/  UIADD3 UR6, UR10, 0x100, URZ ;  /* 0x000001000a067890 */ /* 0x000fe2000fffe03f */
[----:B------:R-:W-:Y:S01]  /*3ec0*/  FSEL R19, R40, -INF , P2 ;  /* 0xff80000028137808 */ /* 0x000fe20001000000 */
[----:B------:R-:W-:Y:S01]  /*3ed0*/  UMOV UR7, 0x40000040 ;  /* 0x4000004000077882 */ /* 0x000fe20000000000 */
        /* <DEDUP_REMOVED lines=11> */
[----:B------:R-:W-:Y:S02]  /*3f90*/  FMNMX.FTZ R0, R45, R0, !PT ;  /* 0x000000002d007209 */ /* 0x000fe40007810000 */
[----:B------:R-:W-:Y:S02]  /*3fa0*/  FSEL R49, R49, -INF , P3 ;  /* 0xff80000031317808 */ /* 0x000fe40001800000 */
[----:B------:R-:W-:-:S04]  /*3fb0*/  ISETP.GT.AND P3, PT, R8, 0x39, PT ;  /* 0x000000390800780c */ /* 0x000fc80003f64270 */
        /* <DEDUP_REMOVED lines=14> */
[----:B------:R-:W-:Y:S01]  /*40a0*/  FSEL R81, R81, -INF , P3 ;  /* 0xff80000051517808 */ /* 0x000fe20001800000 */
[----:B------:R-:W-:Y:S02]  /*40b0*/  WARPGROUP.DEPBAR.LE gsb0, 0x0 ;  /* 0x00008000000079c5 */ /* 0x000fe40000010000 */
[----:B------:R-:W-:Y:S01]  /*40c0*/  WARPGROUP.ARRIVE ;  /* 0x00000000000079c5 */ /* 0x000fe20000000000 */
[----:B------:R-:W-:Y:S02]  /*40d0*/  FSEL R145, R48, -INF , P2 ;  /* 0xff80000030917808 */ /* 0x000fe40001000000 */
[----:B------:R-:W-:Y:S02]  /*40e0*/  ISETP.GT.AND P2, PT, R8, 0x38, PT ;  /* 0x000000380800780c */ /* 0x000fe40003f44270 */
[----:B------:R-:W-:Y:S01]  /*40f0*/  FMNMX.FTZ R0, R145, R0, !PT ;  /* 0x0000000091007209 */ /* 0x000fe20007810000 */
[----:B------:R-:W-:Y:S01]  /*4100*/  HGMMA.64x64x16.F32 R88, R140, gdesc[UR4].tnspB, R88, gsb0 ;  /* 0x40e000048c587df0 */ /* 0x000fe20008000858 */
[----:B------:R-:W-:Y:S01]  /*4110*/  FSEL R147, R52, -INF , P2 ;  /* 0xff80000034937808 */ /* 0x000fe20001000000 */
[----:B------:R-:W-:Y:S01]  /*4120*/  UIADD3 UR6, UR10, 0x180, URZ ;  /* 0x000001800a067890 */ /* 0x000fe2000fffe03f */
[----:B------:R-:W-:Y:S01]  /*4130*/  FMNMX.FTZ R0, R49, R0, !PT ;  /* 0x0000000031007209 */ /* 0x000fe20007810000 */
[----:B------:R-:W-:Y:S01]  /*4140*/  UMOV UR7, 0x40000040 ;  /* 0x4000004000077882 */ /* 0x000fe20000000000 */
[----:B------:R-:W-:-:S02]  /*4150*/  ISETP.GT.AND P2, PT, R8, 0x40, PT ;  /* 0x000000400800780c */ /* 0x000fc40003f44270 */
[----:B------:R-:W-:Y:S02]  /*4160*/  FMNMX.FTZ R0, R147, R0, !PT ;  /* 0x0000000093007209 */ /* 0x000fe40007810000 */
[----:B------:R-:W-:Y:S02]  /*4170*/  FSEL R149, R56, -INF , P2 ;  /* 0xff80000038957808 */ /* 0x000fe40001000000 */
[----:B------:R-:W-:Y:S02]  /*4180*/  FMNMX.FTZ R0, R53, R0, !PT ;  /* 0x0000000035007209 */ /* 0x000fe40007810000 */
[----:B------:R-:W-:Y:S02]  /*4190*/  ISETP.GT.AND P2, PT, R8, 0x48, PT ;  /* 0x000000480800780c */ /* 0x000fe40003f44270 */
[----:B------:R-:W-:Y:S02]  /*41a0*/  FMNMX.FTZ R0, R149, R0, !PT ;  /* 0x0000000095007209 */ /* 0x000fe40007810000 */
[----:B------:R-:W-:-:S02]  /*41b0*/  FSEL R151, R60, -INF , P2 ;  /* 0xff8000003c977808 */ /* 0x000fc40001000000 */
[----:B------:R-:W-:Y:S02]  /*41c0*/  FMNMX.FTZ R0, R57, R0, !PT ;  /* 0x0000000039007209 */ /* 0x000fe40007810000 */
[----:B------:R-:W-:Y:S02]  /*41d0*/  ISETP.GT.AND P2, PT, R8, 0x50, PT ;  /* 0x000000500800780c */ /* 0x000fe40003f44270 */
[----:B------:R-:W-:Y:S02]  /*41e0*/  FMNMX.FTZ R0, R151, R0, !PT ;  /* 0x0000000097007209 */ /* 0x000fe40007810000 */
[----:B------:R-:W-:Y:S02]  /*41f0*/  FSEL R153, R64, -INF , P2 ;  /* 0xff80000040997808 */ /* 0x000fe40001000000 */
[----:B------:R-:W-:Y:S02]  /*4200*/  FMNMX.FTZ R0, R61, R0, !PT ;  /* 0x000000003d007209 */ /* 0x000fe40007810000 */
[----:B------:R-:W-:-:S02]  /*4210*/  ISETP.GT.AND P2, PT, R8, 0x58, PT ;  /* 0x000000580800780c */ /* 0x000fc40003f44270 */
[----:B------:R-:W-:Y:S02]  /*4220*/  FMNMX.FTZ R0, R153, R0, !PT ;  /* 0x0000000099007209 */ /* 0x000fe40007810000 */
[----:B------:R-:W-:Y:S02]  /*4230*/  FSEL R155, R68, -INF , P2 ;  /* 0xff800000449b7808 */ /* 0x000fe40001000000 */
[----:B------:R-:W-:Y:S02]  /*4240*/  FMNMX.FTZ R0, R65, R0, !PT ;  /* 0x0000000041007209 */ /* 0x000fe40007810000 */
[C---:B------:R-:W-:Y:S02]  /*4250*/  ISETP.GT.AND P2, PT, R8.reuse, 0x60, PT ;  /* 0x000000600800780c */ /* 0x040fe40003f44270 */
[----:B------:R-:W-:Y:S02]  /*4260*/  FMNMX.FTZ R0, R155, R0, !PT ;  /* 0x000000009b007209 */ /* 0x000fe40007810000 */
[----:B------:R-:W-:-:S02]  /*4270*/  ISETP.GT.AND P3, PT, R8, 0x79, PT ;  /* 0x000000790800780c */ /* 0x000fc40003f64270 */
[----:B------:R-:W-:Y:S02]  /*4280*/  FMNMX.FTZ R0, R69, R0, !PT ;  /* 0x0000000045007209 */ /* 0x000fe40007810000 */
        /* <DEDUP_REMOVED lines=15> */
[C---:B------:R-:W-:Y:S01]  /*4380*/  ISETP.GT.AND P2, PT, R8.reuse, 0x78, PT ;  /* 0x000000780800780c */ /* 0x040fe20003f44270 */
[----:B------:R-:W-:Y:S01]  /*4390*/  VIADD R8, R8, 0x8 ;  /* 0x0000000808087836 */ /* 0x000fe20000000000 */
[----:B------:R-:W-:Y:S02]  /*43a0*/  FMNMX.FTZ R0, R157, R0, !PT ;  /* 0x000000009d007209 */ /* 0x000fe40007810000 */
[----:B------:R-:W-:-:S02]  /*43b0*/  FSEL R84, R84, -INF , P2 ;  /* 0xff80000054547808 */ /* 0x000fc40001000000 */
[----:B------:R-:W-:Y:S02]  /*43c0*/  FMNMX.FTZ R5, R81, R0, !PT ;  /* 0x0000000051057209 */ /* 0x000fe40007810000 */
[----:B------:R-:W-:Y:S02]  /*43d0*/  ISETP.GT.AND P4, PT, R8, RZ, PT ;  /* 0x000000ff0800720c */ /* 0x000fe40003f84270 */
[----:B------:R-:W-:Y:S02]  /*43e0*/  FMNMX.FTZ R0, R84, R5, !PT ;  /* 0x0000000554007209 */ /* 0x000fe40007810000 */
[----:B------:R-:W-:Y:S02]  /*43f0*/  ISETP.GT.AND P3, PT, R8, 0x1, PT ;  /* 0x000000010800780c */ /* 0x000fe40003f64270 */
[----:B------:R-:W-:Y:S02]  /*4400*/  FMNMX.FTZ R12, R85, R0, !PT ;  /* 0x00000000550c7209 */ /* 0x000fe40007810000 */
[----:B------:R-:W1:Y:S01]  /*4410*/  LDC R0, c[0x0][0x988] ;  /* 0x00026200ff007b82 */ /* 0x000e620000000800 */
[----:B------:R-:W-:-:S02]  /*4420*/  FSEL R26, R26, -INF , P4 ;  /* 0xff8000001a1a7808 */ /* 0x000fc40002000000 */
[----:B------:R-:W2:Y:S01]  /*4430*/  SHFL.BFLY PT, R5, R12, 0x2, 0x1f ;  /* 0x0c401f000c057f89 */ /* 0x000ea200000e0000 */
[C---:B------:R-:W-:Y:S02]  /*4440*/  ISETP.GT.AND P4, PT, R8.reuse, 0x8, PT ;  /* 0x000000080800780c */ /* 0x040fe40003f84270 */
[----:B------:R-:W-:Y:S02]  /*4450*/  FSEL R27, R27, -INF , P3 ;  /* 0xff8000001b1b7808 */ /* 0x000fe40001800000 */
[----:B------:R-:W-:-:S04]  /*4460*/  ISETP.GT.AND P3, PT, R8, 0x9, PT ;  /* 0x000000090800780c */ /* 0x000fc80003f64270 */
[----:B------:R-:W-:Y:S02]  /*4470*/  FSEL R31, R31, -INF , P3 ;  /* 0xff8000001f1f7808 */ /* 0x000fe40001800000 */
[----:B------:R-:W-:-:S04]  /*4480*/  ISETP.GT.AND P3, PT, R8, 0x11, PT ;  /* 0x000000110800780c */ /* 0x000fc80003f64270 */
[----:B------:R-:W-:Y:S02]  /*4490*/  FSEL R35, R35, -INF , P3 ;  /* 0xff80000023237808 */ /* 0x000fe40001800000 */
[----:B------:R-:W-:-:S04]  /*44a0*/  ISETP.GT.AND P3, PT, R8, 0x19, PT ;  /* 0x000000190800780c */ /* 0x000fc80003f64270 */
[----:B------:R-:W-:Y:S02]  /*44b0*/  FSEL R39, R39, -INF , P3 ;  /* 0xff80000027277808 */ /* 0x000fe40001800000 */
[----:B------:R-:W-:Y:S02]  /*44c0*/  ISETP.GT.AND P3, PT, R8, 0x21, PT ;  /* 0x000000210800780c */ /* 0x000fe40003f64270 */
[----:B--2---:R-:W-:Y:S02]  /*44d0*/  FMNMX.FTZ R14, R12, R5, !PT ;  /* 0x000000050c0e7209 */ /* 0x004fe40007810000 */
[----:B------:R-:W-:Y:S02]  /*44e0*/  FMNMX.FTZ R12, R26, R7, !PT ;  /* 0x000000071a0c7209 */ /* 0x000fe40007810000 */
[----:B------:R-:W-:Y:S01]  /*44f0*/  FSEL R43, R43, -INF , P3 ;  /* 0xff8000002b2b7808 */ /* 0x000fe20001800000 */
[----:B------:R-:W2:Y:S01]  /*4500*/  SHFL.BFLY PT, R5, R14, 0x1, 0x1f ;  /* 0x0c201f000e057f89 */ /* 0x000ea200000e0000 */
[----:B------:R-:W-:-:S02]  /*4510*/  FMNMX.FTZ R12, R27, R12, !PT ;  /* 0x0000000c1b0c7209 */ /* 0x000fc40007810000 */
[----:B------:R-:W-:-:S04]  /*4520*/  ISETP.GT.AND P3, PT, R8, 0x29, PT ;  /* 0x000000290800780c */ /* 0x000fc80003f64270 */
[----:B------:R-:W-:Y:S02]  /*4530*/  FSEL R47, R47, -INF , P3 ;  /* 0xff8000002f2f7808 */ /* 0x000fe40001800000 */
[----:B------:R-:W-:-:S04]  /*4540*/  ISETP.GT.AND P3, PT, R8, 0x31, PT ;  /* 0x000000310800780c */ /* 0x000fc80003f64270 */
[----:B------:R-:W-:Y:S02]  /*4550*/  FSEL R51, R51, -INF , P3 ;  /* 0xff80000033337808 */ /* 0x000fe40001800000 */
[C---:B------:R-:W-:Y:S01]  /*4560*/  ISETP.GT.AND P3, PT, R8.reuse, 0x39, PT ;  /* 0x000000390800780c */ /* 0x040fe20003f64270 */
[----:B------:R-:W-:Y:S02]  /*4570*/  WARPGROUP.DEPBAR.LE gsb0, 0x0 ;  /* 0x00008000000079c5 */ /* 0x000fe40000010000 */
[----:B------:R-:W-:Y:S01]  /*4580*/  WARPGROUP.ARRIVE ;  /* 0x00000000000079c5 */ /* 0x000fe20000000000 */
[----:B------:R-:W-:Y:S02]  /*4590*/  FSEL R55, R55, -INF , P3 ;  /* 0xff80000037377808 */ /* 0x000fe40001800000 */
[----:B------:R-:W-:-:S03]  /*45a0*/  ISETP.GT.AND P3, PT, R8, 0x41, PT ;  /* 0x000000410800780c */ /* 0x000fc60003f64270 */
[----:B------:R-:W-:Y:S01]  /*45b0*/  HGMMA.64x64x16.F32 R88, R132, gdesc[UR4].tnspB, R88, gsb0 ;  /* 0x40e0000484587df0 */ /* 0x000fe20008000858 */
[----:B--2---:R-:W-:Y:S01]  /*45c0*/  FMNMX.FTZ R5, R14, R5, !PT ;  /* 0x000000050e057209 */ /* 0x004fe20007810000 */
[----:B------:R-:W-:Y:S01]  /*45d0*/  UIADD3 UR6, UR10, 0x280, URZ ;  /* 0x000002800a067890 */ /* 0x000fe2000fffe03f */
[----:B------:R-:W-:Y:S01]  /*45e0*/  FSEL R59, R59, -INF , P3 ;  /* 0xff8000003b3b7808 */ /* 0x000fe20001800000 */
[----:B------:R-:W-:Y:S01]  /*45f0*/  UMOV UR7, 0x40000040 ;  /* 0x4000004000077882 */ /* 0x000fe20000000000 */
[C---:B------:R-:W-:Y:S01]  /*4600*/  FSETP.NEU.FTZ.AND P2, PT, R5.reuse, -INF , PT ;  /* 0xff8000000500780b */ /* 0x040fe20003f5d000 */
[----:B-1----:R-:W-:Y:S01]  /*4610*/  FMUL.FTZ R10, R5, R0 ;  /* 0x00000000050a7220 */ /* 0x002fe20000410000 */
[----:B------:R-:W-:-:S04]  /*4620*/  ISETP.GT.AND P3, PT, R8, 0x49, PT ;  /* 0x000000490800780c */ /* 0x000fc80003f64270 */
[----:B------:R-:W-:Y:S02]  /*4630*/  FSEL R10, R10, RZ, P2 ;  /* 0x000000ff0a0a7208 */ /* 0x000fe40001000000 */
[----:B------:R-:W-:Y:S02]  /*4640*/  FSEL R63, R63, -INF , P3 ;  /* 0xff8000003f3f7808 */ /* 0x000fe40001800000 */
[----:B------:R-:W-:Y:S01]  /*4650*/  ISETP.GT.AND P3, PT, R8, 0x51, PT ;  /* 0x000000510800780c */ /* 0x000fe20003f64270 */
[-CC-:B------:R-:W-:Y:S01]  /*4660*/  FFMA.FTZ R144, R13, R0.reuse, -R10.reuse ;  /* 0x000000000d907223 */ /* 0x180fe2000001080a */
[----:B------:R-:W-:Y:S01]  /*4670*/  FSEL R13, R30, -INF , P4 ;  /* 0xff8000001e0d7808 */ /* 0x000fe20002000000 */
[-CC-:B------:R-:W-:Y:S01]  /*4680*/  FFMA.FTZ R150, R11, R0.reuse, -R10.reuse ;  /* 0x000000000b967223 */ /* 0x180fe2000001080a */
[----:B------:R-:W-:Y:S01]  /*4690*/  ISETP.GT.AND P4, PT, R8, 0x10, PT ;  /* 0x000000100800780c */ /* 0x000fe20003f84270 */
[--C-:B------:R-:W-:Y:S01]  /*46a0*/  FFMA.FTZ R11, R29, R0, -R10.reuse ;  /* 0x000000001d0b7223 */ /* 0x100fe2000001080a */
[----:B------:R-:W-:Y:S01]  /*46b0*/  FMNMX.FTZ R12, R13, R12, !PT ;  /* 0x0000000c0d0c7209 */ /* 0x000fe20007810000 */
[-CC-:B------:R-:W-:Y:S01]  /*46c0*/  FFMA.FTZ R148, R25, R0.reuse, -R10.reuse ;  /* 0x0000000019947223 */ /* 0x180fe2000001080a */
[----:B------:R-:W-:Y:S01]  /*46d0*/  FSEL R29, R34, -INF , P4 ;  /* 0xff800000221d7808 */ /* 0x000fe20002000000 */
[--C-:B------:R-:W-:Y:S01]  /*46e0*/  FFMA.FTZ R25, R33, R0, -R10.reuse ;  /* 0x0000000021197223 */ /* 0x100fe2000001080a */
[----:B------:R-:W-:Y:S01]  /*46f0*/  FMNMX.FTZ R12, R31, R12, !PT ;  /* 0x0000000c1f0c7209 */ /* 0x000fe20007810000 */
        /* <DEDUP_REMOVED lines=17> */
[C---:B------:R-:W-:Y:S01]  /*4810*/  ISETP.GT.AND P4, PT, R8.reuse, 0x28, PT ;  /* 0x000000280800780c */ /* 0x040fe20003f84270 */
        /* <DEDUP_REMOVED lines=8> */
[-CC-:B------:R-:W-:Y:S01]  /*48a0*/  FFMA.FTZ R61, R65, R0.reuse, -R10.reuse ;  /* 0x00000000413d7223 */ /* 0x180fe2000001080a */
[-CC-:B------:R-:W-:Y:S01]  /*48b0*/  FFMA.FTZ R65, R69, R0.reuse, -R10.reuse ;  /* 0x0000000045417223 */ /* 0x180fe2000001080a */
[-CC-:B------:R-:W-:Y:S01]  /*48c0*/  FFMA.FTZ R69, R73, R0.reuse, -R10.reuse ;  /* 0x0000000049457223 */ /* 0x180fe2000001080a */
[----:B------:R-:W-:Y:S01]  /*48d0*/  FSEL R71, R71, -INF , P3 ;  /* 0xff80000047477808 */ /* 0x000fe20001800000 */
[-CC-:B------:R-:W-:Y:S01]  /*48e0*/  FFMA.FTZ R73, R77, R0.reuse, -R10.reuse ;  /* 0x000000004d497223 */ /* 0x180fe2000001080a */
[C---:B------:R-:W-:Y:S01]  /*48f0*/  ISETP.GT.AND P3, PT, R8.reuse, 0x61, PT ;  /* 0x000000610800780c */ /* 0x040fe20003f64270 */
[-CC-:B------:R-:W-:Y:S01]  /*4900*/  FFMA.FTZ R77, R81, R0.reuse, -R10.reuse ;  /* 0x00000000514d7223 */ /* 0x180fe2000001080a */
[----:B------:R-:W-:Y:S01]  /*4910*/  FSEL R81, R5, RZ, P2 ;  /* 0x000000ff05517208 */ /* 0x000fe20001000000 */
[-C--:B------:R-:W-:Y:S01]  /*4920*/  FFMA.FTZ R30, R85, R0.reuse, -R10 ;  /* 0x00000000551e7223 */ /* 0x080fe2000001080a */
[----:B------:R-:W-:Y:S01]  /*4930*/  FSEL R75, R75, -INF , P3 ;  /* 0xff8000004b4b7808 */ /* 0x000fe20001800000 */
[----:B------:R-:W-:Y:S01]  /*4940*/  MUFU.EX2 R137, R137 ;  /* 0x0000008900897308 */ /* 0x000fe20000000800 */
[C---:B------:R-:W-:Y:S01]  /*4950*/  ISETP.GT.AND P3, PT, R8.reuse, 0x69, PT ;  /* 0x000000690800780c */ /* 0x040fe20003f64270 */
[----:B------:R-:W-:Y:S01]  /*4960*/  FADD.FTZ R85, -R81, R6 ;  /* 0x0000000651557221 */ /* 0x000fe20000010100 */
[-CC-:B------:R-:W-:Y:S01]  /*4970*/  FFMA.FTZ R14, R141, R0.reuse, -R10.reuse ;  /* 0x000000008d0e7223 */ /* 0x180fe2000001080a */
[-CC-:B------:R-:W-:Y:S01]  /*4980*/  FFMA.FTZ R24, R157, R0.reuse, -R10.reuse ;  /* 0x000000009d187223 */ /* 0x180fe2000001080a */
[----:B------:R-:W-:Y:S01]  /*4990*/  FSEL R79, R79, -INF , P3 ;  /* 0xff8000004f4f7808 */ /* 0x000fe20001800000 */
[-C--:B------:R-:W-:Y:S01]  /*49a0*/  FMUL.FTZ R6, R85, R0.reuse ;  /* 0x0000000055067220 */ /* 0x080fe20000410000 */
[----:B------:R-:W-:Y:S01]  /*49b0*/  ISETP.GT.AND P3, PT, R8, 0x71, PT ;  /* 0x000000710800780c */ /* 0x000fe20003f64270 */
[----:B------:R-:W-:Y:S01]  /*49c0*/  MUFU.EX2 R148, R148 ;  /* 0x0000009400947308 */ /* 0x000fe20000000800 */
[----:B------:R-:W-:-:S02]  /*49d0*/  FFMA.FTZ R84, R84, R0, -R10 ;  /* 0x0000000054547223 */ /* 0x000fc4000001080a */
[----:B------:R-:W-:Y:S02]  /*49e0*/  FSEL R83, R83, -INF , P3 ;  /* 0xff80000053537808 */ /* 0x000fe40001800000 */
[----:B------:R-:W-:Y:S01]  /*49f0*/  ISETP.GT.AND P3, PT, R8, 0x79, PT ;  /* 0x000000790800780c */ /* 0x000fe20003f64270 */
[----:B------:R-:W-:Y:S02]  /*4a00*/  WARPGROUP.DEPBAR.LE gsb0, 0x0 ;  /* 0x00008000000079c5 */ /* 0x000fe40000010000 */
[----:B------:R-:W-:Y:S01]  /*4a10*/  WARPGROUP.ARRIVE ;  /* 0x00000000000079c5 */ /* 0x000fe20000000000 */
[----:B------:R-:W-:Y:S01]  /*4a20*/  FSEL R133, R46, -INF , P4 ;  /* 0xff8000002e857808 */ /* 0x000fe20002000000 */
[-CC-:B------:R-:W-:Y:S01]  /*4a30*/  FFMA.FTZ R132, R149, R0.reuse, -R10.reuse ;  /* 0x0000000095847223 */ /* 0x180fe2000001080a */
[----:B------:R-:W-:Y:S01]  /*4a40*/  ISETP.GT.AND P4, PT, R8, 0x30, PT ;  /* 0x000000300800780c */ /* 0x000fe20003f84270 */
[----:B------:R-:W-:Y:S01]  /*4a50*/  FFMA.FTZ R134, R151, R0, -R10 ;  /* 0x0000000097867223 */ /* 0x000fe2000001080a */
[----:B------:R-:W-:Y:S01]  /*4a60*/  FMNMX.FTZ R12, R133, R12, !PT ;  /* 0x0000000c850c7209 */ /* 0x000fe20007810000 */
[----:B------:R-:W-:Y:S01]  /*4a70*/  HGMMA.64x64x16.F32 R88, R128, gdesc[UR4].tnspB, R88, gsb0 ;  /* 0x40e0000480587df0 */ /* 0x000fe20008000858 */
[----:B------:R-:W-:Y:S01]  /*4a80*/  FSEL R41, R50, -INF , P4 ;  /* 0xff80000032297808 */ /* 0x000fe20002000000 */
[----:B------:R-:W-:Y:S01]  /*4a90*/  UIADD3 UR6, UR10, 0x300, URZ ;  /* 0x000003000a067890 */ /* 0x000fe2000fffe03f */
[----:B------:R-:W-:Y:S01]  /*4aa0*/  FMNMX.FTZ R12, R47, R12, !PT ;  /* 0x0000000c2f0c7209 */ /* 0x000fe20007810000 */
[----:B------:R-:W-:Y:S01]  /*4ab0*/  UMOV UR7, 0x40000040 ;  /* 0x4000004000077882 */ /* 0x000fe20000000000 */
[----:B------:R-:W-:Y:S01]  /*4ac0*/  ISETP.GT.AND P4, PT, R8, 0x38, PT ;  /* 0x000000380800780c */ /* 0x000fe20003f84270 */
[----:B------:R-:W1:Y:S01]  /*4ad0*/  MUFU.EX2 R6, R6 ;  /* 0x0000000600067308 */ /* 0x000e620000000800 */
[----:B------:R-:W-:-:S02]  /*4ae0*/  FMNMX.FTZ R12, R41, R12, !PT ;  /* 0x0000000c290c7209 */ /* 0x000fc40007810000 */
[----:B------:R-:W-:Y:S02]  /*4af0*/  FSEL R135, R54, -INF , P4 ;  /* 0xff80000036877808 */ /* 0x000fe40002000000 */
[----:B------:R-:W-:Y:S02]  /*4b00*/  FMNMX.FTZ R12, R51, R12, !PT ;  /* 0x0000000c330c7209 */ /* 0x000fe40007810000 */
[----:B------:R-:W-:Y:S01]  /*4b10*/  ISETP.GT.AND P4, PT, R8, 0x40, PT ;  /* 0x000000400800780c */ /* 0x000fe20003f84270 */
[----:B------:R-:W2:Y:S01]  /*4b20*/  MUFU.EX2 R150, R150 ;  /* 0x0000009600967308 */ /* 0x000ea20000000800 */
[----:B------:R-:W-:Y:S02]  /*4b30*/  FMNMX.FTZ R12, R135, R12, !PT ;  /* 0x0000000c870c7209 */ /* 0x000fe40007810000 */
[----:B------:R-:W-:Y:S02]  /*4b40*/  FSEL R139, R58, -INF , P4 ;  /* 0xff8000003a8b7808 */ /* 0x000fe40002000000 */
[----:B------:R-:W-:-:S02]  /*4b50*/  FMNMX.FTZ R12, R55, R12, !PT ;  /* 0x0000000c370c7209 */ /* 0x000fc40007810000 */
[----:B------:R-:W-:Y:S01]  /*4b60*/  ISETP.GT.AND P4, PT, R8, 0x48, PT ;  /* 0x000000480800780c */ /* 0x000fe20003f84270 */
[----:B------:R-:W3:Y:S01]  /*4b70*/  MUFU.EX2 R11, R11 ;  /* 0x0000000b000b7308 */ /* 0x000ee20000000800 */
[----:B------:R-:W-:Y:S02]  /*4b80*/  FMNMX.FTZ R12, R139, R12, !PT ;  /* 0x0000000c8b0c7209 */ /* 0x000fe40007810000 */
[----:B------:R-:W-:Y:S02]  /*4b90*/  FSEL R145, R62, -INF , P4 ;  /* 0xff8000003e917808 */ /* 0x000fe40002000000 */
[----:B------:R-:W-:Y:S02]  /*4ba0*/  FMNMX.FTZ R12, R59, R12, !PT ;  /* 0x0000000c3b0c7209 */ /* 0x000fe40007810000 */
[----:B------:R-:W-:Y:S01]  /*4bb0*/  ISETP.GT.AND P4, PT, R8, 0x50, PT ;  /* 0x000000500800780c */ /* 0x000fe20003f84270 */
[----:B------:R-:W4:Y:S01]  /*4bc0*/  MUFU.EX2 R144, R144 ;  /* 0x0000009000907308 */ /* 0x000f220000000800 */
[----:B------:R-:W-:-:S02]  /*4bd0*/  FMNMX.FTZ R12, R145, R12, !PT ;  /* 0x0000000c910c7209 */ /* 0x000fc40007810000 */
[----:B------:R-:W-:Y:S02]  /*4be0*/  FSEL R66, R66, -INF , P4 ;  /* 0xff80000042427808 */ /* 0x000fe40002000000 */
[----:B------:R-:W-:Y:S02]  /*4bf0*/  FMNMX.FTZ R9, R63, R12, !PT ;  /* 0x0000000c3f097209 */ /* 0x000fe40007810000 */
[----:B------:R-:W-:Y:S01]  /*4c00*/  ISETP.GT.AND P4, PT, R8, 0x58, PT ;  /* 0x000000580800780c */ /* 0x000fe20003f84270 */
[----:B------:R-:W5:Y:S01]  /*4c10*/  MUFU.EX2 R25, R25 ;  /* 0x0000001900197308 */ /* 0x000f620000000800 */
[----:B------:R-:W-:Y:S02]  /*4c20*/  FMNMX.FTZ R12, R66, R9, !PT ;  /* 0x00000009420c7209 */ /* 0x000fe40007810000 */
[----:B------:R-:W-:Y:S02]  /*4c30*/  FSEL R147, R70, -INF , P4 ;  /* 0xff80000046937808 */ /* 0x000fe40002000000 */
[----:B------:R-:W-:-:S02]  /*4c40*/  FMNMX.FTZ R12, R67, R12, !PT ;  /* 0x0000000c430c7209 */ /* 0x000fc40007810000 */
[----:B------:R-:W-:Y:S01]  /*4c50*/  ISETP.GT.AND P4, PT, R8, 0x60, PT ;  /* 0x000000600800780c */ /* 0x000fe20003f84270 */
[----:B------:R-:W5:Y:S01]  /*4c60*/  MUFU.EX2 R146, R146 ;  /* 0x0000009200927308 */ /* 0x000f620000000800 */
[----:B------:R-:W-:Y:S02]  /*4c70*/  FMNMX.FTZ R12, R147, R12, !PT ;  /* 0x0000000c930c7209 */ /* 0x000fe40007810000 */
[----:B------:R-:W-:Y:S02]  /*4c80*/  FSEL R74, R74, -INF , P4 ;  /* 0xff8000004a4a7808 */ /* 0x000fe40002000000 */
[----:B------:R-:W-:Y:S02]  /*4c90*/  FMNMX.FTZ R9, R71, R12, !PT ;  /* 0x0000000c47097209 */ /* 0x000fe40007810000 */
[----:B------:R-:W-:Y:S01]  /*4ca0*/  ISETP.GT.AND P4, PT, R8, 0x68, PT ;  /* 0x000000680800780c */ /* 0x000fe20003f84270 */
[----:B------:R-:W5:Y:S01]  /*4cb0*/  MUFU.EX2 R15, R15 ;  /* 0x0000000f000f7308 */ /* 0x000f620000000800 */
        /* <DEDUP_REMOVED lines=10> */
[----:B------:R-:W-:Y:S01]  /*4d60*/  FMNMX.FTZ R12, R82, R9, !PT ;  /* 0x00000009520c7209 */ /* 0x000fe20007810000 */
[--C-:B------:R-:W-:Y:S01]  /*4d70*/  FFMA.FTZ R8, R153, R0, -R10.reuse ;  /* 0x0000000099087223 */ /* 0x100fe2000001080a */
[----:B------:R-:W-:Y:S02]  /*4d80*/  FSEL R151, R86, -INF , P4 ;  /* 0xff80000056977808 */ /* 0x000fe40002000000 */
[----:B------:R-:W-:Y:S02]  /*4d90*/  FMNMX.FTZ R12, R83, R12, !PT ;  /* 0x0000000c530c7209 */ /* 0x000fe40007810000 */
[----:B------:R-:W-:Y:S01]  /*4da0*/  FSEL R87, R87, -INF , P3 ;  /* 0xff80000057577808 */ /* 0x000fe20001800000 */
[----:B------:R-:W-:Y:S02]  /*4db0*/  WARPGROUP.DEPBAR.LE gsb0, 0x0 ;  /* 0x00008000000079c5 */ /* 0x000fe40000010000 */
[----:B------:R-:W-:Y:S01]  /*4dc0*/  WARPGROUP.ARRIVE ;  /* 0x00000000000079c5 */ /* 0x000fe20000000000 */
[----:B------:R-:W-:Y:S01]  /*4dd0*/  FMNMX.FTZ R12, R151, R12, !PT ;  /* 0x0000000c970c7209 */ /* 0x000fe20007810000 */
[----:B------:R-:W5:Y:S03]  /*4de0*/  MUFU.EX2 R142, R142 ;  /* 0x0000008e008e7308 */ /* 0x000f660000000800 */
[----:B------:R-:W-:Y:S01]  /*4df0*/  FMNMX.FTZ R9, R87, R12, !PT ;  /* 0x0000000c57097209 */ /* 0x000fe20007810000 */
[----:B------:R-:W-:Y:S01]  /*4e00*/  HGMMA.64x64x16.F32 R88, R124, gdesc[UR4].tnspB, R88, gsb0 ;  /* 0x40e000047c587df0 */ /* 0x000fe20008000858 */
[----:B------:R-:W-:Y:S01]  /*4e10*/  UIADD3 UR6, UR10, 0x380, URZ ;  /* 0x000003800a067890 */ /* 0x000fe2000fffe03f */
[--C-:B------:R-:W-:Y:S01]  /*4e20*/  FFMA.FTZ R12, R155, R0, -R10.reuse ;  /* 0x000000009b0c7223 */ /* 0x100fe2000001080a */
[----:B------:R-:W-:Y:S01]  /*4e30*/  UMOV UR7, 0x40000040 ;  /* 0x4000004000077882 */ /* 0x000fe20000000000 */
[----:B------:R-:W1:Y:S01]  /*4e40*/  SHFL.BFLY PT, R20, R9, 0x2, 0x1f ;  /* 0x0c401f0009147f89 */ /* 0x000e6200000e0000 */
[----:B------:R-:W-:Y:S08]  /*4e50*/  MUFU.EX2 R21, R21 ;  /* 0x0000001500157308 */ /* 0x000ff00000000800 */
[----:B------:R-:W-:Y:S08]  /*4e60*/  MUFU.EX2 R136, R136 ;  /* 0x0000008800887308 */ /* 0x000ff00000000800 */
[----:B------:R-:W-:Y:S01]  /*4e70*/  MUFU.EX2 R45, R45 ;  /* 0x0000002d002d7308 */ /* 0x000fe20000000800 */
[----:B-1----:R-:W-:Y:S01]  /*4e80*/  FMNMX.FTZ R28, R9, R20, !PT ;  /* 0x00000014091c7209 */ /* 0x002fe20007810000 */
[----:B------:R-:W-:-:S06]  /*4e90*/  FFMA.FTZ R20, R143, R0, -R10 ;  /* 0x000000008f147223 */ /* 0x000fcc000001080a */
[----:B------:R1:W-:Y:S01]  /*4ea0*/  MUFU.EX2 R81, R30 ;  /* 0x0000001e00517308 */ /* 0x0003e20000000800 */
[----:B------:R-:W2:Y:S07]  /*4eb0*/  SHFL.BFLY PT, R9, R28, 0x1, 0x1f ;  /* 0x0c201f001c097f89 */ /* 0x000eae00000e0000 */
[----:B------:R-:W-:Y:S08]  /*4ec0*/  MUFU.EX2 R138, R138 ;  /* 0x0000008a008a7308 */ /* 0x000ff00000000800 */
[----:B------:R-:W-:Y:S08]  /*4ed0*/  MUFU.EX2 R49, R49 ;  /* 0x0000003100317308 */ /* 0x000ff00000000800 */
[----:B------:R-:W-:Y:S01]  /*4ee0*/  MUFU.EX2 R132, R132 ;  /* 0x0000008400847308 */ /* 0x000fe20000000800 */
[----:B--2---:R-:W-:-:S04]  /*4ef0*/  FMNMX.FTZ R9, R28, R9, !PT ;  /* 0x000000091c097209 */ /* 0x004fc80007810000 */
[C---:B------:R-:W-:Y:S01]  /*4f00*/  FSETP.NEU.FTZ.AND P2, PT, R9.reuse, -INF , PT ;  /* 0xff8000000900780b */ /* 0x040fe20003f5d000 */
[----:B------:R-:W-:Y:S02]  /*4f10*/  FMUL.FTZ R36, R9, R0 ;  /* 0x0000000009247220 */ /* 0x000fe40000410000 */
[----:B------:R-:W-:Y:S03]  /*4f20*/  MUFU.EX2 R53, R53 ;  /* 0x0000003500357308 */ /* 0x000fe60000000800 */
[----:B------:R-:W-:-:S05]  /*4f30*/  FSEL R36, R36, RZ, P2 ;  /* 0x000000ff24247208 */ /* 0x000fca0001000000 */
[----:B------:R-:W-:Y:S01]  /*4f40*/  MUFU.EX2 R134, R134 ;  /* 0x0000008600867308 */ /* 0x000fe20000000800 */
[--C-:B------:R-:W-:Y:S01]  /*4f50*/  FFMA.FTZ R141, R37, R0, -R36.reuse ;  /* 0x00000000258d7223 */ /* 0x100fe20000010824 */
[----:B------:R-:W-:Y:S01]  /*4f60*/  FFMA.FTZ R37, R6, R4, R137 ;  /* 0x0000000406257223 */ /* 0x000fe20000010089 */
[-CC-:B------:R-:W-:Y:S01]  /*4f70*/  FFMA.FTZ R32, R39, R0.reuse, -R36.reuse ;  /* 0x0000000027207223 */ /* 0x180fe20000010824 */
[----:B------:R-:W-:Y:S02]  /*4f80*/  IMAD.U32 R39, RZ, RZ, UR36 ;  /* 0x00000024ff277e24 */ /* 0x000fe4000f8e00ff */
[-CC-:B------:R-:W-:Y:S01]  /*4f90*/  FFMA.FTZ R10, R26, R0.reuse, -R36.reuse ;  /* 0x000000001a0a7223 */ /* 0x180fe20000010824 */
[----:B------:R-:W-:Y:S01]  /*4fa0*/  FADD.FTZ R37, R148, R37 ;  /* 0x0000002594257221 */ /* 0x000fe20000010000 */
[----:B------:R-:W-:Y:S02]  /*4fb0*/  WARPGROUP.DEPBAR.LE gsb0, 0x0 ;  /* 0x00008000000079c5 */ /* 0x000fe40000010000 */
[----:B------:R-:W-:Y:S01]  /*4fc0*/  WARPGROUP.ARRIVE ;  /* 0x00000000000079c5 */ /* 0x000fe20000000000 */
[----:B------:R-:W-:Y:S01]  /*4fd0*/  FADD.FTZ R4, R150, R37 ;  /* 0x0000002596047221 */ /* 0x000fe20000010000 */
[-C--:B------:R-:W-:Y:S01]  /*4fe0*/  FFMA.FTZ R27, R27, R0.reuse, -R36 ;  /* 0x000000001b1b7223 */ /* 0x080fe20000010824 */
[----:B------:R-:W-:Y:S01]  /*4ff0*/  @!P1 LEA R39, R39, UR40, 0x3 ;  /* 0x0000002827279c11 */ /* 0x000fe2000f8e18ff */
[----:B------:R-:W-:Y:S01]  /*5000*/  MUFU.EX2 R10, R10 ;  /* 0x0000000a000a7308 */ /* 0x000fe20000000800 */
[----:B---3--:R-:W-:Y:S01]  /*5010*/  FADD.FTZ R37, R11, R4 ;  /* 0x000000040b257221 */ /* 0x008fe20000010000 */
[----:B------:R-:W-:Y:S01]  /*5020*/  HGMMA.64x64x16.F32 R88, R120, gdesc[UR4].tnspB, R88, gsb0 ;  /* 0x40e0000478587df0 */ /* 0x000fe20008000858 */
[----:B------:R-:W-:Y:S01]  /*5030*/  FSEL R4, R9, RZ, P2 ;  /* 0x000000ff09047208 */ /* 0x000fe20001000000 */
[-CC-:B------:R-:W-:Y:S01]  /*5040*/  FFMA.FTZ R13, R13, R0.reuse, -R36.reuse ;  /* 0x000000000d0d7223 */ /* 0x180fe20000010824 */
[----:B----4-:R-:W-:Y:S01]  /*5050*/  FADD.FTZ R46, R144, R37 ;  /* 0x00000025902e7221 */ /* 0x010fe20000010000 */
[----:B------:R-:W-:Y:S01]  /*5060*/  ISETP.GE.U32.AND P2, PT, R2, 0x180, PT ;  /* 0x000001800200780c */ /* 0x000fe20003f46070 */
[-C--:B------:R-:W-:Y:S01]  /*5070*/  FFMA.FTZ R26, R31, R0.reuse, -R36 ;  /* 0x000000001f1a7223 */ /* 0x080fe20000010824 */
[----:B------:R-:W-:Y:S01]  /*5080*/  FADD.FTZ R7, -R4, R7 ;  /* 0x0000000704077221 */ /* 0x000fe20000010100 */
[----:B-----5:R-:W-:Y:S01]  /*5090*/  FADD.FTZ R37, R25, R46 ;  /* 0x0000002e19257221 */ /* 0x020fe20000010000 */
[----:B------:R-:W-:Y:S01]  /*50a0*/  VIADD R4, R16, 0x9 ;  /* 0x0000000910047836 */ /* 0x000fe20000000000 */
[----:B------:R-:W-:Y:S01]  /*50b0*/  MUFU.EX2 R27, R27 ;  /* 0x0000001b001b7308 */ /* 0x000fe20000000800 */
[-C--:B------:R-:W-:Y:S01]  /*50c0*/  FMUL.FTZ R7, R7, R0.reuse ;  /* 0x0000000007077220 */ /* 0x080fe20000410000 */
[----:B------:R-:W-:Y:S01]  /*50d0*/  FADD.FTZ R46, R146, R37 ;  /* 0x00000025922e7221 */ /* 0x000fe20000010000 */
[-CC-:B------:R-:W-:Y:S01]  /*50e0*/  FFMA.FTZ R29, R29, R0.reuse, -R36.reuse ;  /* 0x000000001d1d7223 */ /* 0x180fe20000010824 */
[----:B------:R-:W-:Y:S01]  /*50f0*/  SEL R4, R4, 0x9, !P2 ;  /* 0x0000000904047807 */ /* 0x000fe20005000000 */
[-C--:B-1----:R-:W-:Y:S01]  /*5100*/  FFMA.FTZ R30, R35, R0.reuse, -R36 ;  /* 0x00000000231e7223 */ /* 0x082fe20000010824 */
[----:B------:R-:W-:Y:S01]  /*5110*/  FADD.FTZ R37, R15, R46 ;  /* 0x0000002e0f257221 */ /* 0x000fe20000010000 */
[-CC-:B------:R-:W-:Y:S01]  /*5120*/  FFMA.FTZ R31, R33, R0.reuse, -R36.reuse ;  /* 0x00000000211f7223 */ /* 0x180fe20000010824 */
[----:B------:R-:W1:Y:S01]  /*5130*/  MUFU.EX2 R7, R7 ;  /* 0x0000000700077308 */ /* 0x000e620000000800 */
[----:B------:R-:W-:Y:S01]  /*5140*/  FFMA.FTZ R34, R43, R0, -R36 ;  /* 0x000000002b227223 */ /* 0x000fe20000010824 */
[----:B------:R-:W-:Y:S01]  /*5150*/  FADD.FTZ R48, R140, R37 ;  /* 0x000000258c307221 */ /* 0x000fe20000010000 */
[----:B------:R-:W-:-:S02]  /*5160*/  @!P1 VIADD R37, R39, 0x16840 ;  /* 0x0001684027259836 */ /* 0x000fc40000000000 */
[-CC-:B------:R-:W-:Y:S01]  /*5170*/  FFMA.FTZ R143, R133, R0.reuse, -R36.reuse ;  /* 0x00000000858f7223 */ /* 0x180fe20000010824 */
[-C--:B------:R-:W-:Y:S01]  /*5180*/  FFMA.FTZ R38, R47, R0.reuse, -R36 ;  /* 0x000000002f267223 */ /* 0x080fe20000010824 */
[----:B------:R-:W-:Y:S01]  /*5190*/  FADD.FTZ R39, R19, R48 ;  /* 0x0000003013277221 */ /* 0x000fe20000010000 */
[-CC-:B------:R-:W-:Y:S01]  /*51a0*/  FFMA.FTZ R33, R41, R0.reuse, -R36.reuse ;  /* 0x0000000029217223 */ /* 0x180fe20000010824 */
[----:B------:R-:W-:Y:S01]  /*51b0*/  MUFU.EX2 R13, R13 ;  /* 0x0000000d000d7308 */ /* 0x000fe20000000800 */
[----:B------:R-:W-:Y:S01]  /*51c0*/  @!P1 PRMT R37, RZ, 0x654, R37 ;  /* 0x00000654ff259816 */ /* 0x000fe20000000025 */
[----:B------:R-:W-:Y:S01]  /*51d0*/  FADD.FTZ R48, R142, R39 ;  /* 0x000000278e307221 */ /* 0x000fe20000010000 */
[----:B------:R-:W-:Y:S02]  /*51e0*/  IMAD.U32 R39, RZ, RZ, UR27 ;  /* 0x0000001bff277e24 */ /* 0x000fe4000f8e00ff */
[-CC-:B------:R-:W-:Y:S01]  /*51f0*/  FFMA.FTZ R40, R51, R0.reuse, -R36.reuse ;  /* 0x0000000033287223 */ /* 0x180fe20000010824 */
[-CC-:B------:R-:W-:Y:S01]  /*5200*/  FFMA.FTZ R35, R135, R0.reuse, -R36.reuse ;  /* 0x0000000087237223 */ /* 0x180fe20000010824 */
[-CC-:B------:R-:W-:Y:S01]  /*5210*/  FFMA.FTZ R42, R55, R0.reuse, -R36.reuse ;  /* 0x00000000372a7223 */ /* 0x180fe20000010824 */
[-C--:B------:R-:W-:Y:S01]  /*5220*/  FFMA.FTZ R133, R139, R0.reuse, -R36 ;  /* 0x000000008b857223 */ /* 0x080fe20000010824 */
[----:B------:R-:W-:Y:S01]  /*5230*/  MUFU.EX2 R26, R26 ;  /* 0x0000001a001a7308 */ /* 0x000fe20000000800 */
[----:B------:R-:W-:Y:S01]  /*5240*/  @!P1 LEA R39, R39, UR40, 0x3 ;  /* 0x0000002827279c11 */ /* 0x000fe2000f8e18ff */
[----:B-1----:R-:W-:Y:S01]  /*5250*/  FFMA.FTZ R50, R7, R3, R10 ;  /* 0x0000000307327223 */ /* 0x002fe2000001000a */
[-CC-:B------:R-:W-:Y:S01]  /*5260*/  FFMA.FTZ R44, R59, R0.reuse, -R36.reuse ;  /* 0x000000003b2c7223 */ /* 0x180fe20000010824 */
[-CC-:B------:R-:W-:Y:S01]  /*5270*/  FFMA.FTZ R135, R145, R0.reuse, -R36.reuse ;  /* 0x0000000091877223 */ /* 0x180fe20000010824 */
[----:B------:R-:W-:Y:S01]  /*5280*/  FFMA.FTZ R46, R63, R0, -R36 ;  /* 0x000000003f2e7223 */ /* 0x000fe20000010824 */
[----:B------:R-:W-:-:S02]  /*5290*/  @!P1 VIADD R3, R39, 0x16860 ;  /* 0x0001686027039836 */ /* 0x000fc40000000000 */
[----:B------:R-:W-:Y:S01]  /*52a0*/  FADD.FTZ R50, R27, R50 ;  /* 0x000000321b327221 */ /* 0x000fe20000010000 */
[----:B------:R-:W-:Y:S01]  /*52b0*/  MUFU.EX2 R29, R29 ;  /* 0x0000001d001d7308 */ /* 0x000fe20000000800 */
[-CC-:B------:R-:W-:Y:S01]  /*52c0*/  FFMA.FTZ R129, R66, R0.reuse, -R36.reuse ;  /* 0x0000000042817223 */ /* 0x180fe20000010824 */
[-CC-:B------:R-:W-:Y:S01]  /*52d0*/  FFMA.FTZ R131, R147, R0.reuse, -R36.reuse ;  /* 0x0000000093837223 */ /* 0x180fe20000010824 */
[-CC-:B------:R-:W-:Y:S01]  /*52e0*/  FFMA.FTZ R125, R74, R0.reuse, -R36.reuse ;  /* 0x000000004a7d7223 */ /* 0x180fe20000010824 */
[-CC-:B------:R-:W-:Y:S01]  /*52f0*/  FFMA.FTZ R75, R75, R0.reuse, -R36.reuse ;  /* 0x000000004b4b7223 */ /* 0x180fe20000010824 */
[-CC-:B------:R-:W-:Y:S01]  /*5300*/  FFMA.FTZ R127, R149, R0.reuse, -R36.reuse ;  /* 0x00000000957f7223 */ /* 0x180fe20000010824 */
[-CC-:B------:R-:W-:Y:S01]  /*5310*/  FFMA.FTZ R79, R79, R0.reuse, -R36.reuse ;  /* 0x000000004f4f7223 */ /* 0x180fe20000010824 */
[-CC-:B------:R-:W-:Y:S01]  /*5320*/  FFMA.FTZ R82, R82, R0.reuse, -R36.reuse ;  /* 0x0000000052527223 */ /* 0x180fe20000010824 */
[----:B------:R-:W1:Y:S01]  /*5330*/  MUFU.EX2 R30, R30 ;  /* 0x0000001e001e7308 */ /* 0x000e620000000800 */
[-CC-:B------:R-:W-:Y:S01]  /*5340*/  FFMA.FTZ R83, R83, R0.reuse, -R36.reuse ;  /* 0x0000000053537223 */ /* 0x180fe20000010824 */
[-CC-:B------:R-:W-:Y:S01]  /*5350*/  FFMA.FTZ R151, R151, R0.reuse, -R36.reuse ;  /* 0x0000000097977223 */ /* 0x180fe20000010824 */
[----:B------:R-:W-:Y:S01]  /*5360*/  FFMA.FTZ R87, R87, R0, -R36 ;  /* 0x0000000057577223 */ /* 0x000fe20000010824 */
[----:B------:R-:W-:Y:S01]  /*5370*/  F2FP.F16.F32.PACK_AB R150, R11, R150 ;  /* 0x000000960b96723e */ /* 0x000fe200000000ff */
[----:B------:R-:W-:Y:S01]  /*5380*/  UMOV UR27, UR36 ;  /* 0x00000024001b7c82 */ /* 0x000fe20008000000 */
[----:B------:R-:W-:-:S02]  /*5390*/  PLOP3.LUT P2, PT, PT, PT, UP0, 0x80, 0x0 ;  /* 0x000000000000781c */ /* 0x000fc40003f4f008 */
[----:B------:R-:W2:Y:S01]  /*53a0*/  MUFU.EX2 R31, R31 ;  /* 0x0000001f001f7308 */ /* 0x000ea20000000800 */
[----:B------:R-:W-:Y:S02]  /*53b0*/  F2FP.F16.F32.PACK_AB R148, R148, R137 ;  /* 0x000000899494723e */ /* 0x000fe400000000ff */
[----:B------:R-:W-:Y:S02]  /*53c0*/  F2FP.F16.F32.PACK_AB R144, R25, R144 ;  /* 0x000000901990723e */ /* 0x000fe400000000ff */
[----:B------:R-:W-:Y:S02]  /*53d0*/  F2FP.F16.F32.PACK_AB R146, R15, R146 ;  /* 0x000000920f92723e */ /* 0x000fe400000000ff */
[----:B------:R-:W-:Y:S01]  /*53e0*/  F2FP.F16.F32.PACK_AB R140, R19, R140 ;  /* 0x0000008c138c723e */ /* 0x000fe200000000ff */
[----:B------:R-:W3:Y:S01]  /*53f0*/  MUFU.EX2 R32, R32 ;  /* 0x0000002000207308 */ /* 0x000ee20000000800 */
[----:B------:R-:W-:Y:S02]  /*5400*/  F2FP.F16.F32.PACK_AB R142, R21, R142 ;  /* 0x0000008e158e723e */ /* 0x000fe400000000ff */
[----:B------:R-:W-:-:S02]  /*5410*/  F2FP.F16.F32.PACK_AB R149, R27, R10 ;  /* 0x0000000a1b95723e */ /* 0x000fc400000000ff */
[----:B-1----:R-:W-:-:S03]  /*5420*/  F2FP.F16.F32.PACK_AB R145, R30, R29 ;  /* 0x0000001d1e91723e */ /* 0x002fc600000000ff */
[----:B------:R-:W1:Y:S01]  /*5430*/  MUFU.EX2 R141, R141 ;  /* 0x0000008d008d7308 */ /* 0x000e620000000800 */
[----:B------:R-:W-:Y:S02]  /*5440*/  WARPGROUP.DEPBAR.LE gsb0, 0x0 ;  /* 0x00008000000079c5 */ /* 0x000fe40000010000 */
[----:B------:R4:W-:Y:S06]  /*5450*/  BAR.ARV R4, 0x100 ;  /* 0x000400040000751d */ /* 0x0009ec0000002000 */
[----:B------:R5:W-:Y:S01]  /*5460*/  @!P1 SYNCS.ARRIVE.TRANS64.RED.A1T0 RZ, [R37+URZ], RZ ;  /* 0x000000ff25ff99a7 */ /* 0x000be2000810043f */
[----:B------:R-:W1:Y:S01]  /*5470*/  MUFU.EX2 R34, R34 ;  /* 0x0000002200227308 */ /* 0x000e620000000800 */
[-C--:B------:R-:W-:Y:S01]  /*5480*/  FMUL.FTZ R88, R88, R6.reuse ;  /* 0x0000000658587220 */ /* 0x080fe20000410000 */
[-C--:B------:R-:W-:Y:S01]  /*5490*/  FMUL.FTZ R89, R89, R6.reuse ;  /* 0x0000000659597220 */ /* 0x080fe20000410000 */
[-C--:B------:R-:W-:Y:S01]  /*54a0*/  FMUL.FTZ R92, R92, R6.reuse ;  /* 0x000000065c5c7220 */ /* 0x080fe20000410000 */
[-C--:B------:R-:W-:Y:S01]  /*54b0*/  FMUL.FTZ R93, R93, R6.reuse ;  /* 0x000000065d5d7220 */ /* 0x080fe20000410000 */
[-C--:B------:R-:W-:Y:S01]  /*54c0*/  FMUL.FTZ R96, R96, R6.reuse ;  /* 0x0000000660607220 */ /* 0x080fe20000410000 */
[----:B------:R-:W-:Y:S01]  /*54d0*/  FMUL.FTZ R97, R97, R6 ;  /* 0x0000000661617220 */ /* 0x000fe20000410000 */
[----:B-----5:R-:W-:Y:S01]  /*54e0*/  FADD.FTZ R37, R21, R48 ;  /* 0x0000003015257221 */ /* 0x020fe20000010000 */
[----:B------:R-:W5:Y:S01]  /*54f0*/  MUFU.EX2 R143, R143 ;  /* 0x0000008f008f7308 */ /* 0x000f620000000800 */
[----:B------:R-:W-:Y:S01]  /*5500*/  FFMA.FTZ R48, R67, R0, -R36 ;  /* 0x0000000043307223 */ /* 0x000fe20000010824 */
[-C--:B------:R-:W-:Y:S01]  /*5510*/  FMUL.FTZ R100, R100, R6.reuse ;  /* 0x0000000664647220 */ /* 0x080fe20000410000 */
[----:B----4-:R-:W-:Y:S01]  /*5520*/  FADD.FTZ R4, R136, R37 ;  /* 0x0000002588047221 */ /* 0x010fe20000010000 */
[-C--:B------:R-:W-:Y:S01]  /*5530*/  FMUL.FTZ R101, R101, R6.reuse ;  /* 0x0000000665657220 */ /* 0x080fe20000410000 */
[-C--:B------:R-:W-:Y:S01]  /*5540*/  FMUL.FTZ R104, R104, R6.reuse ;  /* 0x0000000668687220 */ /* 0x080fe20000410000 */
[-C--:B------:R-:W-:Y:S01]  /*5550*/  FMUL.FTZ R105, R105, R6.reuse ;  /* 0x0000000669697220 */ /* 0x080fe20000410000 */
[----:B------:R-:W-:Y:S01]  /*5560*/  FADD.FTZ R37, R45, R4 ;  /* 0x000000042d257221 */ /* 0x000fe20000010000 */
[----:B------:R-:W-:Y:S01]  /*5570*/  @!P1 PRMT R4, RZ, 0x654, R3 ;  /* 0x00000654ff049816 */ /* 0x000fe20000000003 */
[----:B------:R-:W-:Y:S01]  /*5580*/  FADD.FTZ R3, R13, R50 ;  /* 0x000000320d037221 */ /* 0x000fe20000010000 */
[----:B------:R-:W4:Y:S01]  /*5590*/  MUFU.EX2 R38, R38 ;  /* 0x0000002600267308 */ /* 0x000f220000000800 */
[----:B------:R-:W-:Y:S01]  /*55a0*/  FADD.FTZ R50, R138, R37 ;  /* 0x000000258a327221 */ /* 0x000fe20000010000 */
[----:B------:R2:W-:Y:S01]  /*55b0*/  @!P1 SYNCS.ARRIVE.TRANS64.RED.A1T0 RZ, [R4+URZ], RZ ;  /* 0x000000ff04ff99a7 */ /* 0x0005e2000810043f */
[-C--:B------:R-:W-:Y:S01]  /*55c0*/  FMUL.FTZ R108, R108, R6.reuse ;  /* 0x000000066c6c7220 */ /* 0x080fe20000410000 */
[----:B------:R-:W-:Y:S01]  /*55d0*/  FMUL.FTZ R109, R109, R6 ;  /* 0x000000066d6d7220 */ /* 0x000fe20000410000 */
[----:B------:R-:W-:Y:S01]  /*55e0*/  FADD.FTZ R37, R49, R50 ;  /* 0x0000003231257221 */ /* 0x000fe20000010000 */
[----:B------:R-:W-:Y:S01]  /*55f0*/  FFMA.FTZ R50, R71, R0, -R36 ;  /* 0x0000000047327223 */ /* 0x000fe20000010824 */
[-C--:B------:R-:W-:Y:S01]  /*5600*/  FMUL.FTZ R112, R112, R6.reuse ;  /* 0x0000000670707220 */ /* 0x080fe20000410000 */
[----:B------:R-:W4:Y:S01]  /*5610*/  MUFU.EX2 R33, R33 ;  /* 0x0000002100217308 */ /* 0x000f220000000800 */
[----:B------:R-:W-:Y:S01]  /*5620*/  FADD.FTZ R52, R132, R37 ;  /* 0x0000002584347221 */ /* 0x000fe20000010000 */
[----:B--2---:R-:W-:Y:S01]  /*5630*/  FADD.FTZ R4, R26, R3 ;  /* 0x000000031a047221 */ /* 0x004fe20000010000 */
[-C--:B------:R-:W-:Y:S01]  /*5640*/  FMUL.FTZ R113, R113, R6.reuse ;  /* 0x0000000671717220 */ /* 0x080fe20000410000 */
[-C--:B------:R-:W-:Y:S01]  /*5650*/  FMUL.FTZ R116, R116, R6.reuse ;  /* 0x0000000674747220 */ /* 0x080fe20000410000 */
[----:B------:R-:W-:Y:S01]  /*5660*/  FADD.FTZ R37, R53, R52 ;  /* 0x0000003435257221 */ /* 0x000fe20000010000 */
[----:B------:R-:W-:Y:S01]  /*5670*/  FADD.FTZ R3, R29, R4 ;  /* 0x000000041d037221 */ /* 0x000fe20000010000 */
[----:B------:R-:W-:Y:S01]  /*5680*/  FMUL.FTZ R117, R117, R6 ;  /* 0x0000000675757220 */ /* 0x000fe20000410000 */
[----:B------:R-:W2:Y:S01]  /*5690*/  MUFU.EX2 R40, R40 ;  /* 0x0000002800287308 */ /* 0x000ea20000000800 */
[----:B------:R-:W-:Y:S01]  /*56a0*/  FADD.FTZ R52, R134, R37 ;  /* 0x0000002586347221 */ /* 0x000fe20000010000 */
[----:B------:R-:W-:Y:S01]  /*56b0*/  FADD.FTZ R4, R30, R3 ;  /* 0x000000031e047221 */ /* 0x000fe20000010000 */
[-C--:B------:R-:W-:Y:S01]  /*56c0*/  FMUL.FTZ R90, R90, R7.reuse ;  /* 0x000000075a5a7220 */ /* 0x080fe20000410000 */
[-C--:B------:R-:W-:Y:S01]  /*56d0*/  FMUL.FTZ R91, R91, R7.reuse ;  /* 0x000000075b5b7220 */ /* 0x080fe20000410000 */
[-C--:B------:R-:W-:Y:S01]  /*56e0*/  FMUL.FTZ R94, R94, R7.reuse ;  /* 0x000000075e5e7220 */ /* 0x080fe20000410000 */
[----:B------:R-:W-:Y:S01]  /*56f0*/  FADD.FTZ R3, R31, R4 ;  /* 0x000000041f037221 */ /* 0x000fe20000010000 */
[-C--:B------:R-:W-:Y:S01]  /*5700*/  FMUL.FTZ R95, R95, R7.reuse ;  /* 0x000000075f5f7220 */ /* 0x080fe20000410000 */
[----:B------:R-:W2:Y:S01]  /*5710*/  MUFU.EX2 R35, R35 ;  /* 0x0000002300237308 */ /* 0x000ea20000000800 */
[-C--:B------:R-:W-:Y:S01]  /*5720*/  FMUL.FTZ R98, R98, R7.reuse ;  /* 0x0000000762627220 */ /* 0x080fe20000410000 */
[----:B---3--:R-:W-:Y:S01]  /*5730*/  FADD.FTZ R4, R32, R3 ;  /* 0x0000000320047221 */ /* 0x008fe20000010000 */
[-C--:B------:R-:W-:Y:S01]  /*5740*/  FMUL.FTZ R99, R99, R7.reuse ;  /* 0x0000000763637220 */ /* 0x080fe20000410000 */
[-C--:B------:R-:W-:Y:S01]  /*5750*/  FMUL.FTZ R102, R102, R7.reuse ;  /* 0x0000000766667220 */ /* 0x080fe20000410000 */
[-C--:B------:R-:W-:Y:S01]  /*5760*/  FMUL.FTZ R103, R103, R7.reuse ;  /* 0x0000000767677220 */ /* 0x080fe20000410000 */
[----:B-1----:R-:W-:Y:S01]  /*5770*/  FADD.FTZ R3, R141, R4 ;  /* 0x000000048d037221 */ /* 0x002fe20000010000 */
[-C--:B------:R-:W-:Y:S01]  /*5780*/  FMUL.FTZ R106, R106, R7.reuse ;  /* 0x000000076a6a7220 */ /* 0x080fe20000410000 */
[----:B------:R-:W1:Y:S01]  /*5790*/  MUFU.EX2 R42, R42 ;  /* 0x0000002a002a7308 */ /* 0x000e620000000800 */
[-C--:B------:R-:W-:Y:S01]  /*57a0*/  FMUL.FTZ R107, R107, R7.reuse ;  /* 0x000000076b6b7220 */ /* 0x080fe20000410000 */
[----:B------:R-:W-:Y:S01]  /*57b0*/  FADD.FTZ R4, R34, R3 ;  /* 0x0000000322047221 */ /* 0x000fe20000010000 */
[-C--:B------:R-:W-:Y:S01]  /*57c0*/  FMUL.FTZ R110, R110, R7.reuse ;  /* 0x000000076e6e7220 */ /* 0x080fe20000410000 */
[-C--:B------:R-:W-:Y:S01]  /*57d0*/  FMUL.FTZ R111, R111, R7.reuse ;  /* 0x000000076f6f7220 */ /* 0x080fe20000410000 */
[-C--:B------:R-:W-:Y:S01]  /*57e0*/  FMUL.FTZ R114, R114, R7.reuse ;  /* 0x0000000772727220 */ /* 0x080fe20000410000 */
[----:B-----5:R-:W-:Y:S01]  /*57f0*/  FADD.FTZ R3, R143, R4 ;  /* 0x000000048f037221 */ /* 0x020fe20000010000 */
[-C--:B------:R-:W-:Y:S01]  /*5800*/  FMUL.FTZ R115, R115, R7.reuse ;  /* 0x0000000773737220 */ /* 0x080fe20000410000 */
[----:B------:R-:W3:Y:S01]  /*5810*/  MUFU.EX2 R133, R133 ;  /* 0x0000008500857308 */ /* 0x000ee20000000800 */
[-C--:B------:R-:W-:Y:S01]  /*5820*/  FMUL.FTZ R118, R118, R7.reuse ;  /* 0x0000000776767220 */ /* 0x080fe20000410000 */
[----:B----4-:R-:W-:Y:S01]  /*5830*/  FADD.FTZ R4, R38, R3 ;  /* 0x0000000326047221 */ /* 0x010fe20000010000 */
[----:B------:R-:W-:Y:S01]  /*5840*/  FMUL.FTZ R119, R119, R7 ;  /* 0x0000000777777220 */ /* 0x000fe20000410000 */
[----:B------:R-:W-:Y:S01]  /*5850*/  F2FP.F16.F32.PACK_AB R136, R45, R136 ;  /* 0x000000882d88723e */ /* 0x000fe200000000ff */
[----:B------:R-:W-:-:S02]  /*5860*/  IMAD.MOV.U32 R6, RZ, RZ, R5 ;  /* 0x000000ffff067224 */ /* 0x000fc400078e0005 */
[----:B------:R-:W-:Y:S01]  /*5870*/  FADD.FTZ R3, R33, R4 ;  /* 0x0000000421037221 */ /* 0x000fe20000010000 */
[----:B------:R-:W-:Y:S01]  /*5880*/  F2FP.F16.F32.PACK_AB R138, R49, R138 ;  /* 0x0000008a318a723e */ /* 0x000fe200000000ff */
[----:B------:R-:W4:Y:S01]  /*5890*/  MUFU.EX2 R44, R44 ;  /* 0x0000002c002c7308 */ /* 0x000f220000000800 */
[----:B------:R-:W-:Y:S01]  /*58a0*/  F2FP.F16.F32.PACK_AB R132, R53, R132 ;  /* 0x000000843584723e */ /* 0x000fe200000000ff */
[----:B--2---:R-:W-:Y:S01]  /*58b0*/  FADD.FTZ R4, R40, R3 ;  /* 0x0000000328047221 */ /* 0x004fe20000010000 */
[----:B------:R-:W-:Y:S01]  /*58c0*/  F2FP.F16.F32.PACK_AB R147, R32, R31 ;  /* 0x0000001f2093723e */ /* 0x000fe200000000ff */
[----:B------:R-:W-:Y:S01]  /*58d0*/  IMAD.MOV.U32 R7, RZ, RZ, R9 ;  /* 0x000000ffff077224 */ /* 0x000fe200078e0009 */
[----:B------:R-:W-:Y:S01]  /*58e0*/  F2FP.F16.F32.PACK_AB R141, R34, R141 ;  /* 0x0000008d228d723e */ /* 0x000fe200000000ff */
[----:B------:R-:W-:Y:S01]  /*58f0*/  FADD.FTZ R3, R35, R4 ;  /* 0x0000000423037221 */ /* 0x000fe20000010000 */
[----:B------:R-:W-:Y:S01]  /*5900*/  F2FP.F16.F32.PACK_AB R143, R38, R143 ;  /* 0x0000008f268f723e */ /* 0x000fe200000000ff */
[----:B------:R-:W2:Y:S01]  /*5910*/  MUFU.EX2 R57, R57 ;  /* 0x0000003900397308 */ /* 0x000ea20000000800 */
[----:B------:R-:W-:Y:S01]  /*5920*/  F2FP.F16.F32.PACK_AB R137, R40, R33 ;  /* 0x000000212889723e */ /* 0x000fe200000000ff */
[C---:B-1----:R-:W-:Y:S01]  /*5930*/  FADD.FTZ R4, R42.reuse, R3 ;  /* 0x000000032a047221 */ /* 0x042fe20000010000 */
[----:B------:R-:W-:-:S03]  /*5940*/  F2FP.F16.F32.PACK_AB R139, R42, R35 ;  /* 0x000000232a8b723e */ /* 0x000fc600000000ff */
[----:B---3--:R-:W-:Y:S02]  /*5950*/  FADD.FTZ R3, R133, R4 ;  /* 0x0000000485037221 */ /* 0x008fe40000010000 */
[----:B------:R-:W1:Y:S01]  /*5960*/  MUFU.EX2 R135, R135 ;  /* 0x0000008700877308 */ /* 0x000e620000000800 */
[C---:B----4-:R-:W-:Y:S01]  /*5970*/  F2FP.F16.F32.PACK_AB R133, R44.reuse, R133 ;  /* 0x000000852c85723e */ /* 0x050fe200000000ff */
[----:B------:R-:W-:-:S06]  /*5980*/  FADD.FTZ R4, R44, R3 ;  /* 0x000000032c047221 */ /* 0x000fcc0000010000 */
[----:B------:R-:W3:Y:S01]  /*5990*/  MUFU.EX2 R8, R8 ;  /* 0x0000000800087308 */ /* 0x000ee20000000800 */
[C---:B--2---:R-:W-:Y:S01]  /*59a0*/  FADD.FTZ R37, R57.reuse, R52 ;  /* 0x0000003439257221 */ /* 0x044fe20000010000 */
[----:B------:R-:W-:-:S06]  /*59b0*/  F2FP.F16.F32.PACK_AB R134, R57, R134 ;  /* 0x000000863986723e */ /* 0x000fcc00000000ff */
[----:B------:R-:W2:Y:S01]  /*59c0*/  MUFU.EX2 R61, R61 ;  /* 0x0000003d003d7308 */ /* 0x000ea20000000800 */
[----:B-1----:R-:W-:-:S07]  /*59d0*/  FADD.FTZ R3, R135, R4 ;  /* 0x0000000487037221 */ /* 0x002fce0000010000 */
[----:B------:R-:W1:Y:S01]  /*59e0*/  MUFU.EX2 R46, R46 ;  /* 0x0000002e002e7308 */ /* 0x000e620000000800 */
[----:B---3--:R-:W-:-:S07]  /*59f0*/  FADD.FTZ R52, R8, R37 ;  /* 0x0000002508347221 */ /* 0x008fce0000010000 */
[----:B------:R-:W3:Y:S01]  /*5a00*/  MUFU.EX2 R129, R129 ;  /* 0x0000008100817308 */ /* 0x000ee20000000800 */
[C---:B--2---:R-:W-:Y:S01]  /*5a10*/  F2FP.F16.F32.PACK_AB R128, R61.reuse, R8 ;  /* 0x000000083d80723e */ /* 0x044fe200000000ff */
[----:B------:R-:W-:-:S06]  /*5a20*/  FADD.FTZ R37, R61, R52 ;  /* 0x000000343d257221 */ /* 0x000fcc0000010000 */
[----:B------:R-:W2:Y:S01]  /*5a30*/  MUFU.EX2 R48, R48 ;  /* 0x0000003000307308 */ /* 0x000ea20000000800 */
[C---:B-1----:R-:W-:Y:S01]  /*5a40*/  FADD.FTZ R8, R46.reuse, R3 ;  /* 0x000000032e087221 */ /* 0x042fe20000010000 */
[----:B------:R-:W-:-:S06]  /*5a50*/  F2FP.F16.F32.PACK_AB R135, R46, R135 ;  /* 0x000000872e87723e */ /* 0x000fcc00000000ff */
[----:B------:R-:W1:Y:S01]  /*5a60*/  MUFU.EX2 R12, R12 ;  /* 0x0000000c000c7308 */ /* 0x000e620000000800 */
[----:B---3--:R-:W-:-:S07]  /*5a70*/  FADD.FTZ R3, R129, R8 ;  /* 0x0000000881037221 */ /* 0x008fce0000010000 */
        /* <DEDUP_REMOVED lines=8> */
[C---:B--2---:R-:W-:Y:S01]  /*5b00*/  FADD.FTZ R11, R65.reuse, R52 ;  /* 0x00000034410b7221 */ /* 0x044fe20000010000 */
[----:B------:R-:W-:-:S06]  /*5b10*/  F2FP.F16.F32.PACK_AB R130, R65, R12 ;  /* 0x0000000c4182723e */ /* 0x000fcc00000000ff */
[----:B------:R-:W2:Y:S01]  /*5b20*/  MUFU.EX2 R125, R125 ;  /* 0x0000007d007d7308 */ /* 0x000ea20000000800 */
[C---:B-1----:R-:W-:Y:S01]  /*5b30*/  FADD.FTZ R8, R50.reuse, R3 ;  /* 0x0000000332087221 */ /* 0x042fe20000010000 */
[----:B------:R-:W-:-:S06]  /*5b40*/  F2FP.F16.F32.PACK_AB R131, R50, R131 ;  /* 0x000000833283723e */ /* 0x000fcc00000000ff */
[----:B------:R-:W1:Y:S01]  /*5b50*/  MUFU.EX2 R69, R69 ;  /* 0x0000004500457308 */ /* 0x000e620000000800 */
[----:B---3--:R-:W-:-:S07]  /*5b60*/  FADD.FTZ R52, R14, R11 ;  /* 0x0000000b0e347221 */ /* 0x008fce0000010000 */
[----:B------:R-:W3:Y:S01]  /*5b70*/  MUFU.EX2 R36, R75 ;  /* 0x0000004b00247308 */ /* 0x000ee20000000800 */
[----:B--2---:R-:W-:-:S07]  /*5b80*/  FADD.FTZ R3, R125, R8 ;  /* 0x000000087d037221 */ /* 0x004fce0000010000 */
[----:B------:R-:W2:Y:S01]  /*5b90*/  MUFU.EX2 R20, R20 ;  /* 0x0000001400147308 */ /* 0x000ea20000000800 */
[C---:B-1----:R-:W-:Y:S01]  /*5ba0*/  FADD.FTZ R11, R69.reuse, R52 ;  /* 0x00000034450b7221 */ /* 0x042fe20000010000 */
[----:B------:R-:W-:-:S06]  /*5bb0*/  F2FP.F16.F32.PACK_AB R124, R69, R14 ;  /* 0x0000000e457c723e */ /* 0x000fcc00000000ff */
[----:B------:R-:W1:Y:S01]  /*5bc0*/  MUFU.EX2 R127, R127 ;  /* 0x0000007f007f7308 */ /* 0x000e620000000800 */
[C---:B---3--:R-:W-:Y:S01]  /*5bd0*/  FADD.FTZ R8, R36.reuse, R3 ;  /* 0x0000000324087221 */ /* 0x048fe20000010000 */
[----:B------:R-:W-:-:S06]  /*5be0*/  F2FP.F16.F32.PACK_AB R125, R36, R125 ;  /* 0x0000007d247d723e */ /* 0x000fcc00000000ff */
[----:B------:R-:W3:Y:S01]  /*5bf0*/  MUFU.EX2 R73, R73 ;  /* 0x0000004900497308 */ /* 0x000ee20000000800 */
[----:B--2---:R-:W-:-:S07]  /*5c00*/  FADD.FTZ R52, R20, R11 ;  /* 0x0000000b14347221 */ /* 0x004fce0000010000 */
[----:B------:R-:W2:Y:S01]  /*5c10*/  MUFU.EX2 R79, R79 ;  /* 0x0000004f004f7308 */ /* 0x000ea20000000800 */
[----:B-1----:R-:W-:-:S07]  /*5c20*/  FADD.FTZ R8, R127, R8 ;  /* 0x000000087f087221 */ /* 0x002fce0000010000 */
[----:B------:R-:W1:Y:S01]  /*5c30*/  MUFU.EX2 R24, R24 ;  /* 0x0000001800187308 */ /* 0x000e620000000800 */
[C---:B---3--:R-:W-:Y:S01]  /*5c40*/  FADD.FTZ R11, R73.reuse, R52 ;  /* 0x00000034490b7221 */ /* 0x048fe20000010000 */
[----:B------:R-:W-:-:S06]  /*5c50*/  F2FP.F16.F32.PACK_AB R126, R73, R20 ;  /* 0x00000014497e723e */ /* 0x000fcc00000000ff */
        /* <DEDUP_REMOVED lines=10> */
[----:B------:R2:W4:Y:S01]  /*5d00*/  MUFU.EX2 R123, R151 ;  /* 0x00000097007b7308 */ /* 0x0005220000000800 */
[C---:B-1----:R-:W-:Y:S01]  /*5d10*/  FADD.FTZ R8, R83.reuse, R8 ;  /* 0x0000000853087221 */ /* 0x042fe20000010000 */
[----:B------:R-:W-:-:S06]  /*5d20*/  F2FP.F16.F32.PACK_AB R121, R83, R121 ;  /* 0x000000795379723e */ /* 0x000fcc00000000ff */
[----:B------:R-:W1:Y:S01]  /*5d30*/  MUFU.EX2 R87, R87 ;  /* 0x0000005700577308 */ /* 0x000e620000000800 */
[----:B---3--:R-:W-:Y:S01]  /*5d40*/  FADD.FTZ R4, R28, R11 ;  /* 0x0000000b1c047221 */ /* 0x008fe20000010000 */
[C---:B------:R-:W-:Y:S02]  /*5d50*/  F2FP.F16.F32.PACK_AB R122, R81.reuse, R28 ;  /* 0x0000001c517a723e */ /* 0x040fe400000000ff */
[----:B--2---:R-:W-:Y:S01]  /*5d60*/  F2FP.F16.F32.PACK_AB R151, R26, R13 ;  /* 0x0000000d1a97723e */ /* 0x004fe200000000ff */
[----:B------:R-:W-:Y:S01]  /*5d70*/  FADD.FTZ R4, R81, R4 ;  /* 0x0000000451047221 */ /* 0x000fe20000010000 */
[----:B----4-:R-:W-:-:S04]  /*5d80*/  FADD.FTZ R8, R123, R8 ;  /* 0x000000087b087221 */ /* 0x010fc80000010000 */
[C---:B-1----:R-:W-:Y:S01]  /*5d90*/  FADD.FTZ R3, R87.reuse, R8 ;  /* 0x0000000857037221 */ /* 0x042fe20000010000 */
[----:B------:R-:W-:Y:S01]  /*5da0*/  F2FP.F16.F32.PACK_AB R123, R87, R123 ;  /* 0x0000007b577b723e */ /* 0x000fe200000000ff */
[----:B------:R-:W-:Y:S06]  /*5db0*/  @P2 BRA `(.L_x_1577) ;  /* 0xffffffd8009c2947 */ /* 0x000fec000383ffff */
.L_x_1568:
[----:B------:R-:W-:-:S13]  /*5dc0*/  ISETP.LE.AND P2, PT, RZ, UR28, PT ;  /* 0x0000001cff007c0c */ /* 0x000fda000bf43270 */
[----:B------:R-:W-:Y:S05]  /*5dd0*/  @!P2 BRA `(.L_x_1578) ;  /* 0x0000001c002ca947 */ /* 0x000fea0003800000 */
[----:B------:R-:W-:Y:S01]  /*5de0*/  IMAD.MOV.U32 R6, RZ, RZ, R9 ;  /* 0x000000ffff067224 */ /* 0x000fe200078e0009 */
[----:B------:R-:W-:Y:S01]  /*5df0*/  UMOV UR22, UR37 ;  /* 0x0000002500167c82 */ /* 0x000fe20008000000 */
[----:B------:R-:W-:Y:S01]  /*5e00*/  IMAD.MOV.U32 R7, RZ, RZ, R5 ;  /* 0x000000ffff077224 */ /* 0x000fe200078e0005 */
[----:B------:R-:W-:-:S06]  /*5e10*/  UMOV UR21, UR36 ;  /* 0x0000002400157c82 */ /* 0x000fcc0008000000 */
.L_x_1587:
        /* <DEDUP_REMOVED lines=9> */
.L_x_1580:
[----:B------:R-:W-:Y:S01]  /*5eb0*/  ULEA UR6, UR36, UR40, 0x3 ;  /* 0x0000002824067291 */ /* 0x000fe2000f8e183f */
[----:B------:R-:W-:-:S05]  /*5ec0*/  IMAD.U32 R0, RZ, RZ, UR37 ;  /* 0x00000025ff007e24 */ /* 0x000fca000f8e00ff */
[----:B------:R-:W-:-:S04]  /*5ed0*/  SHF.L.U32 R0, R0, 0x1f, RZ ;  /* 0x0000001f00007819 */ /* 0x000fc800000006ff */
[----:B------:R1:W2:Y:S01]  /*5ee0*/  SYNCS.PHASECHK.TRANS64.TRYWAIT P3, [UR6+0x16830], R0 ;  /* 0x01683000ff0075a7 */ /* 0x0002a20008060146 */
[----:B------:R-:W-:Y:S05]  /*5ef0*/  @!P0 BRA `(.L_x_1581) ;  /* 0x0000000000048947 */ /* 0x000fea0003800000 */
[----:B------:R-:W-:Y:S01]  /*5f00*/  BPT.TRAP 0x1 ;  /* 0x000000040000795c */ /* 0x000fe20000300000 */
.L_x_1581:
[----:B--2---:R-:W-:Y:S05]  /*5f10*/  @P3 BRA `(.L_x_1579) ;  /* 0x0000000000083947 */ /* 0x004fea0003800000 */
[----:B------:R-:W2:Y:S02]  /*5f20*/  SYNCS.PHASECHK.TRANS64.TRYWAIT P3, [UR6+0x16830], R0 ;  /* 0x01683000ff0075a7 */ /* 0x000ea40008060146 */
[----:B--2---:R-:W-:Y:S05]  /*5f30*/  @!P3 BRA `(.L_x_1582) ;  /* 0x0000005c0018b947 */ /* 0x004fea0003800000 */
.L_x_1579:
        /* <DEDUP_REMOVED lines=25> */
.L_x_1584:
[----:B------:R-:W-:Y:S01]  /*60d0*/  ULEA UR6, UR21, UR40, 0x3 ;  /* 0x0000002815067291 */ /* 0x000fe2000f8e183f */
[----:B------:R-:W-:-:S05]  /*60e0*/  IMAD.U32 R0, RZ, RZ, UR22 ;  /* 0x00000016ff007e24 */ /* 0x000fca000f8e00ff */
[----:B------:R-:W-:-:S04]  /*60f0*/  SHF.L.U32 R0, R0, 0x1f, RZ ;  /* 0x0000001f00007819 */ /* 0x000fc800000006ff */
[----:B------:R1:W2:Y:S01]  /*6100*/  SYNCS.PHASECHK.TRANS64.TRYWAIT P2, [UR6+0x16850], R0 ;  /* 0x01685000ff0075a7 */ /* 0x0002a20008040146 */
[----:B------:R-:W-:Y:S05]  /*6110*/  @!P0 BRA `(.L_x_1585) ;  /* 0x0000000000048947 */ /* 0x000fea0003800000 */
[----:B------:R-:W-:Y:S01]  /*6120*/  BPT.TRAP 0x1 ;  /* 0x000000040000795c */ /* 0x000fe20000300000 */
.L_x_1585:
[----:B--2---:R-:W-:Y:S05]  /*6130*/  @P2 BRA `(.L_x_1583) ;  /* 0x0000000000082947 */ /* 0x004fea0003800000 */
[----:B------:R-:W2:Y:S02]  /*6140*/  SYNCS.PHASECHK.TRANS64.TRYWAIT P2, [UR6+0x16850], R0 ;  /* 0x01685000ff0075a7 */ /* 0x000ea40008040146 */
[----:B--2---:R-:W-:Y:S05]  /*6150*/  @!P2 BRA `(.L_x_1586) ;  /* 0x0000005800a8a947 */ /* 0x004fea0003800000 */
.L_x_1583:
[----:B------:R-:W-:Y:S01]  /*6160*/  UIADD3 UR6, UR40, 0x400, URZ ;  /* 0x0000040028067890 */ /* 0x000fe2000fffe03f */
[----:B------:R-:W-:Y:S01]  /*6170*/  WARPGROUP.ARRIVE ;  /* 0x00000000000079c5 */ /* 0x000fe20000000000 */
[----:B------:R-:W-:Y:S01]  /*6180*/  UMOV UR7, 0x40000040 ;  /* 0x4000004000077882 */ /* 0x000fe20000000000 */
[----:B-12---:R-:W-:Y:S01]  /*6190*/  FMNMX.FTZ R0, R24, R7, !PT ;  /* 0x0000000718007209 */ /* 0x006fe20007810000 */
[----:B------:R-:W-:Y:S01]  /*61a0*/  USHF.R.U32.HI UR6, URZ, 0x4, UR6 ;  /* 0x000000043f067899 */ /* 0x000fe20008011606 */
[----:B------:R-:W-:Y:S01]  /*61b0*/  ISETP.GE.U32.AND P2, PT, R2, 0x180, PT ;  /* 0x000001800200780c */ /* 0x000fe20003f46070 */
[----:B------:R-:W-:Y:S01]  /*61c0*/  UMOV UR11, 0x40000040 ;  /* 0x40000040000b7882 */ /* 0x000fe20000000000 */
[----:B------:R-:W-:Y:S01]  /*61d0*/  FMNMX.FTZ R5, R25, R0, !PT ;  /* 0x0000000019057209 */ /* 0x000fe20007810000 */
[----:B------:R-:W-:Y:S01]  /*61e0*/  ULOP3.LUT UR6, UR6, 0x3fff, URZ, 0xc0, !UPT ;  /* 0x00003fff06067892 */ /* 0x000fe2000f8ec03f */
[----:B------:R-:W-:Y:S02]  /*61f0*/  UMOV UR22, UR37 ;  /* 0x0000002500167c82 */ /* 0x000fe40008000000 */
        /* <DEDUP_REMOVED lines=39> */
[----:B------:R-:W-:Y:S02]  /*6470*/  FMNMX.FTZ R8, R85, R0, !PT ;  /* 0x0000000055087209 */ /* 0x000fe40007810000 */
[----:B------:R-:W1:Y:S03]  /*6480*/  LDC R0, c[0x0][0x988] ;  /* 0x00026200ff007b82 */ /* 0x000e660000000800 */
[----:B------:R-:W2:Y:S02]  /*6490*/  SHFL.BFLY PT, R5, R8, 0x2, 0x1f ;  /* 0x0c401f0008057f89 */ /* 0x000ea400000e0000 */
[----:B--2---:R-:W-:Y:S02]  /*64a0*/  FMNMX.FTZ R9, R8, R5, !PT ;  /* 0x0000000508097209 */ /* 0x004fe40007810000 */
[----:B------:R-:W-:-:S03]  /*64b0*/  FMNMX.FTZ R8, R26, R6, !PT ;  /* 0x000000061a087209 */ /* 0x000fc60007810000 */
[----:B------:R-:W2:Y:S01]  /*64c0*/  SHFL.BFLY PT, R10, R9, 0x1, 0x1f ;  /* 0x0c201f00090a7f89 */ /* 0x000ea200000e0000 */
[----:B------:R-:W-:Y:S02]  /*64d0*/  WARPGROUP.DEPBAR.LE gsb0, 0x0 ;  /* 0x00008000000079c5 */ /* 0x000fe40000010000 */
[----:B------:R-:W-:Y:S01]  /*64e0*/  WARPGROUP.ARRIVE ;  /* 0x00000000000079c5 */ /* 0x000fe20000000000 */
[----:B--2---:R-:W-:Y:S02]  /*64f0*/  FMNMX.FTZ R5, R9, R10, !PT ;  /* 0x0000000a09057209 */ /* 0x004fe40007810000 */
[----:B------:R-:W-:-:S03]  /*6500*/  FMNMX.FTZ R9, R27, R8, !PT ;  /* 0x000000081b097209 */ /* 0x000fc60007810000 */
[----:B------:R-:W-:Y:S01]  /*6510*/  HGMMA.64x64x16.F32 R88, R140, gdesc[UR4].tnspB, R88, gsb0 ;  /* 0x40e000048c587df0 */ /* 0x000fe20008000858 */
[----:B------:R-:W-:Y:S01]  /*6520*/  UIADD3 UR6, UR10, 0x180, URZ ;  /* 0x000001800a067890 */ /* 0x000fe2000fffe03f */
[----:B------:R-:W-:Y:S01]  /*6530*/  FMNMX.FTZ R8, R30, R9, !PT ;  /* 0x000000091e087209 */ /* 0x000fe20007810000 */
[----:B------:R-:W-:Y:S01]  /*6540*/  UMOV UR7, 0x40000040 ;  /* 0x4000004000077882 */ /* 0x000fe20000000000 */
[C---:B-1----:R-:W-:Y:S01]  /*6550*/  FMUL.FTZ R11, R5.reuse, R0 ;  /* 0x00000000050b7220 */ /* 0x042fe20000410000 */
[----:B------:R-:W-:Y:S01]  /*6560*/  FADD.FTZ R7, -R5, R7 ;  /* 0x0000000705077221 */ /* 0x000fe20000010100 */
[----:B------:R-:W-:Y:S02]  /*6570*/  FMNMX.FTZ R9, R31, R8, !PT ;  /* 0x000000081f097209 */ /* 0x000fe40007810000 */
[-CC-:B------:R-:W-:Y:S01]  /*6580*/  FFMA.FTZ R148, R24, R0.reuse, -R11.reuse ;  /* 0x0000000018947223 */ /* 0x180fe2000001080b */
[-CC-:B------:R-:W-:Y:S01]  /*6590*/  FFMA.FTZ R21, R37, R0.reuse, -R11.reuse ;  /* 0x0000000025157223 */ /* 0x180fe2000001080b */
[----:B------:R-:W-:Y:S01]  /*65a0*/  FMNMX.FTZ R8, R34, R9, !PT ;  /* 0x0000000922087209 */ /* 0x000fe20007810000 */
[-CC-:B------:R-:W-:Y:S01]  /*65b0*/  FFMA.FTZ R37, R53, R0.reuse, -R11.reuse ;  /* 0x0000000035257223 */ /* 0x180fe2000001080b */
[-CC-:B------:R-:W-:Y:S01]  /*65c0*/  FFMA.FTZ R53, R69, R0.reuse, -R11.reuse ;  /* 0x0000000045357223 */ /* 0x180fe2000001080b */
[----:B------:R-:W-:Y:S01]  /*65d0*/  FMUL.FTZ R7, R7, R0 ;  /* 0x0000000007077220 */ /* 0x000fe20000410000 */
[----:B------:R-:W-:Y:S01]  /*65e0*/  FMNMX.FTZ R9, R35, R8, !PT ;  /* 0x0000000823097209 */ /* 0x000fe20007810000 */
[-CC-:B------:R-:W-:Y:S01]  /*65f0*/  FFMA.FTZ R13, R25, R0.reuse, -R11.reuse ;  /* 0x00000000190d7223 */ /* 0x180fe2000001080b */
[----:B------:R-:W-:Y:S01]  /*6600*/  MUFU.EX2 R148, R148 ;  /* 0x0000009400947308 */ /* 0x000fe20000000800 */
[-CC-:B------:R-:W-:Y:S01]  /*6610*/  FFMA.FTZ R150, R28, R0.reuse, -R11.reuse ;  /* 0x000000001c967223 */ /* 0x180fe2000001080b */
[----:B------:R-:W-:Y:S01]  /*6620*/  FMNMX.FTZ R8, R38, R9, !PT ;  /* 0x0000000926087209 */ /* 0x000fe20007810000 */
[-CC-:B------:R-:W-:Y:S01]  /*6630*/  FFMA.FTZ R15, R29, R0.reuse, -R11.reuse ;  /* 0x000000001d0f7223 */ /* 0x180fe2000001080b */
[-CC-:B------:R-:W-:Y:S01]  /*6640*/  FFMA.FTZ R144, R32, R0.reuse, -R11.reuse ;  /* 0x0000000020907223 */ /* 0x180fe2000001080b */
[--C-:B------:R-:W-:Y:S01]  /*6650*/  FFMA.FTZ R19, R33, R0, -R11.reuse ;  /* 0x0000000021137223 */ /* 0x100fe2000001080b */
[----:B------:R-:W-:Y:S01]  /*6660*/  FMNMX.FTZ R9, R39, R8, !PT ;  /* 0x0000000827097209 */ /* 0x000fe20007810000 */
[-CC-:B------:R-:W-:Y:S01]  /*6670*/  FFMA.FTZ R146, R36, R0.reuse, -R11.reuse ;  /* 0x0000000024927223 */ /* 0x180fe2000001080b */
[----:B------:R-:W1:Y:S01]  /*6680*/  MUFU.EX2 R7, R7 ;  /* 0x0000000700077308 */ /* 0x000e620000000800 */
[-CC-:B------:R-:W-:Y:S01]  /*6690*/  FFMA.FTZ R25, R41, R0.reuse, -R11.reuse ;  /* 0x0000000029197223 */ /* 0x180fe2000001080b */
[----:B------:R-:W-:Y:S01]  /*66a0*/  FMNMX.FTZ R8, R42, R9, !PT ;  /* 0x000000092a087209 */ /* 0x000fe20007810000 */
[-CC-:B------:R-:W-:Y:S01]  /*66b0*/  FFMA.FTZ R33, R45, R0.reuse, -R11.reuse ;  /* 0x000000002d217223 */ /* 0x180fe2000001080b */
[-CC-:B------:R-:W-:Y:S01]  /*66c0*/  FFMA.FTZ R29, R49, R0.reuse, -R11.reuse ;  /* 0x00000000311d7223 */ /* 0x180fe2000001080b */
[--C-:B------:R-:W-:Y:S01]  /*66d0*/  FFMA.FTZ R49, R57, R0, -R11.reuse ;  /* 0x0000000039317223 */ /* 0x100fe2000001080b */
[----:B------:R-:W-:Y:S01]  /*66e0*/  FMNMX.FTZ R9, R43, R8, !PT ;  /* 0x000000082b097209 */ /* 0x000fe20007810000 */
[-CC-:B------:R-:W-:Y:S01]  /*66f0*/  FFMA.FTZ R41, R61, R0.reuse, -R11.reuse ;  /* 0x000000003d297223 */ /* 0x180fe2000001080b */
[----:B------:R-:W2:Y:S01]  /*6700*/  MUFU.EX2 R13, R13 ;  /* 0x0000000d000d7308 */ /* 0x000ea20000000800 */
[-CC-:B------:R-:W-:Y:S01]  /*6710*/  FFMA.FTZ R45, R65, R0.reuse, -R11.reuse ;  /* 0x00000000412d7223 */ /* 0x180fe2000001080b */
[----:B------:R-:W-:Y:S01]  /*6720*/  FMNMX.FTZ R8, R46, R9, !PT ;  /* 0x000000092e087209 */ /* 0x000fe20007810000 */
[-CC-:B------:R-:W-:Y:S01]  /*6730*/  FFMA.FTZ R10, R68, R0.reuse, -R11.reuse ;  /* 0x00000000440a7223 */ /* 0x180fe2000001080b */
[-CC-:B------:R-:W-:Y:S01]  /*6740*/  FFMA.FTZ R12, R72, R0.reuse, -R11.reuse ;  /* 0x00000000480c7223 */ /* 0x180fe2000001080b */
[--C-:B------:R-:W-:Y:S01]  /*6750*/  FFMA.FTZ R57, R73, R0, -R11.reuse ;  /* 0x0000000049397223 */ /* 0x100fe2000001080b */
[----:B------:R-:W-:Y:S01]  /*6760*/  FMNMX.FTZ R9, R47, R8, !PT ;  /* 0x000000082f097209 */ /* 0x000fe20007810000 */
[--C-:B------:R-:W-:Y:S01]  /*6770*/  FFMA.FTZ R61, R77, R0, -R11.reuse ;  /* 0x000000004d3d7223 */ /* 0x100fe2000001080b */
[----:B------:R-:W3:Y:S01]  /*6780*/  MUFU.EX2 R150, R150 ;  /* 0x0000009600967308 */ /* 0x000ee20000000800 */
[----:B-1----:R-:W-:Y:S01]  /*6790*/  FFMA.FTZ R4, R7, R4, R148 ;  /* 0x0000000407047223 */ /* 0x002fe20000010094 */
[----:B------:R-:W-:Y:S01]  /*67a0*/  FMNMX.FTZ R8, R50, R9, !PT ;  /* 0x0000000932087209 */ /* 0x000fe20007810000 */
[-CC-:B------:R-:W-:Y:S01]  /*67b0*/  FFMA.FTZ R20, R80, R0.reuse, -R11.reuse ;  /* 0x0000000050147223 */ /* 0x180fe2000001080b */
[-CC-:B------:R-:W-:Y:S01]  /*67c0*/  FFMA.FTZ R65, R81, R0.reuse, -R11.reuse ;  /* 0x0000000051417223 */ /* 0x180fe2000001080b */
[----:B------:R-:W-:Y:S01]  /*67d0*/  FFMA.FTZ R84, R84, R0, -R11 ;  /* 0x0000000054547223 */ /* 0x000fe2000001080b */
[----:B------:R-:W-:-:S02]  /*67e0*/  FMNMX.FTZ R9, R51, R8, !PT ;  /* 0x0000000833097209 */ /* 0x000fc40007810000 */
[----:B------:R-:W-:Y:S01]  /*67f0*/  MUFU.EX2 R15, R15 ;  /* 0x0000000f000f7308 */ /* 0x000fe20000000800 */
[----:B--2---:R-:W-:Y:S02]  /*6800*/  F2FP.F16.F32.PACK_AB R148, R13, R148 ;  /* 0x000000940d94723e */ /* 0x004fe400000000ff */
        /* <DEDUP_REMOVED lines=9> */
[----:B------:R-:W-:Y:S01]  /*68a0*/  FMNMX.FTZ R8, R66, R9, !PT ;  /* 0x0000000942087209 */ /* 0x000fe20007810000 */
[----:B------:R-:W-:Y:S02]  /*68b0*/  WARPGROUP.DEPBAR.LE gsb0, 0x0 ;  /* 0x00008000000079c5 */ /* 0x000fe40000010000 */
[----:B------:R-:W-:Y:S01]  /*68c0*/  WARPGROUP.ARRIVE ;  /* 0x00000000000079c5 */ /* 0x000fe20000000000 */
[----:B------:R-:W-:Y:S01]  /*68d0*/  FMNMX.FTZ R9, R67, R8, !PT ;  /* 0x0000000843097209 */ /* 0x000fe20007810000 */
[-CC-:B------:R-:W-:Y:S01]  /*68e0*/  FFMA.FTZ R142, R44, R0.reuse, -R11.reuse ;  /* 0x000000002c8e7223 */ /* 0x180fe2000001080b */
[----:B------:R-:W-:Y:S01]  /*68f0*/  FFMA.FTZ R140, R40, R0, -R11 ;  /* 0x00000000288c7223 */ /* 0x000fe2000001080b */
[----:B------:R-:W-:Y:S01]  /*6900*/  MUFU.EX2 R21, R21 ;  /* 0x0000001500157308 */ /* 0x000fe20000000800 */
[----:B------:R-:W-:Y:S01]  /*6910*/  FMNMX.FTZ R8, R70, R9, !PT ;  /* 0x0000000946087209 */ /* 0x000fe20007810000 */
[----:B------:R-:W-:Y:S01]  /*6920*/  HGMMA.64x64x16.F32 R88, R136, gdesc[UR4].tnspB, R88, gsb0 ;  /* 0x40e0000488587df0 */ /* 0x000fe20008000858 */
[----:B------:R-:W-:Y:S01]  /*6930*/  UIADD3 UR6, UR10, 0x200, URZ ;  /* 0x000002000a067890 */ /* 0x000fe2000fffe03f */
[----:B------:R-:W-:Y:S01]  /*6940*/  UMOV UR7, 0x40000040 ;  /* 0x4000004000077882 */ /* 0x000fe20000000000 */
        /* <DEDUP_REMOVED lines=12> */
[----:B------:R-:W-:Y:S01]  /*6a10*/  FMNMX.FTZ R9, R87, R8, !PT ;  /* 0x0000000857097209 */ /* 0x000fe20007810000 */
[--C-:B------:R-:W-:Y:S02]  /*6a20*/  FFMA.FTZ R8, R64, R0, -R11.reuse ;  /* 0x0000000040087223 */ /* 0x100fe4000001080b */
[----:B------:R-:W-:Y:S02]  /*6a30*/  MUFU.EX2 R29, R29 ;  /* 0x0000001d001d7308 */ /* 0x000fe40000000800 */
[----:B------:R-:W1:Y:S06]  /*6a40*/  SHFL.BFLY PT, R14, R9, 0x2, 0x1f ;  /* 0x0c401f00090e7f89 */ /* 0x000e6c00000e0000 */
[----:B------:R-:W-:Y:S08]  /*6a50*/  MUFU.EX2 R37, R37 ;  /* 0x0000002500257308 */ /* 0x000ff00000000800 */
[----:B------:R-:W-:Y:S08]  /*6a60*/  MUFU.EX2 R49, R49 ;  /* 0x0000003100317308 */ /* 0x000ff00000000800 */
[----:B------:R-:W-:Y:S01]  /*6a70*/  MUFU.EX2 R41, R41 ;  /* 0x0000002900297308 */ /* 0x000fe20000000800 */
[----:B-1----:R-:W-:Y:S01]  /*6a80*/  FMNMX.FTZ R24, R9, R14, !PT ;  /* 0x0000000e09187209 */ /* 0x002fe20007810000 */
[----:B------:R-:W-:-:S04]  /*6a90*/  FFMA.FTZ R14, R76, R0, -R11 ;  /* 0x000000004c0e7223 */ /* 0x000fc8000001080b */
[----:B------:R-:W1:Y:S02]  /*6aa0*/  SHFL.BFLY PT, R9, R24, 0x1, 0x1f ;  /* 0x0c201f0018097f89 */ /* 0x000e6400000e0000 */
[----:B------:R-:W-:Y:S01]  /*6ab0*/  MUFU.EX2 R8, R8 ;  /* 0x0000000800087308 */ /* 0x000fe20000000800 */
[----:B------:R-:W-:Y:S02]  /*6ac0*/  WARPGROUP.DEPBAR.LE gsb0, 0x0 ;  /* 0x00008000000079c5 */ /* 0x000fe40000010000 */
[----:B------:R-:W-:Y:S01]  /*6ad0*/  WARPGROUP.ARRIVE ;  /* 0x00000000000079c5 */ /* 0x000fe20000000000 */
[-CC-:B------:R-:W-:Y:S01]  /*6ae0*/  FFMA.FTZ R136, R48, R0.reuse, -R11.reuse ;  /* 0x0000000030887223 */ /* 0x180fe2000001080b */
[----:B------:R-:W-:-:S03]  /*6af0*/  FFMA.FTZ R138, R52, R0, -R11 ;  /* 0x00000000348a7223 */ /* 0x000fc6000001080b */
[----:B------:R-:W-:Y:S01]  /*6b00*/  MUFU.EX2 R45, R45 ;  /* 0x0000002d002d7308 */ /* 0x000fe20000000800 */
[----:B------:R-:W-:Y:S01]  /*6b10*/  HGMMA.64x64x16.F32 R88, R132, gdesc[UR4].tnspB, R88, gsb0 ;  /* 0x40e0000484587df0 */ /* 0x000fe20008000858 */
[----:B------:R-:W-:Y:S01]  /*6b20*/  UIADD3 UR6, UR10, 0x280, URZ ;  /* 0x000002800a067890 */ /* 0x000fe2000fffe03f */
[----:B------:R-:W-:-:S05]  /*6b30*/  UMOV UR7, 0x40000040 ;  /* 0x4000004000077882 */ /* 0x000fca0000000000 */
[----:B------:R-:W-:Y:S01]  /*6b40*/  MUFU.EX2 R136, R136 ;  /* 0x0000008800887308 */ /* 0x000fe20000000800 */
[----:B-1----:R-:W-:-:S05]  /*6b50*/  FMNMX.FTZ R9, R24, R9, !PT ;  /* 0x0000000918097209 */ /* 0x002fca0007810000 */
[----:B------:R-:W-:Y:S02]  /*6b60*/  FADD.FTZ R69, -R9, R6 ;  /* 0x0000000609457221 */ /* 0x000fe40000010100 */
[----:B------:R-:W-:Y:S02]  /*6b70*/  MUFU.EX2 R138, R138 ;  /* 0x0000008a008a7308 */ /* 0x000fe40000000800 */
[-C--:B------:R-:W-:Y:S01]  /*6b80*/  FMUL.FTZ R6, R69, R0.reuse ;  /* 0x0000000045067220 */ /* 0x080fe20000410000 */
[----:B------:R-:W-:-:S04]  /*6b90*/  FMUL.FTZ R69, R9, R0 ;  /* 0x0000000009457220 */ /* 0x000fc80000410000 */
[-CC-:B------:R-:W-:Y:S01]  /*6ba0*/  FFMA.FTZ R149, R26, R0.reuse, -R69.reuse ;  /* 0x000000001a957223 */ /* 0x180fe20000010845 */
[-CC-:B------:R-:W-:Y:S01]  /*6bb0*/  FFMA.FTZ R26, R27, R0.reuse, -R69.reuse ;  /* 0x000000001b1a7223 */ /* 0x180fe20000010845 */
[----:B------:R-:W-:Y:S01]  /*6bc0*/  MUFU.EX2 R6, R6 ;  /* 0x0000000600067308 */ /* 0x000fe20000000800 */
[-CC-:B------:R-:W-:Y:S01]  /*6bd0*/  FFMA.FTZ R151, R30, R0.reuse, -R69.reuse ;  /* 0x000000001e977223 */ /* 0x180fe20000010845 */
[-CC-:B------:R-:W-:Y:S01]  /*6be0*/  FFMA.FTZ R28, R31, R0.reuse, -R69.reuse ;  /* 0x000000001f1c7223 */ /* 0x180fe20000010845 */
[----:B------:R-:W-:Y:S02]  /*6bf0*/  IMAD.U32 R31, RZ, RZ, UR36 ;  /* 0x00000024ff1f7e24 */ /* 0x000fe4000f8e00ff */
[-CC-:B------:R-:W-:Y:S01]  /*6c00*/  FFMA.FTZ R145, R34, R0.reuse, -R69.reuse ;  /* 0x0000000022917223 */ /* 0x180fe20000010845 */
[-CC-:B------:R-:W-:Y:S01]  /*6c10*/  FFMA.FTZ R30, R35, R0.reuse, -R69.reuse ;  /* 0x00000000231e7223 */ /* 0x180fe20000010845 */
[----:B------:R-:W-:Y:S02]  /*6c20*/  VIADD R27, R16, 0x9 ;  /* 0x00000009101b7836 */ /* 0x000fe40000000000 */
[-CC-:B------:R-:W-:Y:S01]  /*6c30*/  FFMA.FTZ R147, R38, R0.reuse, -R69.reuse ;  /* 0x0000000026937223 */ /* 0x180fe20000010845 */
[----:B------:R-:W1:Y:S01]  /*6c40*/  MUFU.EX2 R149, R149 ;  /* 0x0000009500957308 */ /* 0x000e620000000800 */
[----:B------:R-:W-:Y:S01]  /*6c50*/  @!P1 LEA R31, R31, UR40, 0x3 ;  /* 0x000000281f1f9c11 */ /* 0x000fe2000f8e18ff */
[-CC-:B------:R-:W-:Y:S01]  /*6c60*/  FFMA.FTZ R32, R39, R0.reuse, -R69.reuse ;  /* 0x0000000027207223 */ /* 0x180fe20000010845 */
[-CC-:B------:R-:W-:Y:S01]  /*6c70*/  FFMA.FTZ R143, R46, R0.reuse, -R69.reuse ;  /* 0x000000002e8f7223 */ /* 0x180fe20000010845 */
[-CC-:B------:R-:W-:Y:S01]  /*6c80*/  FFMA.FTZ R141, R42, R0.reuse, -R69.reuse ;  /* 0x000000002a8d7223 */ /* 0x180fe20000010845 */
[-CC-:B------:R-:W-:Y:S01]  /*6c90*/  FFMA.FTZ R34, R43, R0.reuse, -R69.reuse ;  /* 0x000000002b227223 */ /* 0x180fe20000010845 */
[----:B------:R-:W-:Y:S01]  /*6ca0*/  @!P1 VIADD R35, R31, 0x16840 ;  /* 0x000168401f239836 */ /* 0x000fe20000000000 */
[----:B------:R-:W-:Y:S01]  /*6cb0*/  SEL R31, R27, 0x9, !P2 ;  /* 0x000000091b1f7807 */ /* 0x000fe20005000000 */
[----:B------:R-:W2:Y:S01]  /*6cc0*/  MUFU.EX2 R26, R26 ;  /* 0x0000001a001a7308 */ /* 0x000ea20000000800 */
[----:B------:R-:W-:Y:S01]  /*6cd0*/  FADD.FTZ R27, R13, R4 ;  /* 0x000000040d1b7221 */ /* 0x000fe20000010000 */
[-CC-:B------:R-:W-:Y:S01]  /*6ce0*/  FFMA.FTZ R36, R47, R0.reuse, -R69.reuse ;  /* 0x000000002f247223 */ /* 0x180fe20000010845 */
[-CC-:B------:R-:W-:Y:S01]  /*6cf0*/  FFMA.FTZ R137, R50, R0.reuse, -R69.reuse ;  /* 0x0000000032897223 */ /* 0x180fe20000010845 */
[-C--:B------:R-:W-:Y:S01]  /*6d00*/  FFMA.FTZ R38, R51, R0.reuse, -R69 ;  /* 0x0000000033267223 */ /* 0x080fe20000010845 */
[----:B---3--:R-:W-:Y:S01]  /*6d10*/  FADD.FTZ R46, R150, R27 ;  /* 0x0000001b962e7221 */ /* 0x008fe20000010000 */
[-CC-:B------:R-:W-:Y:S01]  /*6d20*/  FFMA.FTZ R139, R54, R0.reuse, -R69.reuse ;  /* 0x00000000368b7223 */ /* 0x180fe20000010845 */
[-C--:B------:R-:W-:Y:S01]  /*6d30*/  FFMA.FTZ R40, R55, R0.reuse, -R69 ;  /* 0x0000000037287223 */ /* 0x080fe20000010845 */
[----:B------:R-:W3:Y:S01]  /*6d40*/  MUFU.EX2 R151, R151 ;  /* 0x0000009700977308 */ /* 0x000ee20000000800 */
[----:B-1----:R-:W-:Y:S01]  /*6d50*/  FFMA.FTZ R3, R6, R3, R149 ;  /* 0x0000000306037223 */ /* 0x002fe20000010095 */
[----:B------:R-:W-:Y:S01]  /*6d60*/  FADD.FTZ R27, R15, R46 ;  /* 0x0000002e0f1b7221 */ /* 0x000fe20000010000 */
[-CC-:B------:R-:W-:Y:S01]  /*6d70*/  FFMA.FTZ R42, R59, R0.reuse, -R69.reuse ;  /* 0x000000003b2a7223 */ /* 0x180fe20000010845 */
[-CC-:B------:R-:W-:Y:S01]  /*6d80*/  FFMA.FTZ R4, R63, R0.reuse, -R69.reuse ;  /* 0x000000003f047223 */ /* 0x180fe20000010845 */
[-C--:B------:R-:W-:Y:S01]  /*6d90*/  FFMA.FTZ R75, R75, R0.reuse, -R69 ;  /* 0x000000004b4b7223 */ /* 0x080fe20000010845 */
[----:B------:R-:W-:Y:S01]  /*6da0*/  FADD.FTZ R46, R144, R27 ;  /* 0x0000001b902e7221 */ /* 0x000fe20000010000 */
[-C--:B------:R-:W-:Y:S01]  /*6db0*/  FFMA.FTZ R78, R78, R0.reuse, -R69 ;  /* 0x000000004e4e7223 */ /* 0x080fe20000010845 */
[----:B------:R-:W1:Y:S01]  /*6dc0*/  MUFU.EX2 R28, R28 ;  /* 0x0000001c001c7308 */ /* 0x000e620000000800 */
[C---:B--2---:R-:W-:Y:S01]  /*6dd0*/  FADD.FTZ R44, R26.reuse, R3 ;  /* 0x000000031a2c7221 */ /* 0x044fe20000010000 */
[----:B------:R-:W-:Y:S01]  /*6de0*/  FADD.FTZ R27, R19, R46 ;  /* 0x0000002e131b7221 */ /* 0x000fe20000010000 */
[----:B------:R-:W-:Y:S01]  /*6df0*/  F2FP.F16.F32.PACK_AB R149, R26, R149 ;  /* 0x000000951a95723e */ /* 0x000fe200000000ff */
[-CC-:B------:R-:W-:Y:S01]  /*6e00*/  FFMA.FTZ R46, R71, R0.reuse, -R69.reuse ;  /* 0x00000000472e7223 */ /* 0x180fe20000010845 */
[-C--:B------:R-:W-:Y:S01]  /*6e10*/  FFMA.FTZ R79, R79, R0.reuse, -R69 ;  /* 0x000000004f4f7223 */ /* 0x080fe20000010845 */
[----:B------:R-:W-:Y:S01]  /*6e20*/  FADD.FTZ R50, R146, R27 ;  /* 0x0000001b92327221 */ /* 0x000fe20000010000 */
[-CC-:B------:R-:W-:Y:S01]  /*6e30*/  FFMA.FTZ R82, R82, R0.reuse, -R69.reuse ;  /* 0x0000000052527223 */ /* 0x180fe20000010845 */
[----:B------:R-:W2:Y:S01]  /*6e40*/  MUFU.EX2 R145, R145 ;  /* 0x0000009100917308 */ /* 0x000ea20000000800 */
[----:B---3--:R-:W-:Y:S01]  /*6e50*/  FADD.FTZ R3, R151, R44 ;  /* 0x0000002c97037221 */ /* 0x008fe20000010000 */
[----:B------:R-:W-:Y:S01]  /*6e60*/  FADD.FTZ R27, R21, R50 ;  /* 0x00000032151b7221 */ /* 0x000fe20000010000 */
[-C--:B------:R-:W-:Y:S01]  /*6e70*/  FFMA.FTZ R83, R83, R0.reuse, -R69 ;  /* 0x0000000053537223 */ /* 0x080fe20000010845 */
[----:B------:R-:W-:Y:S01]  /*6e80*/  @!P1 PRMT R35, RZ, 0x654, R35 ;  /* 0x00000654ff239816 */ /* 0x000fe20000000023 */
[----:B------:R-:W-:Y:S01]  /*6e90*/  FFMA.FTZ R86, R86, R0, -R69 ;  /* 0x0000000056567223 */ /* 0x000fe20000010845 */
[----:B------:R-:W-:Y:S01]  /*6ea0*/  FADD.FTZ R50, R140, R27 ;  /* 0x0000001b8c327221 */ /* 0x000fe20000010000 */
[----:B------:R-:W-:Y:S01]  /*6eb0*/  ISETP.LT.AND P2, PT, RZ, UR28, PT ;  /* 0x0000001cff007c0c */ /* 0x000fe2000bf41270 */
[----:B------:R-:W3:Y:S01]  /*6ec0*/  MUFU.EX2 R30, R30 ;  /* 0x0000001e001e7308 */ /* 0x000ee20000000800 */
[C---:B-1----:R-:W-:Y:S01]  /*6ed0*/  FADD.FTZ R44, R28.reuse, R3 ;  /* 0x000000031c2c7221 */ /* 0x042fe20000010000 */
[----:B------:R-:W-:Y:S01]  /*6ee0*/  FADD.FTZ R27, R25, R50 ;  /* 0x00000032191b7221 */ /* 0x000fe20000010000 */
[----:B------:R-:W-:-:S02]  /*6ef0*/  F2FP.F16.F32.PACK_AB R151, R28, R151 ;  /* 0x000000971c97723e */ /* 0x000fc400000000ff */
[----:B------:R-:W-:Y:S01]  /*6f00*/  F2FP.F16.F32.PACK_AB R150, R15, R150 ;  /* 0x000000960f96723e */ /* 0x000fe200000000ff */
[----:B------:R-:W-:Y:S02]  /*6f10*/  WARPGROUP.DEPBAR.LE gsb0, 0x0 ;  /* 0x00008000000079c5 */ /* 0x000fe40000010000 */
[----:B------:R-:W-:Y:S01]  /*6f20*/  WARPGROUP.ARRIVE ;  /* 0x00000000000079c5 */ /* 0x000fe20000000000 */
[----:B------:R-:W1:Y:S01]  /*6f30*/  MUFU.EX2 R147, R147 ;  /* 0x0000009300937308 */ /* 0x000e620000000800 */
[----:B--2---:R-:W-:Y:S01]  /*6f40*/  FADD.FTZ R3, R145, R44 ;  /* 0x0000002c91037221 */ /* 0x004fe20000010000 */
[----:B------:R-:W-:Y:S01]  /*6f50*/  FADD.FTZ R50, R142, R27 ;  /* 0x0000001b8e327221 */ /* 0x000fe20000010000 */
[-C--:B------:R-:W-:Y:S01]  /*6f60*/  FFMA.FTZ R132, R56, R0.reuse, -R11 ;  /* 0x0000000038847223 */ /* 0x080fe2000001080b */
[-C--:B------:R-:W-:Y:S01]  /*6f70*/  FFMA.FTZ R133, R58, R0.reuse, -R69 ;  /* 0x000000003a857223 */ /* 0x080fe20000010845 */
[----:B------:R-:W-:Y:S01]  /*6f80*/  HGMMA.64x64x16.F32 R88, R128, gdesc[UR4].tnspB, R88, gsb0 ;  /* 0x40e0000480587df0 */ /* 0x000fe20008000858 */
[----:B------:R-:W-:Y:S01]  /*6f90*/  UIADD3 UR6, UR10, 0x300, URZ ;  /* 0x000003000a067890 */ /* 0x000fe2000fffe03f */
[----:B------:R-:W-:Y:S01]  /*6fa0*/  FADD.FTZ R27, R33, R50 ;  /* 0x00000032211b7221 */ /* 0x000fe20000010000 */
[----:B------:R-:W-:Y:S01]  /*6fb0*/  UMOV UR7, 0x40000040 ;  /* 0x4000004000077882 */ /* 0x000fe20000000000 */
[----:B------:R-:W2:Y:S01]  /*6fc0*/  MUFU.EX2 R32, R32 ;  /* 0x0000002000207308 */ /* 0x000ea20000000800 */
[----:B------:R-:W-:Y:S01]  /*6fd0*/  UIADD3 UR10, UR10, 0x380, URZ ;  /* 0x000003800a0a7890 */ /* 0x000fe2000fffe03f */
[----:B---3--:R-:W-:Y:S01]  /*6fe0*/  FADD.FTZ R48, R30, R3 ;  /* 0x000000031e307221 */ /* 0x008fe20000010000 */
[----:B------:R-:W-:Y:S01]  /*6ff0*/  FADD.FTZ R50, R136, R27 ;  /* 0x0000001b88327221 */ /* 0x000fe20000010000 */
[-C--:B------:R-:W-:Y:S01]  /*7000*/  FFMA.FTZ R134, R60, R0.reuse, -R11 ;  /* 0x000000003c867223 */ /* 0x080fe2000001080b */
[-CC-:B------:R-:W-:Y:S01]  /*7010*/  FFMA.FTZ R135, R62, R0.reuse, -R69.reuse ;  /* 0x000000003e877223 */ /* 0x180fe20000010845 */
[-C--:B------:R-:W-:Y:S01]  /*7020*/  FFMA.FTZ R44, R67, R0.reuse, -R69 ;  /* 0x00000000432c7223 */ /* 0x080fe20000010845 */
[----:B------:R-:W-:Y:S01]  /*7030*/  FADD.FTZ R13, R29, R50 ;  /* 0x000000321d0d7221 */ /* 0x000fe20000010000 */
[----:B------:R-:W3:Y:S01]  /*7040*/  MUFU.EX2 R141, R141 ;  /* 0x0000008d008d7308 */ /* 0x000ee20000000800 */
[----:B-1----:R-:W-:Y:S01]  /*7050*/  FADD.FTZ R3, R147, R48 ;  /* 0x0000003093037221 */ /* 0x002fe20000010000 */
[----:B------:R-:W-:Y:S01]  /*7060*/  FFMA.FTZ R11, R85, R0, -R11 ;  /* 0x00000000550b7223 */ /* 0x000fe2000001080b */
[----:B------:R-:W-:Y:S01]  /*7070*/  FADD.FTZ R50, R138, R13 ;  /* 0x0000000d8a327221 */ /* 0x000fe20000010000 */
[----:B------:R-:W-:-:S02]  /*7080*/  F2FP.F16.F32.PACK_AB R144, R19, R144 ;  /* 0x000000901390723e */ /* 0x000fc400000000ff */
[----:B------:R-:W-:Y:S01]  /*7090*/  F2FP.F16.F32.PACK_AB R145, R30, R145 ;  /* 0x000000911e91723e */ /* 0x000fe200000000ff */
[----:B------:R-:W-:Y:S01]  /*70a0*/  FADD.FTZ R13, R37, R50 ;  /* 0x00000032250d7221 */ /* 0x000fe20000010000 */
[----:B------:R-:W1:Y:S01]  /*70b0*/  MUFU.EX2 R34, R34 ;  /* 0x0000002200227308 */ /* 0x000e620000000800 */
[C---:B--2---:R-:W-:Y:S01]  /*70c0*/  FADD.FTZ R48, R32.reuse, R3 ;  /* 0x0000000320307221 */ /* 0x044fe20000010000 */
[----:B------:R-:W-:Y:S02]  /*70d0*/  F2FP.F16.F32.PACK_AB R146, R21, R146 ;  /* 0x000000921592723e */ /* 0x000fe400000000ff */
[----:B------:R-:W-:Y:S02]  /*70e0*/  F2FP.F16.F32.PACK_AB R147, R32, R147 ;  /* 0x000000932093723e */ /* 0x000fe400000000ff */
[----:B------:R-:W-:Y:S02]  /*70f0*/  F2FP.F16.F32.PACK_AB R140, R25, R140 ;  /* 0x0000008c198c723e */ /* 0x000fe400000000ff */
[----:B------:R-:W2:Y:S01]  /*7100*/  MUFU.EX2 R143, R143 ;  /* 0x0000008f008f7308 */ /* 0x000ea20000000800 */
[----:B---3--:R-:W-:Y:S01]  /*7110*/  FADD.FTZ R3, R141, R48 ;  /* 0x000000308d037221 */ /* 0x008fe20000010000 */
[----:B------:R-:W-:-:S02]  /*7120*/  F2FP.F16.F32.PACK_AB R142, R33, R142 ;  /* 0x0000008e218e723e */ /* 0x000fc400000000ff */
[----:B------:R-:W-:Y:S02]  /*7130*/  F2FP.F16.F32.PACK_AB R136, R29, R136 ;  /* 0x000000881d88723e */ /* 0x000fe400000000ff */
[----:B------:R-:W-:Y:S02]  /*7140*/  F2FP.F16.F32.PACK_AB R138, R37, R138 ;  /* 0x0000008a258a723e */ /* 0x000fe400000000ff */
        /* <DEDUP_REMOVED lines=15> */
[----:B------:R-:W-:Y:S02]  /*7240*/  WARPGROUP.DEPBAR.LE gsb0, 0x0 ;  /* 0x00008000000079c5 */ /* 0x000fe40000010000 */
[----:B------:R-:W-:Y:S01]  /*7250*/  WARPGROUP.ARRIVE ;  /* 0x00000000000079c5 */ /* 0x000fe20000000000 */
[-CC-:B------:R-:W-:Y:S01]  /*7260*/  FFMA.FTZ R129, R66, R0.reuse, -R69.reuse ;  /* 0x0000000042817223 */ /* 0x180fe20000010845 */
[----:B------:R-:W-:Y:S01]  /*7270*/  FFMA.FTZ R131, R70, R0, -R69 ;  /* 0x0000000046837223 */ /* 0x000fe20000010845 */
[----:B------:R-:W-:Y:S01]  /*7280*/  F2FP.F16.F32.PACK_AB R128, R45, R8 ;  /* 0x000000082d80723e */ /* 0x000fe200000000ff */
[----:B------:R-:W3:Y:S01]  /*7290*/  MUFU.EX2 R133, R133 ;  /* 0x0000008500857308 */ /* 0x000ee20000000800 */
[C---:B-1----:R-:W-:Y:S01]  /*72a0*/  FADD.FTZ R26, R40.reuse, R3 ;  /* 0x00000003281a7221 */ /* 0x042fe20000010000 */
[----:B------:R-:W-:Y:S01]  /*72b0*/  HGMMA.64x64x16.F32 R88, R124, gdesc[UR4].tnspB, R88, gsb0 ;  /* 0x40e000047c587df0 */ /* 0x000fe20008000858 */
[----:B------:R-:W-:Y:S01]  /*72c0*/  UIADD3 UR6, UR28, -0x1, URZ ;  /* 0xffffffff1c067890 */ /* 0x000fe2000fffe03f */
[----:B------:R-:W-:-:S04]  /*72d0*/  F2FP.F16.F32.PACK_AB R139, R40, R139 ;  /* 0x0000008b288b723e */ /* 0x000fc800000000ff */
[----:B------:R-:W1:Y:S01]  /*72e0*/  MUFU.EX2 R42, R42 ;  /* 0x0000002a002a7308 */ /* 0x000e620000000800 */
[----:B--2---:R-:W-:Y:S01]  /*72f0*/  FADD.FTZ R28, R132, R13 ;  /* 0x0000000d841c7221 */ /* 0x004fe20000010000 */
[----:B------:R-:W-:Y:S01]  /*7300*/  UMOV UR28, UR6 ;  /* 0x00000006001c7c82 */ /* 0x000fe20008000000 */
[C---:B------:R-:W-:Y:S02]  /*7310*/  F2FP.F16.F32.PACK_AB R132, R49.reuse, R132 ;  /* 0x000000843184723e */ /* 0x040fe400000000ff */
[----:B------:R-:W-:-:S03]  /*7320*/  FADD.FTZ R13, R49, R28 ;  /* 0x0000001c310d7221 */ /* 0x000fc60000010000 */
[----:B------:R-:W2:Y:S01]  /*7330*/  MUFU.EX2 R134, R134 ;  /* 0x0000008600867308 */ /* 0x000ea20000000800 */
[----:B---3--:R-:W-:-:S07]  /*7340*/  FADD.FTZ R3, R133, R26 ;  /* 0x0000001a85037221 */ /* 0x008fce0000010000 */
[----:B------:R-:W3:Y:S01]  /*7350*/  MUFU.EX2 R135, R135 ;  /* 0x0000008700877308 */ /* 0x000ee20000000800 */
[C---:B-1----:R-:W-:Y:S01]  /*7360*/  FADD.FTZ R26, R42.reuse, R3 ;  /* 0x000000032a1a7221 */ /* 0x042fe20000010000 */
[----:B------:R-:W-:-:S06]  /*7370*/  F2FP.F16.F32.PACK_AB R133, R42, R133 ;  /* 0x000000852a85723e */ /* 0x000fcc00000000ff */
[----:B------:R-:W1:Y:S01]  /*7380*/  MUFU.EX2 R4, R4 ;  /* 0x0000000400047308 */ /* 0x000e620000000800 */
[----:B--2---:R-:W-:Y:S01]  /*7390*/  FADD.FTZ R28, R134, R13 ;  /* 0x0000000d861c7221 */ /* 0x004fe20000010000 */
[----:B------:R-:W-:-:S03]  /*73a0*/  F2FP.F16.F32.PACK_AB R134, R41, R134 ;  /* 0x000000862986723e */ /* 0x000fc600000000ff */
[----:B------:R-:W-:-:S03]  /*73b0*/  FADD.FTZ R13, R41, R28 ;  /* 0x0000001c290d7221 */ /* 0x000fc60000010000 */
[----:B------:R-:W2:Y:S01]  /*73c0*/  MUFU.EX2 R129, R129 ;  /* 0x0000008100817308 */ /* 0x000ea20000000800 */
[----:B---3--:R-:W-:Y:S01]  /*73d0*/  FADD.FTZ R3, R135, R26 ;  /* 0x0000001a87037221 */ /* 0x008fe20000010000 */
[----:B------:R-:W-:-:S04]  /*73e0*/  FADD.FTZ R28, R8, R13 ;  /* 0x0000000d081c7221 */ /* 0x000fc80000010000 */
[----:B------:R-:W-:Y:S02]  /*73f0*/  FADD.FTZ R13, R45, R28 ;  /* 0x0000001c2d0d7221 */ /* 0x000fe40000010000 */
        /* <DEDUP_REMOVED lines=9> */
[----:B-1----:R-:W-:Y:S01]  /*7490*/  FADD.FTZ R28, R10, R13 ;  /* 0x0000000d0a1c7221 */ /* 0x002fe20000010000 */
[----:B------:R-:W-:Y:S02]  /*74a0*/  WARPGROUP.DEPBAR.LE gsb0, 0x0 ;  /* 0x00008000000079c5 */ /* 0x000fe40000010000 */
[----:B------:R-:W-:Y:S01]  /*74b0*/  WARPGROUP.ARRIVE ;  /* 0x00000000000079c5 */ /* 0x000fe20000000000 */
[----:B------:R-:W-:-:S03]  /*74c0*/  FFMA.FTZ R125, R74, R0, -R69 ;  /* 0x000000004a7d7223 */ /* 0x000fc60000010845 */
[----:B------:R-:W1:Y:S01]  /*74d0*/  MUFU.EX2 R46, R46 ;  /* 0x0000002e002e7308 */ /* 0x000e620000000800 */
[----:B--2---:R-:W-:Y:S01]  /*74e0*/  FADD.FTZ R3, R131, R26 ;  /* 0x0000001a83037221 */ /* 0x004fe20000010000 */
[----:B------:R-:W-:Y:S01]  /*74f0*/  FFMA.FTZ R69, R87, R0, -R69 ;  /* 0x0000000057457223 */ /* 0x000fe20000010845 */
[----:B------:R-:W-:Y:S01]  /*7500*/  HGMMA.64x64x16.F32 R88, R120, gdesc[UR8].tnspB, R88, gsb0 ;  /* 0x40e0000878587df0 */ /* 0x000fe20008000858 */
[C---:B---3--:R-:W-:Y:S01]  /*7510*/  FADD.FTZ R13, R53.reuse, R28 ;  /* 0x0000001c350d7221 */ /* 0x048fe20000010000 */
[----:B------:R-:W-:-:S03]  /*7520*/  F2FP.F16.F32.PACK_AB R130, R53, R10 ;  /* 0x0000000a3582723e */ /* 0x000fc600000000ff */
[----:B------:R-:W2:Y:S08]  /*7530*/  MUFU.EX2 R12, R12 ;  /* 0x0000000c000c7308 */ /* 0x000eb00000000800 */
        /* <DEDUP_REMOVED lines=23> */
[----:B------:R3:W-:Y:S06]  /*76b0*/  BAR.ARV R31, 0x100 ;  /* 0x0004001f0000751d */ /* 0x0007ec0000002000 */
[----:B------:R-:W4:Y:S01]  /*76c0*/  MUFU.EX2 R121, R82 ;  /* 0x0000005200797308 */ /* 0x000f220000000800 */
[----:B------:R5:W-:Y:S01]  /*76d0*/  @!P1 SYNCS.ARRIVE.TRANS64.RED.A1T0 RZ, [R35+URZ], RZ ;  /* 0x000000ff23ff99a7 */ /* 0x000be2000810043f */
[----:B-1----:R-:W-:Y:S01]  /*76e0*/  FADD.FTZ R4, R20, R3 ;  /* 0x0000000314047221 */ /* 0x002fe20000010000 */
[-C--:B------:R-:W-:Y:S01]  /*76f0*/  FMUL.FTZ R88, R88, R7.reuse ;  /* 0x0000000758587220 */ /* 0x080fe20000410000 */
[-C--:B------:R-:W-:Y:S01]  /*7700*/  FMUL.FTZ R89, R89, R7.reuse ;  /* 0x0000000759597220 */ /* 0x080fe20000410000 */
[-C--:B------:R-:W-:Y:S01]  /*7710*/  FMUL.FTZ R92, R92, R7.reuse ;  /* 0x000000075c5c7220 */ /* 0x080fe20000410000 */
[-C--:B------:R-:W-:Y:S01]  /*7720*/  FMUL.FTZ R93, R93, R7.reuse ;  /* 0x000000075d5d7220 */ /* 0x080fe20000410000 */
[----:B--2---:R-:W-:Y:S01]  /*7730*/  FADD.FTZ R3, R65, R4 ;  /* 0x0000000441037221 */ /* 0x004fe20000010000 */
[----:B------:R-:W1:Y:S01]  /*7740*/  MUFU.EX2 R83, R83 ;  /* 0x0000005300537308 */ /* 0x000e620000000800 */
[----:B-----5:R-:W-:Y:S01]  /*7750*/  IMAD.U32 R35, RZ, RZ, UR21 ;  /* 0x00000015ff237e24 */ /* 0x020fe2000f8e00ff */
[----:B------:R-:W-:Y:S01]  /*7760*/  UMOV UR21, UR36 ;  /* 0x0000002400157c82 */ /* 0x000fe20008000000 */
[-C--:B------:R-:W-:Y:S01]  /*7770*/  FMUL.FTZ R96, R96, R7.reuse ;  /* 0x0000000760607220 */ /* 0x080fe20000410000 */
[-C--:B------:R-:W-:Y:S01]  /*7780*/  FMUL.FTZ R97, R97, R7.reuse ;  /* 0x0000000761617220 */ /* 0x080fe20000410000 */
[-C--:B------:R-:W-:Y:S01]  /*7790*/  FMUL.FTZ R100, R100, R7.reuse ;  /* 0x0000000764647220 */ /* 0x080fe20000410000 */
[----:B------:R-:W-:Y:S01]  /*77a0*/  @!P1 LEA R35, R35, UR40, 0x3 ;  /* 0x0000002823239c11 */ /* 0x000fe2000f8e18ff */
[-C--:B------:R-:W-:Y:S01]  /*77b0*/  FMUL.FTZ R101, R101, R7.reuse ;  /* 0x0000000765657220 */ /* 0x080fe20000410000 */
[----:B------:R-:W2:Y:S01]  /*77c0*/  MUFU.EX2 R24, R84 ;  /* 0x0000005400187308 */ /* 0x000ea20000000800 */
[----:B----4-:R-:W-:Y:S01]  /*77d0*/  FADD.FTZ R26, R121, R26 ;  /* 0x0000001a791a7221 */ /* 0x010fe20000010000 */
[----:B------:R-:W-:Y:S01]  /*77e0*/  FMUL.FTZ R104, R104, R7 ;  /* 0x0000000768687220 */ /* 0x000fe20000410000 */
[----:B---3--:R-:W-:-:S02]  /*77f0*/  @!P1 VIADD R31, R35, 0x16860 ;  /* 0x00016860231f9836 */ /* 0x008fc40000000000 */
[-C--:B------:R-:W-:Y:S01]  /*7800*/  FMUL.FTZ R105, R105, R7.reuse ;  /* 0x0000000769697220 */ /* 0x080fe20000410000 */
[-C--:B------:R-:W-:Y:S01]  /*7810*/  FMUL.FTZ R108, R108, R7.reuse ;  /* 0x000000076c6c7220 */ /* 0x080fe20000410000 */
[-C--:B------:R-:W-:Y:S01]  /*7820*/  FMUL.FTZ R109, R109, R7.reuse ;  /* 0x000000076d6d7220 */ /* 0x080fe20000410000 */
[-C--:B------:R-:W-:Y:S01]  /*7830*/  FMUL.FTZ R112, R112, R7.reuse ;  /* 0x0000000770707220 */ /* 0x080fe20000410000 */
[----:B------:R-:W3:Y:S01]  /*7840*/  MUFU.EX2 R123, R86 ;  /* 0x00000056007b7308 */ /* 0x000ee20000000800 */
[----:B-1----:R-:W-:Y:S01]  /*7850*/  FADD.FTZ R26, R83, R26 ;  /* 0x0000001a531a7221 */ /* 0x002fe20000010000 */
[----:B------:R-:W-:Y:S01]  /*7860*/  @!P1 PRMT R31, RZ, 0x654, R31 ;  /* 0x00000654ff1f9816 */ /* 0x000fe2000000001f */
[-C--:B------:R-:W-:Y:S01]  /*7870*/  FMUL.FTZ R113, R113, R7.reuse ;  /* 0x0000000771717220 */ /* 0x080fe20000410000 */
[-C--:B------:R-:W-:Y:S01]  /*7880*/  FMUL.FTZ R116, R116, R7.reuse ;  /* 0x0000000774747220 */ /* 0x080fe20000410000 */
[----:B------:R-:W-:Y:S01]  /*7890*/  FMUL.FTZ R117, R117, R7 ;  /* 0x0000000775757220 */ /* 0x000fe20000410000 */
[----:B------:R1:W-:Y:S01]  /*78a0*/  @!P1 SYNCS.ARRIVE.TRANS64.RED.A1T0 RZ, [R31+URZ], RZ ;  /* 0x000000ff1fff99a7 */ /* 0x0003e2000810043f */
[-C--:B------:R-:W-:Y:S01]  /*78b0*/  FMUL.FTZ R90, R90, R6.reuse ;  /* 0x000000065a5a7220 */ /* 0x080fe20000410000 */
[----:B------:R-:W4:Y:S01]  /*78c0*/  MUFU.EX2 R11, R11 ;  /* 0x0000000b000b7308 */ /* 0x000f220000000800 */
        /* <DEDUP_REMOVED lines=8> */
[----:B---3--:R-:W-:Y:S01]  /*7950*/  FADD.FTZ R26, R123, R26 ;  /* 0x0000001a7b1a7221 */ /* 0x008fe20000010000 */
        /* <DEDUP_REMOVED lines=10> */
[----:B----4-:R-:W-:Y:S01]  /*7a00*/  FADD.FTZ R4, R11, R4 ;  /* 0x000000040b047221 */ /* 0x010fe20000010000 */
[----:B------:R-:W-:Y:S01]  /*7a10*/  F2FP.F16.F32.PACK_AB R120, R65, R20 ;  /* 0x000000144178723e */ /* 0x000fe200000000ff */
[----:B------:R-:W-:Y:S01]  /*7a20*/  IMAD.MOV.U32 R6, RZ, RZ, R9 ;  /* 0x000000ffff067224 */ /* 0x000fe200078e0009 */
[----:B------:R-:W-:Y:S01]  /*7a30*/  F2FP.F16.F32.PACK_AB R121, R83, R121 ;  /* 0x000000795379723e */ /* 0x000fe200000000ff */
[----:B------:R-:W-:Y:S01]  /*7a40*/  IMAD.MOV.U32 R7, RZ, RZ, R5 ;  /* 0x000000ffff077224 */ /* 0x000fe200078e0005 */
[----:B------:R-:W-:Y:S01]  /*7a50*/  F2FP.F16.F32.PACK_AB R122, R11, R24 ;  /* 0x000000180b7a723e */ /* 0x000fe200000000ff */
[C---:B--2---:R-:W-:Y:S01]  /*7a60*/  FADD.FTZ R3, R69.reuse, R26 ;  /* 0x0000001a45037221 */ /* 0x044fe20000010000 */
[----:B------:R-:W-:Y:S01]  /*7a70*/  F2FP.F16.F32.PACK_AB R123, R69, R123 ;  /* 0x0000007b457b723e */ /* 0x000fe200000000ff */
[----:B-1----:R-:W-:Y:S06]  /*7a80*/  @P2 BRA `(.L_x_1587) ;  /* 0xffffffe000e42947 */ /* 0x002fec000383ffff */
.L_x_1578:
[----:B------:R-:W-:Y:S06]  /*7a90*/  BAR.ARV 0x8, 0x1a0 ;  /* 0x0206800000007b1d */ /* 0x000fec0000002000 */
[----:B------:R-:W-:Y:S05]  /*7aa0*/  @!P0 BRA `(.L_x_1588) ;  /* 0x0000000000048947 */ /* 0x000fea0003800000 */
[----:B------:R-:W-:Y:S01]  /*7ab0*/  BPT.TRAP 0x1 ;  /* 0x000000040000795c */ /* 0x000fe20000300000 */
.L_x_1588:
[----:B------:R-:W-:Y:S01]  /*7ac0*/  ULEA UR5, UR36, UR40, 0x3 ;  /* 0x0000002824057291 */ /* 0x000fe2000f8e183f */
[----:B------:R-:W-:-:S05]  /*7ad0*/  IMAD.U32 R6, RZ, RZ, UR37 ;  /* 0x00000025ff067e24 */ /* 0x000fca000f8e00ff */
[----:B------:R-:W-:-:S04]  /*7ae0*/  SHF.L.U32 R6, R6, 0x1f, RZ ;  /* 0x0000001f06067819 */ /* 0x000fc800000006ff */
[----:B------:R1:W2:Y:S01]  /*7af0*/  SYNCS.PHASECHK.TRANS64.TRYWAIT P2, [UR5+0x16850], R6 ;  /* 0x01685006ff0075a7 */ /* 0x0002a20008040145 */
[----:B------:R-:W-:Y:S05]  /*7b00*/  @!P0 BRA `(.L_x_1589) ;  /* 0x0000000000048947 */ /* 0x000fea0003800000 */
[----:B------:R-:W-:Y:S01]  /*7b10*/  BPT.TRAP 0x1 ;  /* 0x000000040000795c */ /* 0x000fe20000300000 */
.L_x_1589:
[----:B--2---:R-:W-:Y:S05]  /*7b20*/  @P2 BRA `(.L_x_1590) ;  /* 0x0000000000082947 */ /* 0x004fea0003800000 */
[----:B------:R-:W2:Y:S02]  /*7b30*/  SYNCS.PHASECHK.TRANS64.TRYWAIT P0, [UR5+0x16850], R6 ;  /* 0x01685006ff0075a7 */ /* 0x000ea40008000145 */
[----:B--2---:R-:W-:Y:S05]  /*7b40*/  @!P0 BRA `(.L_x_1591) ;  /* 0x0000004000448947 */ /* 0x004fea0003800000 */
.L_x_1590:
        /* <DEDUP_REMOVED lines=9> */
[----:B------:R-:W-:Y:S02]  /*7be0*/  IMAD.MOV.U32 R12, RZ, RZ, RZ ;  /* 0x000000ffff0c7224 */ /* 0x000fe400078e00ff */
        /* <DEDUP_REMOVED lines=10> */
[----:B------:R-:W-:Y:S02]  /*7c90*/  IMAD.MOV.U32 R3, RZ, RZ, -0x800000 ;  /* 0xff800000ff037424 */ /* 0x000fe400078e00ff */
[----:B--2---:R-:W-:-:S02]  /*7ca0*/  FADD.FTZ R7, R7, R4 ;  /* 0x0000000407077221 */ /* 0x004fc40000010000 */
[----:B------:R-:W1:Y:S04]  /*7cb0*/  SHFL.BFLY PT, R11, R8, 0x1, 0x1f ;  /* 0x0c201f00080b7f89 */ /* 0x000e6800000e0000 */
[----:B------:R-:W2:Y:S01]  /*7cc0*/  SHFL.BFLY PT, R6, R7, 0x1, 0x1f ;  /* 0x0c201f0007067f89 */ /* 0x000ea200000e0000 */
[----:B-1----:R-:W-:Y:S01]  /*7cd0*/  FADD.FTZ R11, R8, R11 ;  /* 0x0000000b080b7221 */ /* 0x002fe20000010000 */
[----:B------:R-:W-:Y:S02]  /*7ce0*/  IMAD.U32 R8, RZ, RZ, UR5 ;  /* 0x00000005ff087e24 */ /* 0x000fe4000f8e00ff */
[----:B--2---:R-:W-:Y:S02]  /*7cf0*/  FADD.FTZ R13, R7, R6 ;  /* 0x00000006070d7221 */ /* 0x004fe40000010000 */
[----:B------:R-:W-:-:S03]  /*7d00*/  FSETP.NE.FTZ.AND P2, PT, R11, RZ, PT ;  /* 0x000000ff0b00720b */ /* 0x000fc60003f55000 */
[----:B------:R-:W-:-:S10]  /*7d10*/  FSETP.NE.FTZ.AND P0, PT, R13, RZ, PT ;  /* 0x000000ff0d00720b */ /* 0x000fd40003f15000 */
[----:B------:R-:W1:Y:S01]  /*7d20*/  @P2 MUFU.LG2 R10, R11 ;  /* 0x0000000b000a2308 */ /* 0x000e620000000c00 */
[C---:B------:R-:W-:Y:S02]  /*7d30*/  @P2 FMUL.FTZ R19, R0.reuse, 0.69314718246459960938 ;  /* 0x3f31721800132820 */ /* 0x040fe40000410000 */
[----:B------:R-:W-:Y:S01]  /*7d40*/  @P0 FMUL.FTZ R4, R0, 0.69314718246459960938 ;  /* 0x3f31721800040820 */ /* 0x000fe20000410000 */
[----:B------:R-:W-:-:S04]  /*7d50*/  @!P1 VIADD R0, R8, 0x16860 ;  /* 0x0001686008009836 */ /* 0x000fc80000000000 */
[----:B------:R-:W2:Y:S01]  /*7d60*/  @P0 MUFU.LG2 R6, R13 ;  /* 0x0000000d00060308 */ /* 0x000ea20000000c00 */
[----:B------:R-:W-:-:S07]  /*7d70*/  @!P1 PRMT R0, RZ, 0x654, R0 ;  /* 0x00000654ff009816 */ /* 0x000fce0000000000 */
[----:B------:R-:W3:Y:S01]  /*7d80*/  @P0 MUFU.RCP R14, R13 ;  /* 0x0000000d000e0308 */ /* 0x000ee20000001000 */
[----:B-1----:R-:W-:-:S04]  /*7d90*/  @P2 FMUL.FTZ R10, R10, 0.69314718246459960938 ;  /* 0x3f3172180a0a2820 */ /* 0x002fc80000410000 */
[----:B------:R-:W-:-:S03]  /*7da0*/  @P2 FFMA.FTZ R3, R19, R9, R10 ;  /* 0x0000000913032223 */ /* 0x000fc6000001000a */
[----:B------:R-:W1:Y:S01]  /*7db0*/  @P2 MUFU.RCP R12, R11 ;  /* 0x0000000b000c2308 */ /* 0x000e620000001000 */
[----:B--2---:R-:W-:Y:S01]  /*7dc0*/  @P0 FMUL.FTZ R7, R6, 0.69314718246459960938 ;  /* 0x3f31721806070820 */ /* 0x004fe20000410000 */
[----:B------:R-:W-:Y:S02]  /*7dd0*/  WARPGROUP.DEPBAR.LE gsb0, 0x0 ;  /* 0x00008000000079c5 */ /* 0x000fe40000010000 */
[----:B------:R-:W-:Y:S01]  /*7de0*/  WARPGROUP.ARRIVE ;  /* 0x00000000000079c5 */ /* 0x000fe20000000000 */
[----:B------:R-:W-:Y:S01]  /*7df0*/  @P0 FFMA.FTZ R15, R4, R5, R7 ;  /* 0x00000005040f0223 */ /* 0x000fe20000010007 */
[----:B------:R-:W-:-:S04]  /*7e00*/  PLOP3.LUT P0, PT, PT, PT, PT, 0x8, 0x0 ;  /* 0x000000000000781c */ /* 0x000fc80003f0e170 */
        /* <DEDUP_REMOVED lines=35> */
[-C--:B---3--:R-:W-:Y:S01]  /*8040*/  FMUL.FTZ R42, R88, R14.reuse ;  /* 0x0000000e582a7220 */ /* 0x088fe20000410000 */
        /* <DEDUP_REMOVED lines=14> */
[----:B------:R2:W-:Y:S01]  /*8130*/  @!P1 SYNCS.ARRIVE.TRANS64.RED.A1T0 RZ, [R0+URZ], RZ ;  /* 0x000000ff00ff99a7 */ /* 0x0005e2000810043f */
[----:B------:R-:W-:Y:S01]  /*8140*/  FMUL.FTZ R14, R117, R14 ;  /* 0x0000000e750e7220 */ /* 0x000fe20000410000 */
[-C--:B-1----:R-:W-:Y:S01]  /*8150*/  FMUL.FTZ R11, R90, R12.reuse ;  /* 0x0000000c5a0b7220 */ /* 0x082fe20000410000 */
        /* <DEDUP_REMOVED lines=13> */
[-C--:B--2---:R-:W-:Y:S01]  /*8230*/  FMUL.FTZ R0, R118, R12.reuse ;  /* 0x0000000c76007220 */ /* 0x084fe20000410000 */
[----:B------:R-:W-:-:S07]  /*8240*/  FMUL.FTZ R119, R119, R12 ;  /* 0x0000000c77777220 */ /* 0x000fce0000410000 */
.L_x_1561:
        /* <DEDUP_REMOVED lines=11> */
[C---:B------:R-:W-:Y:S01]  /*8300*/  LOP3.LUT R5, R22.reuse, 0x380, RZ, 0xc0, !PT ;  /* 0x0000038016057812 */ /* 0x040fe200078ec0ff */
[----:B------:R-:W-:Y:S01]  /*8310*/  USHF.R.S32.HI UR5, URZ, 0x1f, UR43 ;  /* 0x0000001f3f057899 */ /* 0x000fe2000801142b */
[----:B------:R-:W-:Y:S02]  /*8320*/  IADD3 R43, P3, R22, 0x20, RZ ;  /* 0x00000020162b7810 */ /* 0x000fe40007f7e0ff */
[-C--:B------:R-:W-:Y:S01]  /*8330*/  LEA.HI R4, R45, R44.reuse, RZ, 0x7 ;  /* 0x0000002c2d047211 */ /* 0x080fe200078f38ff */
[----:B------:R-:W-:Y:S01]  /*8340*/  ULDC.64 UR8, c[0x0][0xb70] ;  /* 0x0002dc0000087ab9 */ /* 0x000fe20000000a00 */
[----:B------:R-:W-:Y:S01]  /*8350*/  SHF.R.U64 R5, R5, 0x3, RZ ;  /* 0x0000000305057819 */ /* 0x000fe200000012ff */
[----:B------:R-:W-:Y:S01]  /*8360*/  UIMAD UR5, UR5, UR8, URZ ;  /* 0x00000008050572a4 */ /* 0x000fe2000f8e023f */
[----:B------:R-:W-:Y:S01]  /*8370*/  LOP3.LUT R12, R43, 0x380, RZ, 0xc0, !PT ;  /* 0x000003802b0c7812 */ /* 0x000fe200078ec0ff */
[----:B------:R-:W-:Y:S01]  /*8380*/  UIMAD.WIDE.U32 UR6, UR43, UR8, URZ ;  /* 0x000000082b0672a5 */ /* 0x000fe2000f8e003f */
[----:B------:R-:W-:Y:S01]  /*8390*/  LOP3.LUT R49, R4, 0xffffff80, RZ, 0xc0, !PT ;  /* 0xffffff8004317812 */ /* 0x000fe200078ec0ff */
[----:B------:R-:W-:Y:S01]  /*83a0*/  USHF.R.S32.HI UR8, URZ, 0x1f, UR44 ;  /* 0x0000001f3f087899 */ /* 0x000fe2000801142c */
[----:B------:R-:W-:Y:S01]  /*83b0*/  LEA.HI R47, R45, R44, RZ, 0x5 ;  /* 0x0000002c2d2f7211 */ /* 0x000fe200078f28ff */
[----:B------:R-:W-:Y:S01]  /*83c0*/  UIMAD UR5, UR43, UR9, UR5 ;  /* 0x000000092b0572a4 */ /* 0x000fe2000f8e0205 */
[----:B------:R-:W-:Y:S01]  /*83d0*/  LOP3.LUT R4, R5, R22, RZ, 0x3c, !PT ;  /* 0x0000001605047212 */ /* 0x000fe200078e3cff */
[----:B------:R-:W-:Y:S01]  /*83e0*/  IMAD.MOV.U32 R5, RZ, RZ, R23 ;  /* 0x000000ffff057224 */ /* 0x000fe200078e0017 */
[----:B------:R-:W-:Y:S01]  /*83f0*/  IADD3 R45, P2, R22, 0x40, RZ ;  /* 0x00000040162d7810 */ /* 0x000fe20007f5e0ff */
[----:B------:R-:W-:Y:S01]  /*8400*/  IMAD.IADD R49, R44, 0x1, -R49 ;  /* 0x000000012c317824 */ /* 0x000fe200078e0a31 */
[----:B------:R-:W-:Y:S01]  /*8410*/  SHF.R.U64 R12, R12, 0x3, RZ ;  /* 0x000000030c0c7819 */ /* 0x000fe200000012ff */
[----:B------:R-:W-:Y:S01]  /*8420*/  UIADD3 UR5, UR7, UR5, URZ ;  /* 0x0000000507057290 */ /* 0x000fe2000fffe03f */
[----:B------:R-:W-:-:S02]  /*8430*/  LOP3.LUT R44, R45, 0x380, RZ, 0xc0, !PT ;  /* 0x000003802d2c7812 */ /* 0x000fc400078ec0ff */
[----:B------:R-:W-:Y:S02]  /*8440*/  LOP3.LUT R12, R12, R43, RZ, 0x3c, !PT ;  /* 0x0000002b0c0c7212 */ /* 0x000fe400078e3cff */
[----:B------:R-:W-:Y:S02]  /*8450*/  MOV R43, R4 ;  /* 0x00000004002b7202 */ /* 0x000fe40000000f00 */
[----:B------:R-:W-:Y:S02]  /*8460*/  F2FP.F16.F32.PACK_AB R5, R10, R11 ;  /* 0x0000000b0a05723e */ /* 0x000fe400000000ff */
[----:B------:R-:W-:Y:S02]  /*8470*/  SHF.R.U64 R10, R44, 0x3, RZ ;  /* 0x000000032c0a7819 */ /* 0x000fe400000012ff */
[----:B------:R-:W-:Y:S02]  /*8480*/  IADD3 R48, P1, R22, 0x60, RZ ;  /* 0x0000006016307810 */ /* 0x000fe40007f3e0ff */
[----:B------:R-:W-:-:S02]  /*8490*/  LOP3.LUT R10, R10, R45, RZ, 0x3c, !PT ;  /* 0x0000002d0a0a7212 */ /* 0x000fc400078e3cff */
[----:B------:R-:W1:Y:S01]  /*84a0*/  LDC.64 R44, c[0x0][0xb78] ;  /* 0x0002de00ff2c7b82 */ /* 0x000e620000000a00 */
[----:B------:R-:W-:Y:S02]  /*84b0*/  LOP3.LUT R46, R48, 0x380, RZ, 0xc0, !PT ;  /* 0x00000380302e7812 */ /* 0x000fe400078ec0ff */
[----:B------:R-:W-:Y:S01]  /*84c0*/  F2FP.F16.F32.PACK_AB R4, R13, R42 ;  /* 0x0000002a0d04723e */ /* 0x000fe200000000ff */
[--C-:B------:R-:W-:Y:S01]  /*84d0*/  IMAD.X R13, RZ, RZ, R23.reuse, P3 ;  /* 0x000000ffff0d7224 */ /* 0x100fe200018e0617 */
[----:B------:R-:W-:Y:S01]  /*84e0*/  F2FP.F16.F32.PACK_AB R6, R6, R9 ;  /* 0x000000090606723e */ /* 0x000fe200000000ff */
[--C-:B------:R-:W-:Y:S01]  /*84f0*/  IMAD.X R9, RZ, RZ, R23.reuse, P1 ;  /* 0x000000ffff097224 */ /* 0x100fe200008e0617 */
[----:B------:R-:W-:Y:S02]  /*8500*/  F2FP.F16.F32.PACK_AB R7, R7, R8 ;  /* 0x000000080707723e */ /* 0x000fe400000000ff */
[----:B------:R-:W-:Y:S02]  /*8510*/  SHF.R.U64 R11, R46, 0x3, RZ ;  /* 0x000000032e0b7819 */ /* 0x000fe400000012ff */
[----:B------:R-:W-:Y:S01]  /*8520*/  MOV R12, R12 ;  /* 0x0000000c000c7202 */ /* 0x000fe20000000f00 */
[----:B------:R2:W-:Y:S01]  /*8530*/  STSM.16.M88.4 [R43], R4 ;  /* 0x000000042b007844 */ /* 0x0005e20000000200 */
[----:B------:R-:W-:Y:S01]  /*8540*/  LOP3.LUT R8, R11, R48, RZ, 0x3c, !PT ;  /* 0x000000300b087212 */ /* 0x000fe200078e3cff */
[----:B------:R-:W-:Y:S01]  /*8550*/  IMAD.X R11, RZ, RZ, R23, P2 ;  /* 0x000000ffff0b7224 */ /* 0x000fe200010e0617 */
[----:B------:R-:W-:-:S02]  /*8560*/  F2FP.F16.F32.PACK_AB R32, R32, R33 ;  /* 0x000000212020723e */ /* 0x000fc400000000ff */
[----:B------:R-:W-:Y:S02]  /*8570*/  F2FP.F16.F32.PACK_AB R33, R30, R31 ;  /* 0x0000001f1e21723e */ /* 0x000fe400000000ff */
[----:B------:R-:W-:Y:S02]  /*8580*/  MOV R11, R10 ;  /* 0x0000000a000b7202 */ /* 0x000fe40000000f00 */
[----:B------:R-:W-:Y:S02]  /*8590*/  F2FP.F16.F32.PACK_AB R24, R24, R25 ;  /* 0x000000191818723e */ /* 0x000fe400000000ff */
[----:B------:R-:W-:Y:S01]  /*85a0*/  MOV R10, R8 ;  /* 0x00000008000a7202 */ /* 0x000fe20000000f00 */
[----:B------:R-:W-:Y:S01]  /*85b0*/  IMAD.U32 R9, RZ, RZ, UR7 ;  /* 0x00000007ff097e24 */ /* 0x000fe2000f8e00ff */
[----:B------:R-:W-:Y:S01]  /*85c0*/  F2FP.F16.F32.PACK_AB R25, R20, R21 ;  /* 0x000000151419723e */ /* 0x000fe200000000ff */
[----:B------:R-:W-:Y:S01]  /*85d0*/  IMAD.U32 R8, RZ, RZ, UR6 ;  /* 0x00000006ff087e24 */ /* 0x000fe2000f8e00ff */
[----:B------:R-:W-:Y:S01]  /*85e0*/  SHF.R.S32.HI R47, RZ, 0x5, R47 ;  /* 0x00000005ff2f7819 */ /* 0x000fe2000001142f */
[----:B------:R-:W-:Y:S01]  /*85f0*/  IMAD.U32 R9, RZ, RZ, UR5 ;  /* 0x00000005ff097e24 */ /* 0x000fe2000f8e00ff */
[----:B--2---:R-:W-:Y:S01]  /*8600*/  F2FP.F16.F32.PACK_AB R7, R34, R35 ;  /* 0x000000232207723e */ /* 0x004fe200000000ff */
[----:B-1----:R-:W-:Y:S01]  /*8610*/  IMAD R34, R44, UR8, RZ ;  /* 0x000000082c227c24 */ /* 0x002fe2000f8e02ff */
[----:B------:R-:W-:Y:S01]  /*8620*/  F2FP.F16.F32.PACK_AB R6, R36, R37 ;  /* 0x000000252406723e */ /* 0x000fe200000000ff */
[----:B------:R-:W-:Y:S01]  /*8630*/  VIADD R37, R18, UR42 ;  /* 0x0000002a12257c36 */ /* 0x000fe20008000000 */
[----:B------:R-:W-:Y:S01]  /*8640*/  F2FP.F16.F32.PACK_AB R4, R40, R41 ;  /* 0x000000292804723e */ /* 0x000fe200000000ff */
[----:B------:R-:W-:Y:S01]  /*8650*/  IMAD R36, R45, UR44, R34 ;  /* 0x0000002c2d247c24 */ /* 0x000fe2000f8e0222 */
[----:B------:R-:W-:Y:S01]  /*8660*/  F2FP.F16.F32.PACK_AB R5, R38, R39 ;  /* 0x000000272605723e */ /* 0x000fe200000000ff */
[----:B------:R-:W-:Y:S01]  /*8670*/  VIADD R13, R37, 0x8 ;  /* 0x00000008250d7836 */ /* 0x000fe20000000000 */
[----:B------:R-:W-:Y:S01]  /*8680*/  F2FP.F16.F32.PACK_AB R34, R28, R29 ;  /* 0x0000001d1c22723e */ /* 0x000fe200000000ff */
[----:B------:R-:W-:Y:S01]  /*8690*/  IMAD.WIDE.U32 R8, R44, UR44, R8 ;  /* 0x0000002c2c087c25 */ /* 0x000fe2000f8e0008 */
[----:B------:R-:W-:Y:S01]  /*86a0*/  F2FP.F16.F32.PACK_AB R35, R26, R27 ;  /* 0x0000001b1a23723e */ /* 0x000fe200000000ff */
[----:B------:R1:W-:Y:S01]  /*86b0*/  STSM.16.M88.4 [R12], R4 ;  /* 0x000000040c007844 */ /* 0x0003e20000000200 */
[----:B------:R-:W-:Y:S01]  /*86c0*/  F2FP.F16.F32.PACK_AB R26, R14, R19 ;  /* 0x000000130e1a723e */ /* 0x000fe200000000ff */
[----:B------:R-:W-:Y:S01]  /*86d0*/  ULDC UR5, c[0x0][0xa88] ;  /* 0x0002a20000057ab9 */ /* 0x000fe20000000800 */
[----:B------:R-:W-:Y:S01]  /*86e0*/  F2FP.F16.F32.PACK_AB R27, R119, R0 ;  /* 0x00000000771b723e */ /* 0x000fe200000000ff */
[----:B------:R-:W-:Y:S01]  /*86f0*/  STSM.16.M88.4 [R11], R32 ;  /* 0x000000200b007844 */ /* 0x000fe20000000200 */
[----:B------:R-:W-:Y:S01]  /*8700*/  LOP3.LUT P0, RZ, R49, 0x3, RZ, 0xc0, !PT ;  /* 0x0000000331ff7812 */ /* 0x000fe2000780c0ff */
[----:B------:R-:W-:-:S02]  /*8710*/  ULDC.64 UR6, c[0x0][0xb40] ;  /* 0x0002d00000067ab9 */ /* 0x000fc40000000a00 */
[----:B------:R-:W-:Y:S01]  /*8720*/  STSM.16.M88.4 [R10], R24 ;  /* 0x000000180a007844 */ /* 0x000fe20000000200 */
[----:B------:R-:W-:Y:S02]  /*8730*/  ISETP.GE.OR P1, PT, R13, UR5, P0 ;  /* 0x000000050d007c0c */ /* 0x000fe40008726670 */
[----:B------:R-:W-:Y:S01]  /*8740*/  SHF.R.S32.HI R13, RZ, 0x1f, R37 ;  /* 0x0000001fff0d7819 */ /* 0x000fe20000011425 */
[----:B------:R-:W-:Y:S01]  /*8750*/  @!PT LDS RZ, [RZ] ;  /* 0x00000000fffff984 */ /* 0x000fe20000000800 */
[----:B------:R-:W-:Y:S01]  /*8760*/  @!PT LDS RZ, [RZ] ;  /* 0x00000000fffff984 */ /* 0x000fe20000000800 */
[----:B------:R-:W-:Y:S01]  /*8770*/  @!PT LDS RZ, [RZ] ;  /* 0x00000000fffff984 */ /* 0x000fe20000000800 */
[----:B------:R-:W-:Y:S01]  /*8780*/  @!PT LDS RZ, [RZ] ;  /* 0x00000000fffff984 */ /* 0x000fe20000000800 */
[----:B------:R2:W-:Y:S06]  /*8790*/  MEMBAR.ALL.CTA ;  /* 0x0000000000007992 */ /* 0x0005ec0000008000 */
[----:B--2---:R-:W2:Y:S02]  /*87a0*/  FENCE.VIEW.ASYNC.S ;  /* 0x00000000000073c6 */ /* 0x004ea40000000000 */
[----:B--2---:R-:W-:Y:S06]  /*87b0*/  BAR.ARV 0x1, 0x1a0 ;  /* 0x0046800000007b1d */ /* 0x004fec0000002000 */
[C---:B-1----:R-:W-:Y:S01]  /*87c0*/  IADD3 R5, P2, R37.reuse, R8, RZ ;  /* 0x0000000825057210 */ /* 0x042fe20007f5e0ff */
[----:B------:R-:W1:Y:S01]  /*87d0*/  SHFL.IDX PT, R0, R47, RZ, 0x1f ;  /* 0x00001fff2f007589 */ /* 0x000e6200000e0000 */
[----:B------:R-:W-:-:S02]  /*87e0*/  ISETP.GE.OR P0, PT, R37, UR5, P0 ;  /* 0x0000000525007c0c */ /* 0x000fc40008706670 */
[----:B------:R-:W-:Y:S02]  /*87f0*/  IADD3.X R8, R13, R9, R36, P2, !PT ;  /* 0x000000090d087210 */ /* 0x000fe400017fe424 */
        /* <DEDUP_REMOVED lines=20> */
.L_x_1595:
[----:B------:R-:W-:Y:S05]  /*8940*/  BSYNC B0 ;  /* 0x0000000000007941 */ /* 0x000fea0003800000 */
.L_x_1594:
[----:B------:R-:W-:Y:S05]  /*8950*/  BRA `(.L_x_1593) ;  /* 0x0000000400e47947 */ /* 0x000fea0003800000 */
.L_x_1592:
        /* <DEDUP_REMOVED lines=37> */
.L_x_1597:
[----:B------:R-:W-:Y:S05]  /*8bb0*/  BSYNC B0 ;  /* 0x0000000000007941 */ /* 0x000fea0003800000 */
.L_x_1596:
        /* <DEDUP_REMOVED lines=34> */
.L_x_1599:
[----:B------:R-:W-:Y:S05]  /*8de0*/  BSYNC B0 ;  /* 0x0000000000007941 */ /* 0x000fea0003800000 */
.L_x_1598:
        /* <DEDUP_REMOVED lines=15> */
.L_x_1601:
[----:B------:R-:W-:Y:S05]  /*8ee0*/  BSYNC B0 ;  /* 0x0000000000007941 */ /* 0x000fea0003800000 */
.L_x_1600:
        /* <DEDUP_REMOVED lines=15> */
.L_x_1603:
[----:B------:R-:W-:Y:S05]  /*8fe0*/  BSYNC B0 ;  /* 0x0000000000007941 */ /* 0x000fea0003800000 */
.L_x_1602:
        /* <DEDUP_REMOVED lines=15> */
.L_x_1604:
[----:B------:R-:W-:Y:S05]  /*90e0*/  BSYNC B0 ;  /* 0x0000000000007941 */ /* 0x000fea0003800000 */
.L_x_1593:
[----:B------:R-:W5:Y:S02]  /*90f0*/  LDC R0, c[0x0][0xda8] ;  /* 0x00036a00ff007b82 */ /* 0x000f640000000800 */
[----:B-----5:R-:W-:-:S13]  /*9100*/  ISETP.LE.AND P0, PT, R0, UR4, PT ;  /* 0x0000000400007c0c */ /* 0x020fda000bf03270 */
[----:B------:R-:W-:Y:S05]  /*9110*/  @!P0 BRA `(.L_x_1605) ;  /* 0xffffff7c00148947 */ /* 0x000fea000383ffff */
[----:B------:R-:W-:Y:S05]  /*9120*/  EXIT ;  /* 0x000000000000794d */ /* 0x000fea0003800000 */
.L_x_1557:
        /* <DEDUP_REMOVED lines=8> */
[----:B------:R-:W-:Y:S02]  /*91b0*/  IMAD.MOV.U32 R19, RZ, RZ, 0x1 ;  /* 0x00000001ff137424 */ /* 0x000fe400078e00ff */
[----:B------:R-:W-:-:S04]  /*91c0*/  IMAD.MOV.U32 R18, RZ, RZ, RZ ;  /* 0x000000ffff127224 */ /* 0x000fc800078e00ff */
[----:B------:R-:W1:Y:S02]  /*91d0*/  LDC R0, c[0x0][0xda8] ;  /* 0x00036a00ff007b82 */ /* 0x000e640000000800 */
[----:B-1----:R-:W-:-:S13]  /*91e0*/  ISETP.LE.AND P0, PT, R0, UR4, PT ;  /* 0x0000000400007c0c */ /* 0x002fda000bf03270 */
[----:B------:R-:W-:Y:S05]  /*91f0*/  @P0 BRA `(.L_x_1606) ;  /* 0x0000002400480947 */ /* 0x000fea0003800000 */
[----:B------:R-:W-:Y:S01]  /*9200*/  LOP3.LUT R23, R2, 0x1f, RZ, 0xc0, !PT ;  /* 0x0000001f02177812 */ /* 0x000fe200078ec0ff */
[----:B------:R-:W-:Y:S01]  /*9210*/  IMAD.U32 R22, RZ, RZ, UR4 ;  /* 0x00000004ff167e24 */ /* 0x000fe2000f8e00ff */
[----:B------:R-:W-:Y:S01]  /*9220*/  ULDC UR46, c[0x0][0xc] ;  /* 0x00000300002e7ab9 */ /* 0x000fe20000000800 */
[----:B------:R-:W-:Y:S01]  /*9230*/  IMAD.MOV.U32 R18, RZ, RZ, RZ ;  /* 0x000000ffff127224 */ /* 0x000fe200078e00ff */
[----:B------:R-:W-:Y:S01]  /*9240*/  ULDC.64 UR50, c[0x0][0x198] ;  /* 0x0000660000327ab9 */ /* 0x000fe20000000a00 */
[----:B------:R-:W-:Y:S01]  /*9250*/  IMAD.MOV.U32 R19, RZ, RZ, 0x1 ;  /* 0x00000001ff137424 */ /* 0x000fe200078e00ff */
[----:B------:R-:W-:-:S06]  /*9260*/  UMOV UR47, URZ ;  /* 0x0000003f002f7c82 */ /* 0x000fcc0008000000 */
.L_x_1654:
        /* <DEDUP_REMOVED lines=21> */
.L_x_1607:
[----:B------:R-:W-:Y:S01]  /*93c0*/  ULDC UR9, c[0x0][0xdc4] ;  /* 0x0003710000097ab9 */ /* 0x000fe20000000800 */
[----:B------:R-:W-:Y:S01]  /*93d0*/  UMOV UR7, UR8 ;  /* 0x0000000800077c82 */ /* 0x000fe20008000000 */
[----:B------:R-:W-:-:S11]  /*93e0*/  UISETP.NE.AND UP0, UPT, UR9, 0x1, UPT ;  /* 0x000000010900788c */ /* 0x000fd6000bf05270 */
[----:B------:R-:W-:Y:S02]  /*93f0*/  @UP0 ULDC.64 UR10, c[0x0][0xdc8] ;  /* 0x00037200000a0ab9 */ /* 0x000fe40000000a00 */
[----:B------:R-:W-:-:S04]  /*9400*/  UIMAD.WIDE.U32 UR4, UR8, UR10, URZ ;  /* 0x0000000a080472a5 */ /* 0x000fc8000f8e003f */
[----:B------:R-:W-:-:S04]  /*9410*/  @UP0 USHF.R.U32.HI UR7, URZ, UR11, UR5 ;  /* 0x0000000b3f070299 */ /* 0x000fc80008011605 */
[----:B------:R-:W-:-:S12]  /*9420*/  UIMAD UR4, UR7, UR9, URZ ;  /* 0x00000009070472a4 */ /* 0x000fd8000f8e023f */
.L_x_1608:
[----:B------:R-:W-:Y:S01]  /*9430*/  ULOP3.LUT UR5, URZ, UR7, URZ, 0x33, !UPT ;  /* 0x000000073f057292 */ /* 0x000fe2000f8e333f */
[----:B------:R-:W-:Y:S01]  /*9440*/  BSSY B6, `(.L_x_1609) ;  /* 0x000021e000067945 */ /* 0x000fe20003800000 */
[----:B------:R-:W-:Y:S01]  /*9450*/  ULDC.64 UR10, c[0x0][0x3f8] ;  /* 0x0000fe00000a7ab9 */ /* 0x000fe20000000a00 */
[----:B------:R-:W-:Y:S01]  /*9460*/  ULDC UR7, c[0x0][0xdac] ;  /* 0x00036b0000077ab9 */ /* 0x000fe20000000800 */
[----:B------:R-:W-:Y:S02]  /*9470*/  UISETP.NE.U32.AND UP0, UPT, UR10, URZ, UPT ;  /* 0x0000003f0a00728c */ /* 0x000fe4000bf05070 */
[----:B------:R-:W-:Y:S02]  /*9480*/  UIADD3 UR5, UR5, UR7, URZ ;  /* 0x0000000705057290 */ /* 0x000fe4000fffe03f */
[----:B------:R-:W-:Y:S02]  /*9490*/  UISETP.NE.AND.EX UP0, UPT, UR11, URZ, UPT, UP0 ;  /* 0x0000003f0b00728c */ /* 0x000fe4000bf05300 */
[----:B------:R-:W-:Y:S01]  /*94a0*/  UIMAD UR41, UR5, 0xc0, URZ ;  /* 0x000000c0052978a4 */ /* 0x000fe2000f8e023f */
[----:B------:R-:W-:Y:S01]  /*94b0*/  ULDC UR7, c[0x0][0x404] ;  /* 0x0001010000077ab9 */ /* 0x000fe20000000800 */
[----:B------:R-:W-:Y:S01]  /*94c0*/  ULDC UR10, c[0x0][0x288] ;  /* 0x0000a200000a7ab9 */ /* 0x000fe20000000800 */
[----:B------:R-:W-:-:S02]  /*94d0*/  USEL UR7, UR7, 0x1, UP0 ;  /* 0x0000000107077887 */ /* 0x000fc40008000000 */
[----:B------:R-:W-:Y:S01]  /*94e0*/  UIADD3 UR5, UR41, 0x13f, -UR10 ;  /* 0x0000013f29057890 */ /* 0x000fe2000fffe80a */
[----:B------:R-:W-:Y:S02]  /*94f0*/  ULDC UR9, c[0x0][0xdb8] ;  /* 0x00036e0000097ab9 */ /* 0x000fe40000000800 */
[----:B------:R-:W-:Y:S01]  /*9500*/  ULDC UR10, c[0x0][0x2e0] ;  /* 0x0000b800000a7ab9 */ /* 0x000fe20000000800 */
[----:B------:R-:W-:Y:S02]  /*9510*/  UISETP.NE.AND UP1, UPT, UR9, 0x1, UPT ;  /* 0x000000010900788c */ /* 0x000fe4000bf25270 */
[----:B------:R-:W-:Y:S02]  /*9520*/  UIMAD UR11, UR7, UR10, 0x7f ;  /* 0x0000007f070b74a4 */ /* 0x000fe4000f8e020a */
[----:B------:R-:W-:Y:S02]  /*9530*/  UIMAD UR5, UR7, UR10, UR5 ;  /* 0x0000000a070572a4 */ /* 0x000fe4000f8e0205 */
[----:B------:R-:W-:-:S02]  /*9540*/  USHF.R.S32.HI UR10, URZ, 0x1f, UR11 ;  /* 0x0000001f3f0a7899 */ /* 0x000fc4000801140b */
[----:B------:R-:W-:Y:S02]  /*9550*/  USHF.R.S32.HI UR7, URZ, 0x1f, UR5 ;  /* 0x0000001f3f077899 */ /* 0x000fe40008011405 */
[----:B------:R-:W-:Y:S02]  /*9560*/  ULEA.HI UR10, UR10, UR11, URZ, 0x7 ;  /* 0x0000000b0a0a7291 */ /* 0x000fe4000f8f383f */
[----:B------:R-:W-:Y:S02]  /*9570*/  ULEA.HI UR7, UR7, UR5, URZ, 0x7 ;  /* 0x0000000507077291 */ /* 0x000fe4000f8f383f */
[----:B------:R-:W-:Y:S02]  /*9580*/  USHF.R.S32.HI UR10, URZ, 0x7, UR10 ;  /* 0x000000073f0a7899 */ /* 0x000fe4000801140a */
[----:B------:R-:W-:Y:S02]  /*9590*/  USHF.R.S32.HI UR7, URZ, 0x7, UR7 ;  /* 0x000000073f077899 */ /* 0x000fe40008011407 */
[----:B------:R-:W-:-:S02]  /*95a0*/  UIADD3 UR4, UR8, -UR4, URZ ;  /* 0x8000000408047290 */ /* 0x000fc4000fffe03f */
[----:B------:R-:W-:Y:S01]  /*95b0*/  UISETP.LT.AND UP0, UPT, UR10, UR7, UPT ;  /* 0x000000070a00728c */ /* 0x000fe2000bf01270 */
[----:B------:R-:W-:-:S03]  /*95c0*/  ULDC UR8, c[0x0][0xdc4] ;  /* 0x0003710000087ab9 */ /* 0x000fc60000000800 */
[----:B------:R-:W-:Y:S02]  /*95d0*/  USEL UR45, UR10, UR7, UP0 ;  /* 0x000000070a2d7287 */ /* 0x000fe40008000000 */
[----:B------:R-:W-:-:S03]  /*95e0*/  UIMAD UR6, UR6, UR8, UR4 ;  /* 0x00000008060672a4 */ /* 0x000fc6000f8e0204 */
[----:B------:R-:W-:Y:S01]  /*95f0*/  @UP1 ULDC UR4, c[0x0][0xdbc] ;  /* 0x00036f0000041ab9 */ /* 0x000fe20000000800 */
[----:B------:R-:W-:Y:S01]  /*9600*/  ISETP.LT.AND P0, PT, RZ, UR45, PT ;  /* 0x0000002dff007c0c */ /* 0x000fe2000bf01270 */
[----:B------:R-:W-:Y:S01]  /*9610*/  UIMAD.WIDE.U32 UR4, UR6, UR4, URZ ;  /* 0x00000004060472a5 */ /* 0x000fe2000f8e003f */
[----:B------:R-:W-:Y:S01]  /*9620*/  @UP1 ULDC UR8, c[0x0][0xdc0] ;  /* 0x0003700000081ab9 */ /* 0x000fe20000000800 */
[----:B------:R-:W-:Y:S02]  /*9630*/  UMOV UR43, UR6 ;  /* 0x00000006002b7c82 */ /* 0x000fe40008000000 */
[----:B------:R-:W-:-:S04]  /*9640*/  @UP1 USHF.R.U32.HI UR43, URZ, UR8, UR5 ;  /* 0x000000083f2b1299 */ /* 0x000fc80008011605 */
[----:B------:R-:W-:-:S04]  /*9650*/  UIADD3 UR42, -UR43, URZ, URZ ;  /* 0x0000003f2b2a7290 */ /* 0x000fc8000fffe13f */
[----:B------:R-:W-:Y:S01]  /*9660*/  UIMAD UR42, UR9, UR42, UR6 ;  /* 0x0000002a092a72a4 */ /* 0x000fe2000f8e0206 */
[----:B------:R-:W-:Y:S11]  /*9670*/  @P0 BRA `(.L_x_1610) ;  /* 0x0000000000400947 */ /* 0x000ff60003800000 */
        /* <DEDUP_REMOVED lines=16> */
.L_x_1610:
        /* <DEDUP_REMOVED lines=23> */
.L_x_1612:
        /* <DEDUP_REMOVED lines=20> */
.L_x_1614:
        /* <DEDUP_REMOVED lines=15> */
.L_x_1613:
        /* <DEDUP_REMOVED lines=29> */
.L_x_1666:
[----:B------:R-:W-:Y:S01]  /*9cf0*/  UMOV UR4, 0xffffffff ;  /* 0xffffffff00047882 */ /* 0x000fe20000000000 */
[----:B------:R-:W-:Y:S02]  /*9d00*/  SHF.R.S32.HI R8, RZ, 0x1f, R0 ;  /* 0x0000001fff087819 */ /* 0x000fe40000011400 */
[----:B------:R-:W-:Y:S05]  /*9d10*/  BRA.DIV UR4, `(.L_x_1616) ;  /* 0x0000002204087947 */ /* 0x000fea000b800000 */
[----:B------:R-:W-:-:S13]  /*9d20*/  ELECT P0, URZ, PT ;  /* 0x00000000003f782f */ /* 0x000fda0003800000 */
.L_x_1669:
        /* <DEDUP_REMOVED lines=23> */
.L_x_1618:
[----:B------:R-:W2:Y:S01]  /*9ea0*/  SYNCS.PHASECHK.TRANS64.TRYWAIT P4, [R13+URZ+0x16840], R12 ;  /* 0x0168400c0d0075a7 */ /* 0x000ea2000808017f */
[----:B------:R-:W-:Y:S01]  /*9eb0*/  ISETP.NE.AND P3, PT, R17, RZ, PT ;  /* 0x000000ff1100720c */ /* 0x000fe20003f65270 */
[----:B--2---:R-:W-:-:S12]  /*9ec0*/  @!P4 BRA `(.L_x_1619) ;  /* 0x0000001c00c0c947 */ /* 0x004fd80003800000 */
.L_x_1670:
[----:B------:R-:W-:Y:S05]  /*9ed0*/  @P3 BRA `(.L_x_1620) ;  /* 0x0000000000143947 */ /* 0x000fea0003800000 */
[----:B------:R-:W-:Y:S01]  /*9ee0*/  ISETP.NE.AND P3, PT, R23, RZ, PT ;  /* 0x000000ff1700720c */ /* 0x000fe20003f65270 */
[----:B-1----:R-:W-:-:S04]  /*9ef0*/  IMAD.MOV.U32 R4, RZ, RZ, 0x4000 ;  /* 0x00004000ff047424 */ /* 0x002fc800078e00ff */
[----:B------:R3:W-:Y:S08]  /*9f00*/  SYNCS.ARRIVE.TRANS64 RZ, [R13+URZ+0x16830], R4 ;  /* 0x016830040dff79a7 */ /* 0x0007f0000800003f */
[----:B------:R-:W-:Y:S05]  /*9f10*/  @!P3 BRA `(.L_x_1620) ;  /* 0x000000000004b947 */ /* 0x000fea0003800000 */
[----:B------:R-:W-:Y:S01]  /*9f20*/  BPT.TRAP 0x1 ;  /* 0x000000040000795c */ /* 0x000fe20000300000 */
.L_x_1620:
        /* <DEDUP_REMOVED lines=16> */
.L_x_1617:
        /* <DEDUP_REMOVED lines=24> */
.L_x_1671:
[----:B------:R-:W-:-:S06]  /*a1b0*/  UISETP.GE.AND UP0, UPT, UR45, 0x2, UPT ;  /* 0x000000022d00788c */ /* 0x000fcc000bf06270 */
[----:B------:R-:W-:-:S13]  /*a1c0*/  PLOP3.LUT P3, PT, PT, PT, UP0, 0x80, 0x0 ;  /* 0x000000000000781c */ /* 0x000fda0003f6f008 */
[----:B------:R-:W-:Y:S05]  /*a1d0*/  @!P3 BRA `(.L_x_1622) ;  /* 0x000000100044b947 */ /* 0x000fea0003800000 */
[----:B------:R-:W-:Y:S02]  /*a1e0*/  ULOP3.LUT UR4, UR45, 0x1, URZ, 0xc0, !UPT ;  /* 0x000000012d047892 */ /* 0x000fe4000f8ec03f */
[----:B------:R-:W-:Y:S02]  /*a1f0*/  UIADD3 UR44, UR45, -0x2, URZ ;  /* 0xfffffffe2d2c7890 */ /* 0x000fe4000fffe03f */
[----:B------:R-:W-:Y:S01]  /*a200*/  UISETP.NE.U32.AND UP0, UPT, UR4, 0x1, UPT ;  /* 0x000000010400788c */ /* 0x000fe2000bf05070 */
[----:B------:R-:W-:-:S03]  /*a210*/  ULDC.64 UR36, c[0x0][0x408] ;  /* 0x0001020000247ab9 */ /* 0x000fc60000000a00 */
[----:B------:R-:W-:Y:S02]  /*a220*/  IMAD.U32 R11, RZ, RZ, UR44 ;  /* 0x0000002cff0b7e24 */ /* 0x000fe4000f8e00ff */
[----:B------:R-:W-:-:S13]  /*a230*/  PLOP3.LUT P3, PT, PT, PT, UP0, 0x80, 0x0 ;  /* 0x000000000000781c */ /* 0x000fda0003f6f008 */
[----:B------:R-:W-:Y:S05]  /*a240*/  @!P3 BRA `(.L_x_1623) ;  /* 0x00000004006cb947 */ /* 0x000fea0003800000 */
[----:B------:R-:W-:Y:S01]  /*a250*/  VIADD R10, R18, 0x1 ;  /* 0x00000001120a7836 */ /* 0x000fe20000000000 */
[----:B------:R-:W-:Y:S04]  /*a260*/  BSSY B0, `(.L_x_1624) ;  /* 0x0000055000007945 */ /* 0x000fe80003800000 */
[----:B------:R-:W-:-:S04]  /*a270*/  ISETP.NE.AND P3, PT, R10, 0x2, PT ;  /* 0x000000020a00780c */ /* 0x000fc80003f65270 */
[----:B-1----:R-:W-:Y:S02]  /*a280*/  SEL R4, RZ, 0x1, P3 ;  /* 0x00000001ff047807 */ /* 0x002fe40001800000 */
[----:B------:R-:W-:Y:S02]  /*a290*/  SEL R10, R10, RZ, P3 ;  /* 0x000000ff0a0a7207 */ /* 0x000fe40001800000 */
[----:B------:R-:W-:Y:S01]  /*a2a0*/  LOP3.LUT R11, R19, R4, RZ, 0x3c, !PT ;  /* 0x00000004130b7212 */ /* 0x000fe200078e3cff */
[----:B------:R-:W-:Y:S06]  /*a2b0*/  @!P0 BRA `(.L_x_1625) ;  /* 0x00000004003c8947 */ /* 0x000fec0003800000 */
[----:B------:R-:W-:Y:S02]  /*a2c0*/  IMAD.MOV.U32 R4, RZ, RZ, R9 ;  /* 0x000000ffff047224 */ /* 0x000fe400078e0009 */
[----:B------:R-:W-:Y:S01]  /*a2d0*/  IMAD.U32 R5, RZ, RZ, UR44 ;  /* 0x0000002cff057e24 */ /* 0x000fe2000f8e00ff */
[----:B------:R-:W-:Y:S06]  /*a2e0*/  @!P1 BRA `(.L_x_1626) ;  /* 0x0000000000509947 */ /* 0x000fec0003800000 */
[----:B------:R-:W-:Y:S01]  /*a2f0*/  ULDC UR7, c[0x0][0x41c] ;  /* 0x0001070000077ab9 */ /* 0x000fe20000000800 */
[----:B------:R-:W-:Y:S01]  /*a300*/  UMOV UR6, UR44 ;  /* 0x0000002c00067c82 */ /* 0x000fe20008000000 */
[----:B------:R-:W-:-:S11]  /*a310*/  UISETP.NE.AND UP0, UPT, UR7, 0x1, UPT ;  /* 0x000000010700788c */ /* 0x000fd6000bf05270 */
[----:B------:R-:W-:Y:S02]  /*a320*/  @UP0 ULDC.64 UR8, c[0x0][0x420] ;  /* 0x0001080000080ab9 */ /* 0x000fe40000000a00 */
[----:B------:R-:W-:-:S04]  /*a330*/  UIMAD.WIDE.U32 UR4, UR44, UR8, URZ ;  /* 0x000000082c0472a5 */ /* 0x000fc8000f8e003f */
[----:B------:R-:W-:-:S04]  /*a340*/  @UP0 USHF.R.U32.HI UR6, URZ, UR9, UR5 ;  /* 0x000000093f060299 */ /* 0x000fc80008011605 */
[----:B------:R-:W-:Y:S02]  /*a350*/  USHF.R.S32.HI UR4, URZ, 0x1f, UR6 ;  /* 0x0000001f3f047899 */ /* 0x000fe40008011406 */
[----:B------:R-:W-:-:S04]  /*a360*/  IMAD.U32 R4, RZ, RZ, UR6 ;  /* 0x00000006ff047e24 */ /* 0x000fc8000f8e00ff */
[----:B------:R-:W-:Y:S01]  /*a370*/  IMAD.U32 R5, RZ, RZ, UR4 ;  /* 0x00000004ff057e24 */ /* 0x000fe2000f8e00ff */
[----:B------:R-:W-:Y:S02]  /*a380*/  ULDC.64 UR4, c[0x0][0x408] ;  /* 0x0001020000047ab9 */ /* 0x000fe40000000a00 */
[----:B--2---:R-:W-:Y:S02]  /*a390*/  IMAD R13, R8, UR4, RZ ;  /* 0x00000004080d7c24 */ /* 0x004fe4000f8e02ff */
[----:B------:R-:W-:-:S04]  /*a3a0*/  IMAD.WIDE.U32 R4, R0, UR4, R4 ;  /* 0x0000000400047c25 */ /* 0x000fc8000f8e0004 */
[----:B------:R-:W-:Y:S01]  /*a3b0*/  IMAD R13, R0, UR5, R13 ;  /* 0x00000005000d7c24 */ /* 0x000fe2000f8e020d */
[----:B------:R-:W-:-:S03]  /*a3c0*/  LEA R2, P3, R4, R2, 0x2 ;  /* 0x0000000204027211 */ /* 0x000fc600078610ff */
[----:B------:R-:W-:-:S05]  /*a3d0*/  IMAD.IADD R5, R13, 0x1, R5 ;  /* 0x000000010d057824 */ /* 0x000fca00078e0205 */
[----:B------:R-:W-:-:S05]  /*a3e0*/  LEA.HI.X R3, R4, R3, R5, 0x2, P3 ;  /* 0x0000000304037211 */ /* 0x000fca00018f1405 */
[----:B------:R1:W5:Y:S01]  /*a3f0*/  LDG.E R4, desc[UR48][R2.64] ;  /* 0x0000003002047981 */ /* 0x000362000c1e1900 */
[----:B------:R-:W-:-:S04]  /*a400*/  UIADD3 UR4, -UR6, URZ, URZ ;  /* 0x0000003f06047290 */ /* 0x000fc8000fffe13f */
[----:B------:R-:W-:-:S06]  /*a410*/  UIMAD UR4, UR7, UR4, UR44 ;  /* 0x00000004070472a4 */ /* 0x000fcc000f8e022c */
[----:B-1----:R-:W-:-:S07]  /*a420*/  IMAD.U32 R5, RZ, RZ, UR4 ;  /* 0x00000004ff057e24 */ /* 0x002fce000f8e00ff */
.L_x_1626:
[----:B------:R-:W-:Y:S02]  /*a430*/  LEA R3, R10, UR39, 0x3 ;  /* 0x000000270a037c11 */ /* 0x000fe4000f8e18ff */
[----:B------:R-:W-:Y:S02]  /*a440*/  SHF.L.U32 R2, R11, 0x1f, RZ ;  /* 0x0000001f0b027819 */ /* 0x000fe400000006ff */
[----:B------:R-:W-:Y:S02]  /*a450*/  ISETP.NE.AND P3, PT, R17, RZ, PT ;  /* 0x000000ff1100720c */ /* 0x000fe40003f65270 */
[----:B------:R-:W1:Y:S02]  /*a460*/  SYNCS.PHASECHK.TRANS64.TRYWAIT P4, [R3+URZ+0x16840], R2 ;  /* 0x01684002030075a7 */ /* 0x000e64000808017f */
[----:B-1----:R-:W-:Y:S09]  /*a470*/  @!P4 BRA `(.L_x_1627) ;  /* 0x000000180080c947 */ /* 0x002ff20003800000 */
.L_x_1672:
[----:B------:R-:W-:Y:S05]  /*a480*/  @P3 BRA `(.L_x_1628) ;  /* 0x0000000000143947 */ /* 0x000fea0003800000 */
[----:B------:R-:W-:Y:S01]  /*a490*/  ISETP.NE.AND P4, PT, R23, RZ, PT ;  /* 0x000000ff1700720c */ /* 0x000fe20003f85270 */
[----:B-1----:R-:W-:-:S04]  /*a4a0*/  IMAD.MOV.U32 R2, RZ, RZ, 0x4000 ;  /* 0x00004000ff027424 */ /* 0x002fc800078e00ff */
[----:B------:R3:W-:Y:S08]  /*a4b0*/  SYNCS.ARRIVE.TRANS64 RZ, [R3+URZ+0x16830], R2 ;  /* 0x0168300203ff79a7 */ /* 0x0007f0000800003f */
[----:B------:R-:W-:Y:S05]  /*a4c0*/  @!P4 BRA `(.L_x_1628) ;  /* 0x000000000004c947 */ /* 0x000fea0003800000 */
[----:B------:R-:W-:Y:S01]  /*a4d0*/  BPT.TRAP 0x1 ;  /* 0x000000040000795c */ /* 0x000fe20000300000 */
.L_x_1628:
        /* <DEDUP_REMOVED lines=10> */
[----:B-1-3--:R-:W-:Y:S01]  /*a580*/  SHF.L.U32 R3, R19, 0x1f, RZ ;  /* 0x0000001f13037819 */ /* 0x00afe200000006ff */
[----:B------:R-:W-:Y:S01]  /*a590*/  UMOV UR10, URZ ;  /* 0x0000003f000a7c82 */ /* 0x000fe20008000000 */
[----:B------:R-:W-:Y:S01]  /*a5a0*/  LEA R2, R18, UR4, 0x3 ;  /* 0x0000000412027c11 */ /* 0x000fe2000f8e18ff */
[----:B------:R-:W-:-:S02]  /*a5b0*/  ULEA UR8, UR8, UR39, 0xe ;  /* 0x0000002708087291 */ /* 0x000fc4000f8e703f */
[----:B------:R-:W-:Y:S02]  /*a5c0*/  USHF.L.U32 UR11, UR11, 0x7, URZ ;  /* 0x000000070b0b7899 */ /* 0x000fe4000800063f */
[----:B------:R-:W-:Y:S02]  /*a5d0*/  UIADD3 UR9, UR9, 0x16830, URZ ;  /* 0x0001683009097890 */ /* 0x000fe4000fffe03f */
[----:B------:R-:W-:-:S09]  /*a5e0*/  UIADD3 UR8, UR8, 0xe400, URZ ;  /* 0x0000e40008087890 */ /* 0x000fd2000fffe03f */
[----:B------:R1:W-:Y:S01]  /*a5f0*/  UTMALDG.4D [UR8], [UR6], desc[UR14] ;  /* 0x00000e08060075b4 */ /* 0x0003e20008019000 */
[----:B------:R-:W3:Y:S02]  /*a600*/  SYNCS.PHASECHK.TRANS64.TRYWAIT P4, [R2+URZ+0x60], R3 ;  /* 0x00006003020075a7 */ /* 0x000ee4000808017f */
[----:B-1-3--:R-:W-:Y:S05]  /*a610*/  @!P4 BRA `(.L_x_1629) ;  /* 0x00000018002cc947 */ /* 0x00afea0003800000 */
.L_x_1673:
[----:B------:R-:W-:Y:S05]  /*a620*/  @P3 BRA `(.L_x_1630) ;  /* 0x0000000000183947 */ /* 0x000fea0003800000 */
[----:B------:R-:W-:Y:S01]  /*a630*/  ISETP.NE.AND P3, PT, R23, RZ, PT ;  /* 0x000000ff1700720c */ /* 0x000fe20003f65270 */
[----:B-1----:R-:W-:Y:S01]  /*a640*/  IMAD.MOV.U32 R3, RZ, RZ, 0x4000 ;  /* 0x00004000ff037424 */ /* 0x002fe200078e00ff */
[----:B------:R-:W-:-:S04]  /*a650*/  LEA R2, R18, UR39, 0x3 ;  /* 0x0000002712027c11 */ /* 0x000fc8000f8e18ff */
[----:B------:R3:W-:Y:S07]  /*a660*/  SYNCS.ARRIVE.TRANS64 RZ, [R2+URZ+0x16850], R3 ;  /* 0x0168500302ff79a7 */ /* 0x0007ee000800003f */
[----:B------:R-:W-:Y:S05]  /*a670*/  @!P3 BRA `(.L_x_1630) ;  /* 0x000000000004b947 */ /* 0x000fea0003800000 */
[----:B------:R-:W-:Y:S01]  /*a680*/  BPT.TRAP 0x1 ;  /* 0x000000040000795c */ /* 0x000fe20000300000 */
.L_x_1630:
        /* <DEDUP_REMOVED lines=17> */
[----:B----4-:R-:W-:Y:S01]  /*a7a0*/  NOP ;  /* 0x0000000000007918 */ /* 0x010fe20000000000 */
.L_x_1625:
[----:B------:R-:W-:Y:S05]  /*a7b0*/  BSYNC B0 ;  /* 0x0000000000007941 */ /* 0x000fea0003800000 */
.L_x_1624:
[----:B------:R-:W-:Y:S01]  /*a7c0*/  UIADD3 UR4, UR45, -0x3, URZ ;  /* 0xfffffffd2d047890 */ /* 0x000fe2000fffe03f */
[----:B------:R-:W-:Y:S02]  /*a7d0*/  IMAD.MOV.U32 R19, RZ, RZ, R11 ;  /* 0x000000ffff137224 */ /* 0x000fe400078e000b */
[----:B------:R-:W-:-:S03]  /*a7e0*/  IMAD.MOV.U32 R18, RZ, RZ, R10 ;  /* 0x000000ffff127224 */ /* 0x000fc600078e000a */
[----:B------:R-:W-:-:S07]  /*a7f0*/  IMAD.U32 R11, RZ, RZ, UR4 ;  /* 0x00000004ff0b7e24 */ /* 0x000fce000f8e00ff */
.L_x_1623:
[----:B------:R-:W-:Y:S01]  /*a800*/  ISETP.NE.AND P3, PT, RZ, UR44, PT ;  /* 0x0000002cff007c0c */ /* 0x000fe2000bf65270 */
[----:B------:R-:W-:-:S12]  /*a810*/  BSSY B0, `(.L_x_1622) ;  /* 0x00000ad000007945 */ /* 0x000fd80003800000 */
[----:B------:R-:W-:Y:S05]  /*a820*/  @!P3 BRA `(.L_x_1631) ;  /* 0x0000000800acb947 */ /* 0x000fea0003800000 */
[----:B-1-3--:R-:W-:-:S07]  /*a830*/  IMAD.MOV.U32 R2, RZ, RZ, R9 ;  /* 0x000000ffff027224 */ /* 0x00afce00078e0009 */
.L_x_1646:
        /* <DEDUP_REMOVED lines=28> */
.L_x_1634:
[----:B------:R-:W-:Y:S02]  /*aa00*/  LEA R4, R10, UR39, 0x3 ;  /* 0x000000270a047c11 */ /* 0x000fe4000f8e18ff */
[----:B-1----:R-:W-:Y:S02]  /*aa10*/  SHF.L.U32 R3, R12, 0x1f, RZ ;  /* 0x0000001f0c037819 */ /* 0x002fe400000006ff */
[----:B------:R-:W-:Y:S02]  /*aa20*/  ISETP.NE.AND P3, PT, R17, RZ, PT ;  /* 0x000000ff1100720c */ /* 0x000fe40003f65270 */
[----:B------:R-:W1:Y:S02]  /*aa30*/  SYNCS.PHASECHK.TRANS64.TRYWAIT P4, [R4+URZ+0x16840], R3 ;  /* 0x01684003040075a7 */ /* 0x000e64000808017f */
[----:B-1----:R-:W-:Y:S09]  /*aa40*/  @!P4 BRA `(.L_x_1635) ;  /* 0x000000140034c947 */ /* 0x002ff20003800000 */
.L_x_1674:
[----:B------:R-:W-:Y:S05]  /*aa50*/  @P3 BRA `(.L_x_1636) ;  /* 0x0000000000143947 */ /* 0x000fea0003800000 */
[----:B------:R-:W-:Y:S01]  /*aa60*/  ISETP.NE.AND P4, PT, R23, RZ, PT ;  /* 0x000000ff1700720c */ /* 0x000fe20003f85270 */
[----:B-1----:R-:W-:-:S04]  /*aa70*/  IMAD.MOV.U32 R3, RZ, RZ, 0x4000 ;  /* 0x00004000ff037424 */ /* 0x002fc800078e00ff */
[----:B------:R2:W-:Y:S08]  /*aa80*/  SYNCS.ARRIVE.TRANS64 RZ, [R4+URZ+0x16830], R3 ;  /* 0x0168300304ff79a7 */ /* 0x0005f0000800003f */
[----:B------:R-:W-:Y:S05]  /*aa90*/  @!P4 BRA `(.L_x_1636) ;  /* 0x000000000004c947 */ /* 0x000fea0003800000 */
[----:B------:R-:W-:Y:S01]  /*aaa0*/  BPT.TRAP 0x1 ;  /* 0x000000040000795c */ /* 0x000fe20000300000 */
.L_x_1636:
        /* <DEDUP_REMOVED lines=20> */
.L_x_1675:
[----:B------:R-:W-:Y:S05]  /*abf0*/  @P3 BRA `(.L_x_1638) ;  /* 0x0000000000143947 */ /* 0x000fea0003800000 */
[----:B------:R-:W-:Y:S01]  /*ac00*/  ISETP.NE.AND P3, PT, R23, RZ, PT ;  /* 0x000000ff1700720c */ /* 0x000fe20003f65270 */
[----:B------:R-:W-:-:S04]  /*ac10*/  IMAD.MOV.U32 R3, RZ, RZ, 0x4000 ;  /* 0x00004000ff037424 */ /* 0x000fc800078e00ff */
[----:B------:R2:W-:Y:S08]  /*ac20*/  SYNCS.ARRIVE.TRANS64 RZ, [R4+URZ+0x50], R3 ;  /* 0x0000500304ff79a7 */ /* 0x0005f0000800003f */
[----:B------:R-:W-:Y:S05]  /*ac30*/  @!P3 BRA `(.L_x_1638) ;  /* 0x000000000004b947 */ /* 0x000fea0003800000 */
[----:B------:R-:W-:Y:S01]  /*ac40*/  BPT.TRAP 0x1 ;  /* 0x000000040000795c */ /* 0x000fe20000300000 */
.L_x_1638:
        /* <DEDUP_REMOVED lines=18> */
.L_x_1633:
[----:B------:R-:W-:Y:S05]  /*ad70*/  BSYNC B1 ;  /* 0x0000000000017941 */ /* 0x000fea0003800000 */
.L_x_1632:
[----:B------:R-:W-:Y:S01]  /*ad80*/  VIADD R18, R10, 0x1 ;  /* 0x000000010a127836 */ /* 0x000fe20000000000 */
[----:B------:R-:W-:Y:S04]  /*ad90*/  BSSY B1, `(.L_x_1639) ;  /* 0x0000051000017945 */ /* 0x000fe80003800000 */
[----:B------:R-:W-:-:S04]  /*ada0*/  ISETP.NE.AND P3, PT, R18, 0x2, PT ;  /* 0x000000021200780c */ /* 0x000fc80003f65270 */
[----:B-1----:R-:W-:Y:S02]  /*adb0*/  SEL R19, RZ, 0x1, P3 ;  /* 0x00000001ff137807 */ /* 0x002fe40001800000 */
[----:B------:R-:W-:Y:S02]  /*adc0*/  SEL R18, R18, RZ, P3 ;  /* 0x000000ff12127207 */ /* 0x000fe40001800000 */
[----:B------:R-:W-:Y:S01]  /*add0*/  LOP3.LUT R19, R12, R19, RZ, 0x3c, !PT ;  /* 0x000000130c137212 */ /* 0x000fe200078e3cff */
[----:B------:R-:W-:Y:S06]  /*ade0*/  @!P0 BRA `(.L_x_1640) ;  /* 0x00000004002c8947 */ /* 0x000fec0003800000 */
[----:B------:R-:W-:Y:S01]  /*adf0*/  VIADD R14, R11, 0xffffffff ;  /* 0xffffffff0b0e7836 */ /* 0x000fe20000000000 */
[----:B------:R-:W-:Y:S06]  /*ae00*/  @!P1 BRA `(.L_x_1641) ;  /* 0x0000000000489947 */ /* 0x000fec0003800000 */
[----:B------:R-:W1:Y:S01]  /*ae10*/  LDC R13, c[0x0][0x41c] ;  /* 0x00010700ff0d7b82 */ /* 0x000e620000000800 */
[----:B------:R-:W-:Y:S02]  /*ae20*/  IMAD.MOV.U32 R15, RZ, RZ, R14 ;  /* 0x000000ffff0f7224 */ /* 0x000fe400078e000e */
[----:B------:R-:W-:-:S04]  /*ae30*/  IMAD R21, R8, UR36, RZ ;  /* 0x0000002408157c24 */ /* 0x000fc8000f8e02ff */
[----:B------:R-:W-:Y:S01]  /*ae40*/  IMAD R21, R0, UR37, R21 ;  /* 0x0000002500157c24 */ /* 0x000fe2000f8e0215 */
[----:B-1----:R-:W-:-:S13]  /*ae50*/  ISETP.NE.AND P3, PT, R13, 0x1, PT ;  /* 0x000000010d00780c */ /* 0x002fda0003f65270 */
[----:B--2---:R-:W1:Y:S02]  /*ae60*/  @P3 LDC.64 R2, c[0x0][0x420] ;  /* 0x00010800ff023b82 */ /* 0x004e640000000a00 */
        /* <DEDUP_REMOVED lines=12> */
.L_x_1641:
[----:B-12---:R-:W-:Y:S02]  /*af30*/  LEA R3, R18, UR39, 0x3 ;  /* 0x0000002712037c11 */ /* 0x006fe4000f8e18ff */
[----:B------:R-:W-:Y:S02]  /*af40*/  SHF.L.U32 R4, R19, 0x1f, RZ ;  /* 0x0000001f13047819 */ /* 0x000fe400000006ff */
[----:B------:R-:W-:Y:S02]  /*af50*/  ISETP.NE.AND P3, PT, R17, RZ, PT ;  /* 0x000000ff1100720c */ /* 0x000fe40003f65270 */
[----:B------:R-:W1:Y:S02]  /*af60*/  SYNCS.PHASECHK.TRANS64.TRYWAIT P4, [R3+URZ+0x16840], R4 ;  /* 0x01684004030075a7 */ /* 0x000e64000808017f */
[----:B-1----:R-:W-:Y:S09]  /*af70*/  @!P4 BRA `(.L_x_1642) ;  /* 0x000000100010c947 */ /* 0x002ff20003800000 */
.L_x_1676:
[----:B------:R-:W-:Y:S05]  /*af80*/  @P3 BRA `(.L_x_1643) ;  /* 0x0000000000143947 */ /* 0x000fea0003800000 */
[----:B------:R-:W-:Y:S01]  /*af90*/  ISETP.NE.AND P4, PT, R23, RZ, PT ;  /* 0x000000ff1700720c */ /* 0x000fe20003f85270 */
[----:B-1----:R-:W-:-:S04]  /*afa0*/  IMAD.MOV.U32 R4, RZ, RZ, 0x4000 ;  /* 0x00004000ff047424 */ /* 0x002fc800078e00ff */
[----:B------:R2:W-:Y:S08]  /*afb0*/  SYNCS.ARRIVE.TRANS64 RZ, [R3+URZ+0x16830], R4 ;  /* 0x0168300403ff79a7 */ /* 0x0005f0000800003f */
[----:B------:R-:W-:Y:S05]  /*afc0*/  @!P4 BRA `(.L_x_1643) ;  /* 0x000000000004c947 */ /* 0x000fea0003800000 */
[----:B------:R-:W-:Y:S01]  /*afd0*/  BPT.TRAP 0x1 ;  /* 0x000000040000795c */ /* 0x000fe20000300000 */
.L_x_1643:
        /* <DEDUP_REMOVED lines=20> */
.L_x_1677:
[----:B------:R-:W-:Y:S05]  /*b120*/  @P3 BRA `(.L_x_1645) ;  /* 0x0000000000143947 */ /* 0x000fea0003800000 */
[----:B------:R-:W-:Y:S01]  /*b130*/  ISETP.NE.AND P3, PT, R23, RZ, PT ;  /* 0x000000ff1700720c */ /* 0x000fe20003f65270 */
[----:B------:R-:W-:-:S04]  /*b140*/  IMAD.MOV.U32 R4, RZ, RZ, 0x4000 ;  /* 0x00004000ff047424 */ /* 0x000fc800078e00ff */
[----:B------:R2:W-:Y:S08]  /*b150*/  SYNCS.ARRIVE.TRANS64 RZ, [R3+URZ+0x50], R4 ;  /* 0x0000500403ff79a7 */ /* 0x0005f0000800003f */
[----:B------:R-:W-:Y:S05]  /*b160*/  @!P3 BRA `(.L_x_1645) ;  /* 0x000000000004b947 */ /* 0x000fea0003800000 */
[----:B------:R-:W-:Y:S01]  /*b170*/  BPT.TRAP 0x1 ;  /* 0x000000040000795c */ /* 0x000fe20000300000 */
.L_x_1645:
        /* <DEDUP_REMOVED lines=18> */
.L_x_1640:
[----:B------:R-:W-:Y:S05]  /*b2a0*/  BSYNC B1 ;  /* 0x0000000000017941 */ /* 0x000fea0003800000 */
.L_x_1639:
[C---:B------:R-:W-:Y:S01]  /*b2b0*/  ISETP.GT.AND P3, PT, R11.reuse, 0x1, PT ;  /* 0x000000010b00780c */ /* 0x040fe20003f64270 */
[----:B------:R-:W-:-:S12]  /*b2c0*/  VIADD R11, R11, 0xfffffffe ;  /* 0xfffffffe0b0b7836 */ /* 0x000fd80000000000 */
[----:B------:R-:W-:Y:S05]  /*b2d0*/  @P3 BRA `(.L_x_1646) ;  /* 0xfffffff400583947 */ /* 0x000fea000383ffff */
.L_x_1631:
[----:B------:R-:W-:Y:S05]  /*b2e0*/  BSYNC B0 ;  /* 0x0000000000007941 */ /* 0x000fea0003800000 */
.L_x_1622:
[----:B------:R-:W-:Y:S04]  /*b2f0*/  BSSY B0, `(.L_x_1647) ;  /* 0x000000e000007945 */ /* 0x000fe80003800000 */
[----:B------:R-:W-:Y:S05]  /*b300*/  @P2 BRA `(.L_x_1648) ;  /* 0x0000000000302947 */ /* 0x000fea0003800000 */
[----:B------:R-:W4:Y:S01]  /*b310*/  S2R R11, SR_LANEID ;  /* 0x00000000000b7919 */ /* 0x000f220000000000 */
[----:B------:R-:W-:Y:S01]  /*b320*/  VOTEU.ANY UR4, UPT, PT ;  /* 0x0000000000047886 */ /* 0x000fe200038e0100 */
[----:B-123--:R-:W1:Y:S01]  /*b330*/  LDC.64 R2, c[0x0][0xdf0] ;  /* 0x00037c00ff027b82 */ /* 0x00ee620000000a00 */
[----:B------:R-:W4:Y:S08]  /*b340*/  FLO.U32 R0, UR4 ;  /* 0x0000000400007d00 */ /* 0x000f3000080e0000 */
[----:B------:R-:W1:Y:S01]  /*b350*/  POPC R5, UR4 ;  /* 0x0000000400057d09 */ /* 0x000e620008000000 */
[----:B----4-:R-:W-:-:S13]  /*b360*/  ISETP.EQ.U32.AND P1, PT, R0, R11, PT ;  /* 0x0000000b0000720c */ /* 0x010fda0003f22070 */
[----:B-1----:R-:W2:Y:S01]  /*b370*/  @P1 ATOMG.E.ADD.STRONG.GPU PT, R3, desc[UR48][R2.64], R5 ;  /* 0x00000005020319a8 */ /* 0x002ea200081ee1f0 */
[----:B------:R-:W1:Y:S02]  /*b380*/  S2R R4, SR_LTMASK ;  /* 0x0000000000047919 */ /* 0x000e640000003900 */
[----:B-1----:R-:W-:-:S04]  /*b390*/  LOP3.LUT R4, R4, UR4, RZ, 0xc0, !PT ;  /* 0x0000000404047c12 */ /* 0x002fc8000f8ec0ff */
[----:B------:R-:W1:Y:S01]  /*b3a0*/  POPC R11, R4 ;  /* 0x00000004000b7309 */ /* 0x000e620000000000 */
[----:B--2---:R-:W1:Y:S02]  /*b3b0*/  SHFL.IDX PT, R0, R3, R0, 0x1f ;  /* 0x00001f0003007589 */ /* 0x004e6400000e0000 */
[----:B-1----:R-:W-:-:S07]  /*b3c0*/  IADD3 R22, R0, UR46, R11 ;  /* 0x0000002e00167c10 */ /* 0x002fce000fffe00b */
.L_x_1648:
[----:B------:R-:W-:Y:S05]  /*b3d0*/  BSYNC B0 ;  /* 0x0000000000007941 */ /* 0x000fea0003800000 */
.L_x_1647:
[----:B------:R-:W-:Y:S04]  /*b3e0*/  BSSY B0, `(.L_x_1649) ;  /* 0x000001d000007945 */ /* 0x000fe80003800000 */
[----:B------:R-:W-:Y:S05]  /*b3f0*/  @!P0 BRA `(.L_x_1650) ;  /* 0x00000000006c8947 */ /* 0x000fea0003800000 */
[----:B-123--:R-:W-:Y:S02]  /*b400*/  LEA R3, R18, UR39, 0x3 ;  /* 0x0000002712037c11 */ /* 0x00efe4000f8e18ff */
[----:B------:R-:W-:Y:S02]  /*b410*/  SHF.L.U32 R0, R19, 0x1f, RZ ;  /* 0x0000001f13007819 */ /* 0x000fe400000006ff */
[----:B------:R-:W-:Y:S02]  /*b420*/  ISETP.NE.AND P1, PT, R17, RZ, PT ;  /* 0x000000ff1100720c */ /* 0x000fe40003f25270 */
[----:B------:R-:W1:Y:S02]  /*b430*/  SYNCS.PHASECHK.TRANS64.TRYWAIT P0, [R3+URZ+0x16860], R0 ;  /* 0x01686000030075a7 */ /* 0x000e64000800017f */
[----:B-1----:R-:W-:Y:S09]  /*b440*/  @!P0 BRA `(.L_x_1651) ;  /* 0x0000000c00048947 */ /* 0x002ff20003800000 */
.L_x_1678:
[----:B------:R-:W-:Y:S05]  /*b450*/  @P1 BRA `(.L_x_1652) ;  /* 0x0000000000141947 */ /* 0x000fea0003800000 */
[----:B------:R-:W-:Y:S01]  /*b460*/  ISETP.NE.AND P0, PT, R23, RZ, PT ;  /* 0x000000ff1700720c */ /* 0x000fe20003f05270 */
[----:B-1----:R-:W-:-:S04]  /*b470*/  IMAD.MOV.U32 R0, RZ, RZ, 0x4000 ;  /* 0x00004000ff007424 */ /* 0x002fc800078e00ff */
[----:B------:R2:W-:Y:S08]  /*b480*/  SYNCS.ARRIVE.TRANS64 RZ, [R3+URZ+0x16850], R0 ;  /* 0x0168500003ff79a7 */ /* 0x0005f0000800003f */
[----:B------:R-:W-:Y:S05]  /*b490*/  @!P0 BRA `(.L_x_1652) ;  /* 0x0000000000048947 */ /* 0x000fea0003800000 */
[----:B------:R-:W-:Y:S01]  /*b4a0*/  BPT.TRAP 0x1 ;  /* 0x000000040000795c */ /* 0x000fe20000300000 */
.L_x_1652:
        /* <DEDUP_REMOVED lines=15> */
[----:B----4-:R-:W-:Y:S01]  /*b5a0*/  NOP ;  /* 0x0000000000007918 */ /* 0x010fe20000000000 */
.L_x_1650:
[----:B------:R-:W-:Y:S05]  /*b5b0*/  BSYNC B0 ;  /* 0x0000000000007941 */ /* 0x000fea0003800000 */
.L_x_1649:
[----:B------:R-:W-:Y:S02]  /*b5c0*/  VIADD R18, R18, 0x1 ;  /* 0x0000000112127836 */ /* 0x000fe40000000000 */
[----:B--2---:R-:W-:-:S03]  /*b5d0*/  IMAD.MOV.U32 R13, RZ, RZ, R22 ;  /* 0x000000ffff0d7224 */ /* 0x004fc600078e0016 */
[----:B------:R-:W-:-:S04]  /*b5e0*/  ISETP.NE.AND P0, PT, R18, 0x2, PT ;  /* 0x000000021200780c */ /* 0x000fc80003f05270 */
[----:B-1----:R-:W-:Y:S02]  /*b5f0*/  SEL R0, RZ, 0x1, P0 ;  /* 0x00000001ff007807 */ /* 0x002fe40000000000 */
[----:B------:R-:W-:Y:S02]  /*b600*/  SEL R18, R18, RZ, P0 ;  /* 0x000000ff12127207 */ /* 0x000fe40000000000 */
[----:B------:R-:W-:-:S07]  /*b610*/  LOP3.LUT R19, R19, R0, RZ, 0x3c, !PT ;  /* 0x0000000013137212 */ /* 0x000fce00078e3cff */
.L_x_1611:
[----:B------:R-:W-:Y:S05]  /*b620*/  BSYNC B6 ;  /* 0x0000000000067941 */ /* 0x000fea0003800000 */
.L_x_1609:
[----:B------:R-:W-:-:S03]  /*b630*/  UMOV UR4, 0xffffffff ;  /* 0xffffffff00047882 */ /* 0x000fc60000000000 */
[----:B------:R-:W-:Y:S05]  /*b640*/  BRA.DIV UR4, `(.L_x_1653) ;  /* 0x0000000a04987947 */ /* 0x000fea000b800000 */
[----:B------:R1:W2:Y:S02]  /*b650*/  SHFL.IDX PT, R14, R13, RZ, 0x1f ;  /* 0x00001fff0d0e7589 */ /* 0x0002a400000e0000 */
.L_x_1681:
[----:B------:R-:W-:Y:S01]  /*b660*/  ISETP.NE.AND P0, PT, R23, RZ, PT ;  /* 0x000000ff1700720c */ /* 0x000fe20003f05270 */
[----:B------:R-:W-:Y:S05]  /*b670*/  WARPSYNC.ALL ;  /* 0x0000000000007948 */ /* 0x000fea0003800000 */
[----:B------:R-:W-:Y:S01]  /*b680*/  BAR.SYNC.DEFER_BLOCKING 0x4, 0x1a0 ;  /* 0x0106800000007b1d */ /* 0x000fe20000010000 */
[----:B--2---:R-:W-:-:S05]  /*b690*/  IMAD.MOV.U32 R22, RZ, RZ, R14 ;  /* 0x000000ffff167224 */ /* 0x004fca00078e000e */
[----:B------:R-:W-:Y:S01]  /*b6a0*/  ULDC UR4, c[0x0][0xda8] ;  /* 0x00036a0000047ab9 */ /* 0x000fe20000000800 */
[----:B------:R-:W-:Y:S01]  /*b6b0*/  @!P0 MOV R0, 0x400 ;  /* 0x0000040000008802 */ /* 0x000fe20000000f00 */
[----:B---3--:R-:W2:Y:S03]  /*b6c0*/  @!P0 S2R R3, SR_CgaCtaId ;  /* 0x0000000000038919 */ /* 0x008ea60000008800 */
[----:B--2---:R-:W-:-:S05]  /*b6d0*/  @!P0 LEA R0, R3, R0, 0x18 ;  /* 0x0000000003008211 */ /* 0x004fca00078ec0ff */
[----:B------:R2:W-:Y:S01]  /*b6e0*/  @!P0 STS [R0+0x168d0], R13 ;  /* 0x0168d00d00008388 */ /* 0x0005e20000000800 */
[----:B------:R-:W-:Y:S06]  /*b6f0*/  BAR.ARV 0x5, 0x1a0 ;  /* 0x0146800000007b1d */ /* 0x000fec0000002000 */
[----:B------:R-:W-:-:S13]  /*b700*/  ISETP.GE.AND P0, PT, R22, UR4, PT ;  /* 0x0000000416007c0c */ /* 0x000fda000bf06270 */
[----:B--2---:R-:W-:Y:S05]  /*b710*/  @!P0 BRA `(.L_x_1654) ;  /* 0xffffffd800d48947 */ /* 0x004fea000383ffff */
.L_x_1606:
        /* <DEDUP_REMOVED lines=11> */
.L_x_1682:
        /* <DEDUP_REMOVED lines=11> */
.L_x_1658:
        /* <DEDUP_REMOVED lines=12> */
.L_x_1683:
[----:B------:R-:W3:Y:S02]  /*b940*/  SYNCS.PHASECHK.TRANS64.TRYWAIT P1, [R3+URZ], R0 ;  /* 0x00000000030075a7 */ /* 0x000ee4000802017f */
[----:B---3--:R-:W-:Y:S05]  /*b950*/  @!P1 BRA `(.L_x_1660) ;  /* 0x0000000800209947 */ /* 0x008fea0003800000 */
.L_x_1684:
[----:B------:R-:W-:Y:S05]  /*b960*/  @!P0 BRA `(.L_x_1661) ;  /* 0x0000000000048947 */ /* 0x000fea0003800000 */
[----:B------:R-:W-:Y:S01]  /*b970*/  BPT.TRAP 0x1 ;  /* 0x000000040000795c */ /* 0x000fe20000300000 */
.L_x_1661:
[----:B---3--:R-:W-:-:S04]  /*b980*/  VIADD R3, R7, 0x16860 ;  /* 0x0001686007037836 */ /* 0x008fc80000000000 */
[----:B--2---:R-:W-:-:S04]  /*b990*/  IMAD R5, R18, 0x8, R3 ;  /* 0x0000000812057824 */ /* 0x004fc800078e0203 */
[----:B------:R-:W2:Y:S02]  /*b9a0*/  SYNCS.PHASECHK.TRANS64.TRYWAIT P0, [R5+URZ], R4 ;  /* 0x00000004050075a7 */ /* 0x000ea4000800017f */
[----:B--2---:R-:W-:Y:S05]  /*b9b0*/  @!P0 BRA `(.L_x_1662) ;  /* 0x00000008001c8947 */ /* 0x004fea0003800000 */
.L_x_1685:
[----:B------:R-:W-:-:S07]  /*b9c0*/  IMAD R3, R6, 0x8, R3 ;  /* 0x0000000806037824 */ /* 0x000fce00078e0203 */
.L_x_1663:
[----:B---3--:R3:W4:Y:S02]  /*b9d0*/  SYNCS.PHASECHK.TRANS64.TRYWAIT P0, [R3+URZ], R0 ;  /* 0x00000000030075a7 */ /* 0x008724000800017f */
[----:B----4-:R-:W-:Y:S05]  /*b9e0*/  @!P0 NANOSLEEP.SYNCS 0x989680 ;  /* 0x009896800000895d */ /* 0x010fea0003900000 */
[----:B------:R-:W4:Y:S02]  /*b9f0*/  @!P0 SYNCS.PHASECHK.TRANS64 P0, [R3+URZ], R0 ;  /* 0x00000000030085a7 */ /* 0x000f24000800007f */
[----:B----4-:R-:W-:Y:S05]  /*ba00*/  @!P0 BRA `(.L_x_1663) ;  /* 0xfffffffc00f08947 */ /* 0x010fea000383ffff */
.L_x_1657:
[----:B------:R-:W-:Y:S05]  /*ba10*/  BSYNC B0 ;  /* 0x0000000000007941 */ /* 0x000fea0003800000 */
.L_x_1656:
[----:B------:R-:W-:Y:S05]  /*ba20*/  EXIT ;  /* 0x000000000000794d */ /* 0x000fea0003800000 */
.L_x_1563:
[----:B-1----:R-:W-:-:S04]  /*ba30*/  IMAD.U32 R3, RZ, RZ, UR40 ;  /* 0x00000028ff037e24 */ /* 0x002fc8000f8e00ff */
[----:B------:R1:W2:Y:S03]  /*ba40*/  SYNCS.PHASECHK.TRANS64.TRYWAIT P1, [R3+URZ+0x16800], R0 ;  /* 0x01680000030075a7 */ /* 0x0002a6000802017f */
[----:B--2---:R-:W-:Y:S05]  /*ba50*/  @!P1 NANOSLEEP.SYNCS 0x989680 ;  /* 0x009896800000995d */ /* 0x004fea0003900000 */
[----:B------:R-:W2:Y:S02]  /*ba60*/  @!P1 SYNCS.PHASECHK.TRANS64 P1, [R3+URZ+0x16800], R0 ;  /* 0x01680000030095a7 */ /* 0x000ea4000802007f */
[----:B--2---:R-:W-:Y:S05]  /*ba70*/  @!P1 BRA `(.L_x_1563) ;  /* 0xfffffffc00ec9947 */ /* 0x004fea000383ffff */
[----:B------:R-:W-:Y:S05]  /*ba80*/  BRA `(.L_x_1664) ;  /* 0xffffff5800b07947 */ /* 0x000fea000383ffff */
.L_x_1567:
[----:B--2---:R2:W3:Y:S02]  /*ba90*/  SYNCS.PHASECHK.TRANS64.TRYWAIT P2, [R3+URZ+0x16830], R0 ;  /* 0x01683000030075a7 */ /* 0x0044e4000804017f */
[----:B---3--:R-:W-:Y:S05]  /*baa0*/  @!P2 NANOSLEEP.SYNCS 0x989680 ;  /* 0x009896800000a95d */ /* 0x008fea0003900000 */
[----:B------:R-:W3:Y:S02]  /*bab0*/  @!P2 SYNCS.PHASECHK.TRANS64 P2, [R3+URZ+0x16830], R0 ;  /* 0x016830000300a5a7 */ /* 0x000ee4000804007f */
[----:B---3--:R-:W-:Y:S05]  /*bac0*/  @!P2 BRA `(.L_x_1567) ;  /* 0xfffffffc00f0a947 */ /* 0x008fea000383ffff */
[----:B------:R-:W-:Y:S05]  /*bad0*/  BRA `(.L_x_1566) ;  /* 0xffffff5800d47947 */ /* 0x000fea000383ffff */
.L_x_1572:
[----:B--2---:R-:W-:-:S04]  /*bae0*/  IMAD.U32 R5, RZ, RZ, UR6 ;  /* 0x00000006ff057e24 */ /* 0x004fc8000f8e00ff */
[----:B------:R2:W3:Y:S03]  /*baf0*/  SYNCS.PHASECHK.TRANS64.TRYWAIT P3, [R5+URZ+0x16830], R0 ;  /* 0x01683000050075a7 */ /* 0x0004e6000806017f */
[----:B---3--:R-:W-:Y:S05]  /*bb00*/  @!P3 NANOSLEEP.SYNCS 0x989680 ;  /* 0x009896800000b95d */ /* 0x008fea0003900000 */
[----:B------:R-:W3:Y:S02]  /*bb10*/  @!P3 SYNCS.PHASECHK.TRANS64 P3, [R5+URZ+0x16830], R0 ;  /* 0x016830000500b5a7 */ /* 0x000ee4000806007f */
[----:B---3--:R-:W-:Y:S05]  /*bb20*/  @!P3 BRA `(.L_x_1572) ;  /* 0xfffffffc00ecb947 */ /* 0x008fea000383ffff */
[----:B------:R-:W-:Y:S05]  /*bb30*/  BRA `(.L_x_1569) ;  /* 0xffffff7c00847947 */ /* 0x000fea000383ffff */
.L_x_1576:
[----:B--2---:R-:W-:-:S04]  /*bb40*/  IMAD.U32 R5, RZ, RZ, UR6 ;  /* 0x00000006ff057e24 */ /* 0x004fc8000f8e00ff */
[----:B------:R2:W3:Y:S03]  /*bb50*/  SYNCS.PHASECHK.TRANS64.TRYWAIT P2, [R5+URZ+0x16850], R0 ;  /* 0x01685000050075a7 */ /* 0x0004e6000804017f */
[----:B---3--:R-:W-:Y:S05]  /*bb60*/  @!P2 NANOSLEEP.SYNCS 0x989680 ;  /* 0x009896800000a95d */ /* 0x008fea0003900000 */
[----:B------:R-:W3:Y:S02]  /*bb70*/  @!P2 SYNCS.PHASECHK.TRANS64 P2, [R5+URZ+0x16850], R0 ;  /* 0x016850000500a5a7 */ /* 0x000ee4000804007f */
[----:B---3--:R-:W-:Y:S05]  /*bb80*/  @!P2 BRA `(.L_x_1576) ;  /* 0xfffffffc00eca947 */ /* 0x008fea000383ffff */
[----:B------:R-:W-:Y:S05]  /*bb90*/  BRA `(.L_x_1573) ;  /* 0xffffff7c00f47947 */ /* 0x000fea000383ffff */
.L_x_1582:
[----:B--2---:R-:W-:-:S04]  /*bba0*/  IMAD.U32 R5, RZ, RZ, UR6 ;  /* 0x00000006ff057e24 */ /* 0x004fc8000f8e00ff */
[----:B------:R2:W3:Y:S03]  /*bbb0*/  SYNCS.PHASECHK.TRANS64.TRYWAIT P3, [R5+URZ+0x16830], R0 ;  /* 0x01683000050075a7 */ /* 0x0004e6000806017f */
[----:B---3--:R-:W-:Y:S05]  /*bbc0*/  @!P3 NANOSLEEP.SYNCS 0x989680 ;  /* 0x009896800000b95d */ /* 0x008fea0003900000 */
[----:B------:R-:W3:Y:S02]  /*bbd0*/  @!P3 SYNCS.PHASECHK.TRANS64 P3, [R5+URZ+0x16830], R0 ;  /* 0x016830000500b5a7 */ /* 0x000ee4000806007f */
[----:B---3--:R-:W-:Y:S05]  /*bbe0*/  @!P3 BRA `(.L_x_1582) ;  /* 0xfffffffc00ecb947 */ /* 0x008fea000383ffff */
[----:B------:R-:W-:Y:S05]  /*bbf0*/  BRA `(.L_x_1579) ;  /* 0xffffffa000d07947 */ /* 0x000fea000383ffff */
.L_x_1586:
[----:B--2---:R-:W-:-:S04]  /*bc00*/  IMAD.U32 R5, RZ, RZ, UR6 ;  /* 0x00000006ff057e24 */ /* 0x004fc8000f8e00ff */
[----:B------:R2:W3:Y:S03]  /*bc10*/  SYNCS.PHASECHK.TRANS64.TRYWAIT P2, [R5+URZ+0x16850], R0 ;  /* 0x01685000050075a7 */ /* 0x0004e6000804017f */
[----:B---3--:R-:W-:Y:S05]  /*bc20*/  @!P2 NANOSLEEP.SYNCS 0x989680 ;  /* 0x009896800000a95d */ /* 0x008fea0003900000 */
[----:B------:R-:W3:Y:S02]  /*bc30*/  @!P2 SYNCS.PHASECHK.TRANS64 P2, [R5+URZ+0x16850], R0 ;  /* 0x016850000500a5a7 */ /* 0x000ee4000804007f */
[----:B---3--:R-:W-:Y:S05]  /*bc40*/  @!P2 BRA `(.L_x_1586) ;  /* 0xfffffffc00eca947 */ /* 0x008fea000383ffff */
[----:B------:R-:W-:Y:S05]  /*bc50*/  BRA `(.L_x_1583) ;  /* 0xffffffa400407947 */ /* 0x000fea000383ffff */
.L_x_1591:
[----:B--2---:R-:W-:-:S04]  /*bc60*/  IMAD.U32 R7, RZ, RZ, UR5 ;  /* 0x00000005ff077e24 */ /* 0x004fc8000f8e00ff */
[----:B------:R2:W3:Y:S03]  /*bc70*/  SYNCS.PHASECHK.TRANS64.TRYWAIT P0, [R7+URZ+0x16850], R6 ;  /* 0x01685006070075a7 */ /* 0x0004e6000800017f */
[----:B---3--:R-:W-:Y:S05]  /*bc80*/  @!P0 NANOSLEEP.SYNCS 0x989680 ;  /* 0x009896800000895d */ /* 0x008fea0003900000 */
[----:B------:R-:W3:Y:S02]  /*bc90*/  @!P0 SYNCS.PHASECHK.TRANS64 P0, [R7+URZ+0x16850], R6 ;  /* 0x01685006070085a7 */ /* 0x000ee4000800007f */
[----:B---3--:R-:W-:Y:S05]  /*bca0*/  @!P0 BRA `(.L_x_1591) ;  /* 0xfffffffc00ec8947 */ /* 0x008fea000383ffff */
[----:B------:R-:W-:Y:S05]  /*bcb0*/  BRA `(.L_x_1590) ;  /* 0xffffffbc00a47947 */ /* 0x000fea000383ffff */
.L_x_1615:
[----:B------:R-:W-:Y:S02]  /*bcc0*/  IMAD.MOV.U32 R13, RZ, RZ, R16 ;  /* 0x000000ffff0d7224 */ /* 0x000fe400078e0010 */
[----:B------:R-:W-:Y:S02]  /*bcd0*/  IMAD.MOV.U32 R12, RZ, RZ, RZ ;  /* 0x000000ffff0c7224 */ /* 0x000fe400078e00ff */
[----:B------:R-:W-:Y:S02]  /*bce0*/  IMAD.MOV.U32 R11, RZ, RZ, 0x1f ;  /* 0x0000001fff0b7424 */ /* 0x000fe400078e00ff */
[----:B------:R-:W-:-:S07]  /*bcf0*/  IMAD.MOV.U32 R15, RZ, RZ, -0x1 ;  /* 0xffffffffff0f7424 */ /* 0x000fce00078e00ff */
[----:B------:R-:W-:Y:S05]  /*bd00*/  WARPSYNC.COLLECTIVE R15, `(.L_x_1665) ;  /* 0x000000000f087348 */ /* 0x000fea0003c00000 */
[----:B------:R1:W2:Y:S02]  /*bd10*/  SHFL.IDX P6, R14, R13, R12, R11 ;  /* 0x0000000c0d0e7389 */ /* 0x0002a400000c000b */
[----:B-12---:R-:W-:Y:S01]  /*bd20*/  ENDCOLLECTIVE ;  /* 0x000000000000791b */ /* 0x006fe20003800000 */
.L_x_1665:
[----:B------:R-:W-:Y:S05]  /*bd30*/  BRA `(.L_x_1666) ;  /* 0xffffffdc00ec7947 */ /* 0x000fea000383ffff */
.L_x_1616:
[----:B------:R-:W-:Y:S01]  /*bd40*/  BSSY B0, `(.L_x_1667) ;  /* 0x0000006000007945 */ /* 0x000fe20003800000 */
[----:B------:R-:W-:-:S07]  /*bd50*/  IMAD.MOV.U32 R15, RZ, RZ, -0x1 ;  /* 0xffffffffff0f7424 */ /* 0x000fce00078e00ff */
[----:B------:R-:W-:Y:S05]  /*bd60*/  WARPSYNC.COLLECTIVE R15, `(.L_x_1668) ;  /* 0x000000000f0c7348 */ /* 0x000fea0003c00000 */
[----:B------:R-:W-:Y:S02]  /*bd70*/  ELECT P6, UR62, PT ;  /* 0x00000000003e782f */ /* 0x000fe400038c0000 */
[----:B------:R-:W-:Y:S01]  /*bd80*/  MOV R14, UR62 ;  /* 0x0000003e000e7c02 */ /* 0x000fe20008000f00 */
[----:B------:R-:W-:Y:S10]  /*bd90*/  ENDCOLLECTIVE ;  /* 0x000000000000791b */ /* 0x000ff40003800000 */
.L_x_1668:
[----:B------:R-:W-:Y:S05]  /*bda0*/  BSYNC B0 ;  /* 0x0000000000007941 */ /* 0x000fea0003800000 */
.L_x_1667:
[----:B------:R-:W-:Y:S01]  /*bdb0*/  PLOP3.LUT P0, PT, P6, PT, PT, 0x80, 0x0 ;  /* 0x000000000000781c */ /* 0x000fe2000370f070 */
[----:B------:R-:W-:-:S12]  /*bdc0*/  BRA `(.L_x_1669) ;  /* 0xffffffdc00d87947 */ /* 0x000fd8000383ffff */
.L_x_1619:
[----:B--2---:R2:W3:Y:S02]  /*bdd0*/  SYNCS.PHASECHK.TRANS64.TRYWAIT P4, [R13+URZ+0x16840], R12 ;  /* 0x0168400c0d0075a7 */ /* 0x0044e4000808017f */
[----:B---3--:R-:W-:Y:S05]  /*bde0*/  @!P4 NANOSLEEP.SYNCS 0x989680 ;  /* 0x009896800000c95d */ /* 0x008fea0003900000 */
[----:B------:R-:W3:Y:S02]  /*bdf0*/  @!P4 SYNCS.PHASECHK.TRANS64 P4, [R13+URZ+0x16840], R12 ;  /* 0x0168400c0d00c5a7 */ /* 0x000ee4000808007f */
[----:B---3--:R-:W-:Y:S05]  /*be00*/  @!P4 BRA `(.L_x_1619) ;  /* 0xfffffffc00f0c947 */ /* 0x008fea000383ffff */
[----:B------:R-:W-:Y:S05]  /*be10*/  BRA `(.L_x_1670) ;  /* 0xffffffe0002c7947 */ /* 0x000fea000383ffff */
.L_x_1621:
[----:B-1----:R-:W-:-:S04]  /*be20*/  IMAD.U32 R5, RZ, RZ, UR39 ;  /* 0x00000027ff057e24 */ /* 0x002fc8000f8e00ff */
[----:B------:R1:W3:Y:S03]  /*be30*/  SYNCS.PHASECHK.TRANS64.TRYWAIT P3, [R5+URZ+0x16820], R4 ;  /* 0x01682004050075a7 */ /* 0x0002e6000806017f */
[----:B---3--:R-:W-:Y:S05]  /*be40*/  @!P3 NANOSLEEP.SYNCS 0x989680 ;  /* 0x009896800000b95d */ /* 0x008fea0003900000 */
[----:B------:R-:W3:Y:S02]  /*be50*/  @!P3 SYNCS.PHASECHK.TRANS64 P3, [R5+URZ+0x16820], R4 ;  /* 0x016820040500b5a7 */ /* 0x000ee4000806007f */
[----:B---3--:R-:W-:Y:S05]  /*be60*/  @!P3 BRA `(.L_x_1621) ;  /* 0xfffffffc00ecb947 */ /* 0x008fea000383ffff */
[----:B------:R-:W-:Y:S05]  /*be70*/  BRA `(.L_x_1671) ;  /* 0xffffffe000cc7947 */ /* 0x000fea000383ffff */
.L_x_1627:
[----:B-1----:R1:W3:Y:S02]  /*be80*/  SYNCS.PHASECHK.TRANS64.TRYWAIT P4, [R3+URZ+0x16840], R2 ;  /* 0x01684002030075a7 */ /* 0x0022e4000808017f */
[----:B---3--:R-:W-:Y:S05]  /*be90*/  @!P4 NANOSLEEP.SYNCS 0x989680 ;  /* 0x009896800000c95d */ /* 0x008fea0003900000 */
[----:B------:R-:W3:Y:S02]  /*bea0*/  @!P4 SYNCS.PHASECHK.TRANS64 P4, [R3+URZ+0x16840], R2 ;  /* 0x016840020300c5a7 */ /* 0x000ee4000808007f */
[----:B---3--:R-:W-:Y:S05]  /*beb0*/  @!P4 BRA `(.L_x_1627) ;  /* 0xfffffffc00f0c947 */ /* 0x008fea000383ffff */
[----:B------:R-:W-:Y:S05]  /*bec0*/  BRA `(.L_x_1672) ;  /* 0xffffffe4006c7947 */ /* 0x000fea000383ffff */
.L_x_1629:
[----:B-1----:R1:W3:Y:S02]  /*bed0*/  SYNCS.PHASECHK.TRANS64.TRYWAIT P4, [R2+URZ+0x60], R3 ;  /* 0x00006003020075a7 */ /* 0x0022e4000808017f */
[----:B---3--:R-:W-:Y:S05]  /*bee0*/  @!P4 NANOSLEEP.SYNCS 0x989680 ;  /* 0x009896800000c95d */ /* 0x008fea0003900000 */
[----:B------:R-:W3:Y:S02]  /*bef0*/  @!P4 SYNCS.PHASECHK.TRANS64 P4, [R2+URZ+0x60], R3 ;  /* 0x000060030200c5a7 */ /* 0x000ee4000808007f */
[----:B---3--:R-:W-:Y:S05]  /*bf00*/  @!P4 BRA `(.L_x_1629) ;  /* 0xfffffffc00f0c947 */ /* 0x008fea000383ffff */
[----:B------:R-:W-:Y:S05]  /*bf10*/  BRA `(.L_x_1673) ;  /* 0xffffffe400c07947 */ /* 0x000fea000383ffff */
.L_x_1635:
[----:B-1----:R1:W2:Y:S02]  /*bf20*/  SYNCS.PHASECHK.TRANS64.TRYWAIT P4, [R4+URZ+0x16840], R3 ;  /* 0x01684003040075a7 */ /* 0x0022a4000808017f */
[----:B--2---:R-:W-:Y:S05]  /*bf30*/  @!P4 NANOSLEEP.SYNCS 0x989680 ;  /* 0x009896800000c95d */ /* 0x004fea0003900000 */
[----:B------:R-:W2:Y:S02]  /*bf40*/  @!P4 SYNCS.PHASECHK.TRANS64 P4, [R4+URZ+0x16840], R3 ;  /* 0x016840030400c5a7 */ /* 0x000ea4000808007f */
[----:B--2---:R-:W-:Y:S05]  /*bf50*/  @!P4 BRA `(.L_x_1635) ;  /* 0xfffffffc00f0c947 */ /* 0x004fea000383ffff */
[----:B------:R-:W-:Y:S05]  /*bf60*/  BRA `(.L_x_1674) ;  /* 0xffffffe800b87947 */ /* 0x000fea000383ffff */
.L_x_1637:
[----:B-1----:R1:W2:Y:S02]  /*bf70*/  SYNCS.PHASECHK.TRANS64.TRYWAIT P4, [R4+URZ+0x60], R19 ;  /* 0x00006013040075a7 */ /* 0x0022a4000808017f */
[----:B--2---:R-:W-:Y:S05]  /*bf80*/  @!P4 NANOSLEEP.SYNCS 0x989680 ;  /* 0x009896800000c95d */ /* 0x004fea0003900000 */
[----:B------:R-:W2:Y:S02]  /*bf90*/  @!P4 SYNCS.PHASECHK.TRANS64 P4, [R4+URZ+0x60], R19 ;  /* 0x000060130400c5a7 */ /* 0x000ea4000808007f */
[----:B--2---:R-:W-:Y:S05]  /*bfa0*/  @!P4 BRA `(.L_x_1637) ;  /* 0xfffffffc00f0c947 */ /* 0x004fea000383ffff */
[----:B------:R-:W-:Y:S05]  /*bfb0*/  BRA `(.L_x_1675) ;  /* 0xffffffec000c7947 */ /* 0x000fea000383ffff */
.L_x_1642:
[----:B-1----:R1:W2:Y:S02]  /*bfc0*/  SYNCS.PHASECHK.TRANS64.TRYWAIT P4, [R3+URZ+0x16840], R4 ;  /* 0x01684004030075a7 */ /* 0x0022a4000808017f */
[----:B--2---:R-:W-:Y:S05]  /*bfd0*/  @!P4 NANOSLEEP.SYNCS 0x989680 ;  /* 0x009896800000c95d */ /* 0x004fea0003900000 */
[----:B------:R-:W2:Y:S02]  /*bfe0*/  @!P4 SYNCS.PHASECHK.TRANS64 P4, [R3+URZ+0x16840], R4 ;  /* 0x016840040300c5a7 */ /* 0x000ea4000808007f */
[----:B--2---:R-:W-:Y:S05]  /*bff0*/  @!P4 BRA `(.L_x_1642) ;  /* 0xfffffffc00f0c947 */ /* 0x004fea000383ffff */
[----:B------:R-:W-:Y:S05]  /*c000*/  BRA `(.L_x_1676) ;  /* 0xffffffec00dc7947 */ /* 0x000fea000383ffff */
.L_x_1644:
[----:B-1----:R1:W2:Y:S02]  /*c010*/  SYNCS.PHASECHK.TRANS64.TRYWAIT P4, [R3+URZ+0x60], R12 ;  /* 0x0000600c030075a7 */ /* 0x0022a4000808017f */
[----:B--2---:R-:W-:Y:S05]  /*c020*/  @!P4 NANOSLEEP.SYNCS 0x989680 ;  /* 0x009896800000c95d */ /* 0x004fea0003900000 */
[----:B------:R-:W2:Y:S02]  /*c030*/  @!P4 SYNCS.PHASECHK.TRANS64 P4, [R3+URZ+0x60], R12 ;  /* 0x0000600c0300c5a7 */ /* 0x000ea4000808007f */
[----:B--2---:R-:W-:Y:S05]  /*c040*/  @!P4 BRA `(.L_x_1644) ;  /* 0xfffffffc00f0c947 */ /* 0x004fea000383ffff */
[----:B------:R-:W-:Y:S05]  /*c050*/  BRA `(.L_x_1677) ;  /* 0xfffffff000307947 */ /* 0x000fea000383ffff */
.L_x_1651:
[----:B-1----:R1:W2:Y:S02]  /*c060*/  SYNCS.PHASECHK.TRANS64.TRYWAIT P0, [R3+URZ+0x16860], R0 ;  /* 0x01686000030075a7 */ /* 0x0022a4000800017f */
[----:B--2---:R-:W-:Y:S05]  /*c070*/  @!P0 NANOSLEEP.SYNCS 0x989680 ;  /* 0x009896800000895d */ /* 0x004fea0003900000 */
[----:B------:R-:W2:Y:S02]  /*c080*/  @!P0 SYNCS.PHASECHK.TRANS64 P0, [R3+URZ+0x16860], R0 ;  /* 0x01686000030085a7 */ /* 0x000ea4000800007f */
[----:B--2---:R-:W-:Y:S05]  /*c090*/  @!P0 BRA `(.L_x_1651) ;  /* 0xfffffffc00f08947 */ /* 0x004fea000383ffff */
[----:B------:R-:W-:Y:S05]  /*c0a0*/  BRA `(.L_x_1678) ;  /* 0xfffffff000e87947 */ /* 0x000fea000383ffff */
.L_x_1653:
[----:B------:R-:W-:Y:S01]  /*c0b0*/  BSSY B0, `(.L_x_1679) ;  /* 0x0000007000007945 */ /* 0x000fe20003800000 */
[----:B------:R-:W-:Y:S02]  /*c0c0*/  IMAD.MOV.U32 R12, RZ, RZ, RZ ;  /* 0x000000ffff0c7224 */ /* 0x000fe400078e00ff */
[----:B------:R-:W-:Y:S02]  /*c0d0*/  IMAD.MOV.U32 R11, RZ, RZ, 0x1f ;  /* 0x0000001fff0b7424 */ /* 0x000fe400078e00ff */
[----:B------:R-:W-:-:S07]  /*c0e0*/  IMAD.MOV.U32 R15, RZ, RZ, -0x1 ;  /* 0xffffffffff0f7424 */ /* 0x000fce00078e00ff */
[----:B---3--:R-:W-:Y:S05]  /*c0f0*/  WARPSYNC.COLLECTIVE R15, `(.L_x_1680) ;  /* 0x000000000f087348 */ /* 0x008fea0003c00000 */
[----:B------:R1:W2:Y:S02]  /*c100*/  SHFL.IDX P6, R14, R13, R12, R11 ;  /* 0x0000000c0d0e7389 */ /* 0x0002a400000c000b */
[----:B-123--:R-:W-:Y:S01]  /*c110*/  ENDCOLLECTIVE ;  /* 0x000000000000791b */ /* 0x00efe20003800000 */
.L_x_1680:
[----:B------:R-:W-:Y:S05]  /*c120*/  BSYNC B0 ;  /* 0x0000000000007941 */ /* 0x000fea0003800000 */
.L_x_1679:
[----:B------:R-:W-:Y:S05]  /*c130*/  BRA `(.L_x_1681) ;  /* 0xfffffff400487947 */ /* 0x000fea000383ffff */
.L_x_1655:
[----:B--2---:R2:W3:Y:S02]  /*c140*/  SYNCS.PHASECHK.TRANS64.TRYWAIT P0, [R7+URZ+0x16820], R0 ;  /* 0x01682000070075a7 */ /* 0x0044e4000800017f */
[----:B---3--:R-:W-:Y:S05]  /*c150*/  @!P0 NANOSLEEP.SYNCS 0x989680 ;  /* 0x009896800000895d */ /* 0x008fea0003900000 */
[----:B------:R-:W3:Y:S02]  /*c160*/  @!P0 SYNCS.PHASECHK.TRANS64 P0, [R7+URZ+0x16820], R0 ;  /* 0x01682000070085a7 */ /* 0x000ee4000800007f */
[----:B---3--:R-:W-:Y:S05]  /*c170*/  @!P0 BRA `(.L_x_1655) ;  /* 0xfffffffc00f08947 */ /* 0x008fea000383ffff */
[----:B------:R-:W-:Y:S05]  /*c180*/  BRA `(.L_x_1682) ;  /* 0xfffffff400907947 */ /* 0x000fea000383ffff */
.L_x_1659:
[----:B--2---:R2:W3:Y:S02]  /*c190*/  SYNCS.PHASECHK.TRANS64.TRYWAIT P1, [R5+URZ], R4 ;  /* 0x00000004050075a7 */ /* 0x0044e4000802017f */
[----:B---3--:R-:W-:Y:S05]  /*c1a0*/  @!P1 NANOSLEEP.SYNCS 0x989680 ;  /* 0x009896800000995d */ /* 0x008fea0003900000 */
[----:B------:R-:W3:Y:S02]  /*c1b0*/  @!P1 SYNCS.PHASECHK.TRANS64 P1, [R5+URZ], R4 ;  /* 0x00000004050095a7 */ /* 0x000ee4000802007f */
[----:B---3--:R-:W-:Y:S05]  /*c1c0*/  @!P1 BRA `(.L_x_1659) ;  /* 0xfffffffc00f09947 */ /* 0x008fea000383ffff */
[----:B------:R-:W-:Y:S05]  /*c1d0*/  BRA `(.L_x_1683) ;  /* 0xfffffff400d87947 */ /* 0x000fea000383ffff */
.L_x_1660:
[----:B---3--:R3:W4:Y:S02]  /*c1e0*/  SYNCS.PHASECHK.TRANS64.TRYWAIT P1, [R3+URZ], R0 ;  /* 0x00000000030075a7 */ /* 0x008724000802017f */
[----:B----4-:R-:W-:Y:S05]  /*c1f0*/  @!P1 NANOSLEEP.SYNCS 0x989680 ;  /* 0x009896800000995d */ /* 0x010fea0003900000 */
[----:B------:R-:W4:Y:S02]  /*c200*/  @!P1 SYNCS.PHASECHK.TRANS64 P1, [R3+URZ], R0 ;  /* 0x00000000030095a7 */ /* 0x000f24000802007f */
[----:B----4-:R-:W-:Y:S05]  /*c210*/  @!P1 BRA `(.L_x_1660) ;  /* 0xfffffffc00f09947 */ /* 0x010fea000383ffff */
[----:B------:R-:W-:Y:S05]  /*c220*/  BRA `(.L_x_1684) ;  /* 0xfffffff400cc7947 */ /* 0x000fea000383ffff */
.L_x_1662:
[----:B--2---:R2:W3:Y:S02]  /*c230*/  SYNCS.PHASECHK.TRANS64.TRYWAIT P0, [R5+URZ], R4 ;  /* 0x00000004050075a7 */ /* 0x0044e4000800017f */
[----:B---3--:R-:W-:Y:S05]  /*c240*/  @!P0 NANOSLEEP.SYNCS 0x989680 ;  /* 0x009896800000895d */ /* 0x008fea0003900000 */
[----:B------:R-:W3:Y:S02]  /*c250*/  @!P0 SYNCS.PHASECHK.TRANS64 P0, [R5+URZ], R4 ;  /* 0x00000004050085a7 */ /* 0x000ee4000800007f */
[----:B---3--:R-:W-:Y:S05]  /*c260*/  @!P0 BRA `(.L_x_1662) ;  /* 0xfffffffc00f08947 */ /* 0x008fea000383ffff */
[----:B------:R-:W-:Y:S05]  /*c270*/  BRA `(.L_x_1685) ;  /* 0xfffffff400d07947 */ /* 0x000fea000383ffff */
.L_x_1686:
        /* <DEDUP_REMOVED lines=16> */
.L_x_2282:


//--------------------- .text._ZN7cutlass13device_kernelIN5flash11enable_sm90INS1_16FlashAttnFwdSm90INS1_25CollectiveMainloopFwdSm90ILi2EN4cute5tupleIJNS5_1CILi1EEES8_S8_EEENS6_IJNS7_ILi192EEENS7_ILi128EEENS7_ILi64EEEEEELi64ENS_6half_tEfNS_4arch4Sm90ELb1ELb0ELb0ELb1ELb0ELb0ELb0ELb1ELb1ELb0ELb0ELb0EEENS1_21CollectiveEpilogueFwdINS6_IJSA_SC_SB_EEES9_SE_SG_Li384ELb1ELb0ELb0ELb0EEENS1_36VarlenDynamicPersistentTileSchedulerILi192ELi128ELi384ELi32ELb0ELb0ELb1ELb1ELb1ELb1EEEEEEEEEvNT_6ParamsE --------------------------
	.section	.text._ZN7cutlass13device_kernelIN5flash11enable_sm90INS1_16FlashAttnFwdSm90INS1_25CollectiveMainloopFwdSm90ILi2EN4cute5tupleIJNS5_1CILi1EEES8_S8_EEENS6_IJNS7_ILi192EEENS7_ILi128EEENS7_ILi64EEEEEELi64ENS_6half_tEfNS_4arch4Sm90ELb1ELb0ELb0ELb1ELb0ELb0ELb0ELb1ELb1ELb0ELb0ELb0EEENS1_21CollectiveEpilogueFwdINS6_IJSA_SC_SB_EEES9_SE_SG_Li384ELb1ELb0ELb0ELb0EEENS1_36VarlenDynamicPersistentTileSchedulerILi192ELi128ELi384ELi32ELb0ELb0ELb1ELb1ELb1ELb1EEEEEEEEEvNT_6ParamsE,"ax",@progbits
	.align	128
.text._ZN7cutlass13device_kernelIN5flash11enable_sm90INS1_16FlashAttnFwdSm90INS1_25CollectiveMainloopFwdSm90ILi2EN4cute5tupleIJNS5_1CILi1EEES8_S8_EEENS6_IJNS7_ILi192EEENS7_ILi128EEENS7_ILi64EEEEEELi64ENS_6half_tEfNS_4arch4Sm90ELb1ELb0ELb0ELb1ELb0ELb0ELb0ELb1ELb1ELb0ELb0ELb0EEENS1_21CollectiveEpilogueFwdINS6_IJSA_SC_SB_EEES9_SE_SG_Li384ELb1ELb0ELb0ELb0EEENS1_36VarlenDynamicPersistentTileSchedulerILi192ELi128ELi384ELi32ELb0ELb0ELb1ELb1ELb1ELb1EEEEEEEEEvNT_6ParamsE:
        .type           _ZN7cutlass13device_kernelIN5flash11enable_sm90INS1_16FlashAttnFwdSm90INS1_25CollectiveMainloopFwdSm90ILi2EN4cute5tupleIJNS5_1CILi1EEES8_S8_EEENS6_IJNS7_ILi192EEENS7_ILi128EEENS7_ILi64EEEEEELi64ENS_6half_tEfNS_4arch4Sm90ELb1ELb0ELb0ELb1ELb0ELb0ELb0ELb1ELb1ELb0ELb0ELb0EEENS1_21CollectiveEpilogueFwdINS6_IJSA_SC_SB_EEES9_SE_SG_Li384ELb1ELb0ELb0ELb0EEENS1_36VarlenDynamicPersistentTileSchedulerILi192ELi128ELi384ELi32ELb0ELb0ELb1ELb1ELb1ELb1EEEEEEEEEvNT_6ParamsE,@function
        .size           _ZN7cutlass13device_kernelIN5flash11enable_sm90INS1_16FlashAttnFwdSm90INS1_25CollectiveMainloopFwdSm90ILi2EN4cute5tupleIJNS5_1CILi1EEES8_S8_EEENS6_IJNS7_ILi192EEENS7_ILi128EEENS7_ILi64EEEEEELi64ENS_6half_tEfNS_4arch4Sm90ELb1ELb0ELb0ELb1ELb0ELb0ELb0ELb1ELb1ELb0ELb0ELb0EEENS1_21CollectiveEpilogueFwdINS6_IJSA_SC_SB_EEES9_SE_SG_Li384ELb1ELb0ELb0ELb0EEENS1_36VarlenDynamicPersistentTileSchedulerILi192ELi128ELi384ELi32ELb0ELb0ELb1ELb1ELb1ELb1EEEEEEEEEvNT_6ParamsE,(.L_x_2283 - _ZN7cutlass13device_kernelIN5flash11enable_sm90INS1_16FlashAttnFwdSm90INS1_25CollectiveMainloopFwdSm90ILi2EN4cute5tupleIJNS5_1CILi1EEES8_S8_EEENS6_IJNS7_ILi192EEENS7_ILi128EEENS7_ILi64EEEEEELi64ENS_6half_tEfNS_4arch4Sm90ELb1ELb0ELb0ELb1ELb0ELb0ELb0ELb1ELb1ELb0ELb0ELb0EEENS1_21CollectiveEpilogueFwdINS6_IJSA_SC_SB_EEES9_SE_SG_Li384ELb1ELb0ELb0ELb0EEENS1_36VarlenDynamicPersistentTileSchedulerILi192ELi128ELi384ELi32ELb0ELb0ELb1ELb1ELb1ELb1EEEEEEEEEvNT_6ParamsE)
        .other          _ZN7cutlass13device_kernelIN5flash11enable_sm90INS1_16FlashAttnFwdSm90INS1_25CollectiveMainloopFwdSm90ILi2EN4cute5tupleIJNS5_1CILi1EEES8_S8_EEENS6_IJNS7_ILi192EEENS7_ILi128EEENS7_ILi64EEEEEELi64ENS_6half_tEfNS_4arch4Sm90ELb1ELb0ELb0ELb1ELb0ELb0ELb0ELb1ELb1ELb0ELb0ELb0EEENS1_21CollectiveEpilogueFwdINS6_IJSA_SC_SB_EEES9_SE_SG_Li384ELb1ELb0ELb0ELb0EEENS1_36VarlenDynamicPersistentTileSchedulerILi192ELi128ELi384ELi32ELb0ELb0ELb1ELb1ELb1ELb1EEEEEEEEEvNT_6ParamsE,@"STO_CUDA_ENTRY STV_DEFAULT"
_ZN7cutlass13device_kernelIN5flash11enable_sm90INS1_16FlashAttnFwdSm90INS1_25CollectiveMainloopFwdSm90ILi2EN4cute5tupleIJNS5_1CILi1EEES8_S8_EEENS6_IJNS7_ILi192EEENS7_ILi128EEENS7_ILi64EEEEEELi64ENS_6half_tEfNS_4arch4Sm90ELb1ELb0ELb0ELb1ELb0ELb0ELb0ELb1ELb1ELb0ELb0ELb0EEENS1_21CollectiveEpilogueFwdINS6_IJSA_SC_SB_EEES9_SE_SG_Li384ELb1ELb0ELb0ELb0EEENS1_36VarlenDynamicPersistentTileSchedulerILi192ELi128ELi384ELi32ELb0ELb0ELb1ELb1ELb1ELb1EEEEEEEEEvNT_6ParamsE:
        /* <DEDUP_REMOVED lines=21> */
.L_x_1688:
[----:B------:R-:W-:Y:S05]  /*0150*/  BSYNC B0 ;  /* 0x0000000000007941 */ /* 0x000fea0003800000 */
.L_x_1687:
        /* <DEDUP_REMOVED lines=41> */
.L_x_1689:
        /* <DEDUP_REMOVED lines=22> */
.L_x_1690:
        /* <DEDUP_REMOVED lines=18> */
.L_x_1691:
        /* <DEDUP_REMOVED lines=22> */
.L_x_1692:
        /* <DEDUP_REMOVED lines=22> */
.L_x_1693:
[----:B------:R-:W-:Y:S01]  /*0930*/  PLOP3.LUT P0, PT, PT, PT, UP0, 0x80, 0x0 ;  /* 0x000000000000781c */ /* 0x000fe20003f0f008 */
[----:B------:R-:W-:Y:S01]  /*0940*/  UMOV UR36, 0x1 ;  /* 0x0000000100247882 */ /* 0x000fe20000000000 */
[----:B------:R-:W-:Y:S01]  /*0950*/  NOP ;  /* 0x0000000000007918 */ /* 0x000fe20000000000 */
[----:B------:R-:W-:Y:S01]  /*0960*/  USEL UR36, UR36, 0x2, !UP0 ;  /* 0x0000000224247887 */ /* 0x000fe2000c000000 */
[----:B------:R-:W-:Y:S01]  /*0970*/  ULDC.64 UR38, c[0x0][0x208] ;  /* 0x0000820000267ab9 */ /* 0x000fe20000000a00 */
[----:B012-4-:R-:W-:Y:S08]  /*0980*/  BAR.SYNC.DEFER_BLOCKING 0x0 ;  /* 0x0000000000007b1d */ /* 0x017ff00000010000 */
[----:B------:R-:W-:Y:S05]  /*0990*/  @!P0 BRA `(.L_x_1694) ;  /* 0x0000009000dc8947 */ /* 0x000fea0003800000 */
.L_x_1695:
        /* <DEDUP_REMOVED lines=29> */
[----:B------:R-:W-:Y:S01]  /*0b70*/  LEA.HI R2, R0, R155, RZ, 0x4 ;  /* 0x0000009b00027211 */ /* 0x000fe200078f20ff */
[----:B------:R-:W-:Y:S01]  /*0b80*/  IMAD.SHL.U32 R5, R3, 0x20, RZ ;  /* 0x0000002003057824 */ /* 0x000fe200078e00ff */
[----:B------:R-:W-:Y:S01]  /*0b90*/  SHF.R.S32.HI R153, RZ, 0x7, R153 ;  /* 0x00000007ff997819 */ /* 0x000fe20000011499 */
[----:B------:R-:W-:Y:S01]  /*0ba0*/  IMAD.IADD R152, R155, 0x1, -R152 ;  /* 0x000000019b987824 */ /* 0x000fe200078e0a98 */
[----:B------:R-:W-:Y:S02]  /*0bb0*/  SHF.R.S32.HI R3, RZ, 0x4, R2 ;  /* 0x00000004ff037819 */ /* 0x000fe40000011402 */
[----:B------:R-:W-:Y:S02]  /*0bc0*/  LOP3.LUT R4, R2, 0x3fffff0, RZ, 0xc0, !PT ;  /* 0x03fffff002047812 */ /* 0x000fe400078ec0ff */
[----:B------:R-:W-:-:S02]  /*0bd0*/  SHF.R.S32.HI R7, RZ, 0x1f, R152 ;  /* 0x0000001fff077819 */ /* 0x000fc40000011498 */
[----:B------:R-:W-:Y:S01]  /*0be0*/  LEA.HI R2, R2, R3, RZ, 0x1 ;  /* 0x0000000302027211 */ /* 0x000fe200078f08ff */
[----:B------:R-:W-:Y:S01]  /*0bf0*/  IMAD.IADD R4, R155, 0x1, -R4 ;  /* 0x000000019b047824 */ /* 0x000fe200078e0a04 */
[----:B------:R-:W-:Y:S02]  /*0c00*/  LEA.HI R8, R7, R152, RZ, 0x2 ;  /* 0x0000009807087211 */ /* 0x000fe400078f10ff */
[----:B------:R-:W-:Y:S02]  /*0c10*/  LOP3.LUT R5, R5, 0xfffffc00, RZ, 0xc0, !PT ;  /* 0xfffffc0005057812 */ /* 0x000fe400078ec0ff */
[--C-:B------:R-:W-:Y:S02]  /*0c20*/  SHF.R.S32.HI R9, RZ, 0x2, R8.reuse ;  /* 0x00000002ff097819 */ /* 0x100fe40000011408 */
[----:B------:R-:W-:Y:S01]  /*0c30*/  SHF.R.S32.HI R6, RZ, 0x1f, R8 ;  /* 0x0000001fff067819 */ /* 0x000fe20000011408 */
[----:B------:R-:W-:Y:S01]  /*0c40*/  IMAD R5, R4, 0x40, R5 ;  /* 0x0000004004057824 */ /* 0x000fe200078e0205 */
[----:B------:R-:W-:-:S02]  /*0c50*/  LOP3.LUT R2, R2, 0x1ffffffe, RZ, 0xc0, !PT ;  /* 0x1ffffffe02027812 */ /* 0x000fc400078ec0ff */
[----:B------:R-:W-:Y:S01]  /*0c60*/  LEA.HI R10, R6, R9, RZ, 0x3 ;  /* 0x00000009060a7211 */ /* 0x000fe200078f18ff */
[----:B------:R-:W-:Y:S01]  /*0c70*/  IMAD.HI R6, R153, 0x55555556, RZ ;  /* 0x5555555699067827 */ /* 0x000fe200078e02ff */
[----:B------:R-:W-:Y:S02]  /*0c80*/  LEA.HI R7, R7, R152, RZ, 0x5 ;  /* 0x0000009807077211 */ /* 0x000fe400078f28ff */
[----:B------:R-:W-:Y:S01]  /*0c90*/  LOP3.LUT R10, R10, 0xfffffff8, RZ, 0xc0, !PT ;  /* 0xfffffff80a0a7812 */ /* 0x000fe200078ec0ff */
[----:B------:R-:W-:Y:S01]  /*0ca0*/  IMAD.IADD R2, R3, 0x1, -R2 ;  /* 0x0000000103027824 */ /* 0x000fe200078e0a02 */
[----:B------:R-:W-:Y:S02]  /*0cb0*/  LEA.HI R0, R0, R155, RZ, 0x3 ;  /* 0x0000009b00007211 */ /* 0x000fe400078f18ff */
[----:B------:R-:W-:Y:S01]  /*0cc0*/  LEA.HI R6, R6, R6, RZ, 0x1 ;  /* 0x0000000606067211 */ /* 0x000fe200078f08ff */
[----:B------:R-:W-:Y:S01]  /*0cd0*/  IMAD R154, R2, 0x8, R5 ;  /* 0x00000008029a7824 */ /* 0x000fe200078e0205 */
[----:B------:R-:W-:Y:S01]  /*0ce0*/  SHF.R.S32.HI R7, RZ, 0x5, R7 ;  /* 0x00000005ff077819 */ /* 0x000fe20000011407 */
[----:B------:R-:W-:Y:S01]  /*0cf0*/  IMAD.IADD R10, R9, 0x1, -R10 ;  /* 0x00000001090a7824 */ /* 0x000fe200078e0a0a */
[----:B------:R-:W-:Y:S01]  /*0d00*/  LOP3.LUT R2, R0, 0x1ffffff8, RZ, 0xc0, !PT ;  /* 0x1ffffff800027812 */ /* 0x000fe200078ec0ff */
[----:B------:R-:W-:Y:S01]  /*0d10*/  IMAD R6, R6, -0x3, R153 ;  /* 0xfffffffd06067824 */ /* 0x000fe200078e0299 */
[----:B------:R-:W-:Y:S01]  /*0d20*/  LOP3.LUT R3, R8, 0x7ffffffc, RZ, 0xc0, !PT ;  /* 0x7ffffffc08037812 */ /* 0x000fe200078ec0ff */
[----:B------:R-:W-:Y:S01]  /*0d30*/  IMAD R7, R7, 0x10, R10 ;  /* 0x0000001007077824 */ /* 0x000fe200078e020a */
[----:B------:R-:W-:Y:S01]  /*0d40*/  SHF.R.S32.HI R16, RZ, 0x3, R0 ;  /* 0x00000003ff107819 */ /* 0x000fe20000011400 */
[----:B------:R-:W-:-:S02]  /*0d50*/  IMAD.IADD R2, R155, 0x1, -R2 ;  /* 0x000000019b027824 */ /* 0x000fc400078e0a02 */
[----:B------:R-:W-:Y:S02]  /*0d60*/  IMAD R19, R6, 0x40, R7 ;  /* 0x0000004006137824 */ /* 0x000fe400078e0207 */
[----:B------:R-:W-:Y:S02]  /*0d70*/  IMAD.SHL.U32 R22, R2, 0x8, RZ ;  /* 0x0000000802167824 */ /* 0x000fe400078e00ff */
[----:B------:R-:W-:-:S07]  /*0d80*/  IMAD.IADD R18, R152, 0x1, -R3 ;  /* 0x0000000198127824 */ /* 0x000fce00078e0a03 */
.L_x_1749:
[----:B0-----:R-:W0:Y:S01]  /*0d90*/  LDC.64 R2, c[0x0][0xc60] ;  /* 0x00031800ff027b82 */ /* 0x001e220000000a00 */
        /* <DEDUP_REMOVED lines=13> */
[----:B------:R-:W-:-:S04]  /*0e70*/  @UP0 ULEA UR6, UP2, UR46, UR6, 0x2 ;  /* 0x000000062e060291 */ /* 0x000fc8000f84103f */
[----:B------:R-:W-:Y:S02]  /*0e80*/  @UP0 ULEA.HI.X UR7, UR46, UR7, UR45, 0x2, UP2 ;  /* 0x000000072e070291 */ /* 0x000fe400090f142d */
[----:B------:R-:W-:Y:S01]  /*0e90*/  @UP1 ULEA UR8, UP0, UR46, UR8, 0x2 ;  /* 0x000000082e081291 */ /* 0x000fe2000f80103f */
[----:B------:R-:W-:-:S03]  /*0ea0*/  IMAD.U32 R2, RZ, RZ, UR6 ;  /* 0x00000006ff027e24 */ /* 0x000fc6000f8e00ff */
[----:B------:R-:W-:Y:S01]  /*0eb0*/  @UP1 ULEA.HI.X UR9, UR46, UR9, UR45, 0x2, UP0 ;  /* 0x000000092e091291 */ /* 0x000fe200080f142d */
[----:B------:R-:W-:Y:S01]  /*0ec0*/  IMAD.U32 R3, RZ, RZ, UR7 ;  /* 0x00000007ff037e24 */ /* 0x000fe2000f8e00ff */
[----:B------:R-:W-:Y:S01]  /*0ed0*/  ULDC.64 UR6, c[0x0][0x3f8] ;  /* 0x0000fe0000067ab9 */ /* 0x000fe20000000a00 */
[----:B---345:R-:W-:-:S03]  /*0ee0*/  IMAD.U32 R4, RZ, RZ, UR8 ;  /* 0x00000008ff047e24 */ /* 0x038fc6000f8e00ff */
[----:B------:R-:W-:Y:S01]  /*0ef0*/  IMAD.U32 R5, RZ, RZ, UR9 ;  /* 0x00000009ff057e24 */ /* 0x000fe2000f8e00ff */
[----:B------:R-:W2:Y:S01]  /*0f00*/  @P0 LDG.E R2, desc[UR38][R2.64] ;  /* 0x0000002602020981 */ /* 0x000ea2000c1e1900 */
[----:B------:R-:W-:Y:S01]  /*0f10*/  UISETP.NE.U32.AND UP0, UPT, UR6, URZ, UPT ;  /* 0x0000003f0600728c */ /* 0x000fe2000bf05070 */
[----:B------:R-:W-:Y:S02]  /*0f20*/  ULDC.64 UR8, c[0x0][0xa20] ;  /* 0x0002880000087ab9 */ /* 0x000fe40000000a00 */
[----:B------:R-:W3:Y:S01]  /*0f30*/  @P2 LDG.E R4, desc[UR38][R4.64] ;  /* 0x0000002604042981 */ /* 0x000ee2000c1e1900 */
[----:B------:R-:W-:Y:S01]  /*0f40*/  UISETP.NE.AND.EX UP0, UPT, UR7, URZ, UPT, UP0 ;  /* 0x0000003f0700728c */ /* 0x000fe2000bf05300 */
[----:B------:R-:W-:Y:S01]  /*0f50*/  ISETP.NE.U32.AND P1, PT, RZ, UR8, PT ;  /* 0x00000008ff007c0c */ /* 0x000fe2000bf25070 */
[----:B------:R-:W-:Y:S01]  /*0f60*/  ULDC UR6, c[0x0][0x2e0] ;  /* 0x0000b80000067ab9 */ /* 0x000fe20000000800 */
[----:B------:R-:W-:Y:S01]  /*0f70*/  UMOV UR49, URZ ;  /* 0x0000003f00317c82 */ /* 0x000fe20008000000 */
[----:B------:R-:W-:Y:S01]  /*0f80*/  USEL UR4, UR4, 0x1, UP0 ;  /* 0x0000000104047887 */ /* 0x000fe20008000000 */
[----:B------:R-:W-:Y:S01]  /*0f90*/  ISETP.NE.AND.EX P1, PT, RZ, UR9, PT, P1 ;  /* 0x00000009ff007c0c */ /* 0x000fe2000bf25310 */
[----:B------:R-:W-:Y:S01]  /*0fa0*/  ULDC UR50, c[0x0][0x288] ;  /* 0x0000a20000327ab9 */ /* 0x000fe20000000800 */
[----:B------:R-:W-:Y:S01]  /*0fb0*/  UMOV UR44, UR5 ;  /* 0x00000005002c7c82 */ /* 0x000fe20008000000 */
[----:B------:R-:W-:Y:S01]  /*0fc0*/  UIMAD UR6, UR4, UR6, URZ ;  /* 0x00000006040672a4 */ /* 0x000fe2000f8e023f */
[----:B--2---:R-:W-:-:S02]  /*0fd0*/  @P0 R2UR UR49, R2 ;  /* 0x00000000023102ca */ /* 0x004fc400000e0000 */
[----:B---3--:R-:W-:Y:S01]  /*0fe0*/  @P2 R2UR UR50, R4 ;  /* 0x00000000043222ca */ /* 0x008fe200000e0000 */
[----:B-1----:R-:W-:-:S14]  /*0ff0*/  @P2 BRA `(.L_x_1696) ;  /* 0x0000000000342947 */ /* 0x002fdc0003800000 */
        /* <DEDUP_REMOVED lines=13> */
.L_x_1696:
[----:B------:R-:W-:Y:S01]  /*10d0*/  UMOV UR43, UR51 ;  /* 0x00000033002b7c82 */ /* 0x000fe20008000000 */
[----:B------:R-:W-:Y:S05]  /*10e0*/  @!P1 BRA `(.L_x_1697) ;  /* 0x00000000001c9947 */ /* 0x000fea0003800000 */
[----:B------:R-:W-:-:S04]  /*10f0*/  ULEA UR4, UP0, UR46, UR8, 0x2 ;  /* 0x000000082e047291 */ /* 0x000fc8000f80103f */
[----:B------:R-:W-:Y:S02]  /*1100*/  ULEA.HI.X UR5, UR46, UR9, UR45, 0x2, UP0 ;  /* 0x000000092e057291 */ /* 0x000fe400080f142d */
[----:B------:R-:W-:-:S04]  /*1110*/  IMAD.U32 R2, RZ, RZ, UR4 ;  /* 0x00000004ff027e24 */ /* 0x000fc8000f8e00ff */
[----:B------:R-:W-:-:S05]  /*1120*/  IMAD.U32 R3, RZ, RZ, UR5 ;  /* 0x00000005ff037e24 */ /* 0x000fca000f8e00ff */
[----:B------:R-:W2:Y:S02]  /*1130*/  LDG.E R2, desc[UR38][R2.64] ;  /* 0x0000002602027981 */ /* 0x000ea4000c1e1900 */
[----:B--2---:R-:W-:Y:S01]  /*1140*/  R2UR UR6, R2 ;  /* 0x00000000020672ca */ /* 0x004fe200000e0000 */
[----:B------:R-:W-:-:S14]  /*1150*/  BRA `(.L_x_1698) ;  /* 0x0000000000347947 */ /* 0x000fdc0003800000 */
.L_x_1697:
        /* <DEDUP_REMOVED lines=13> */
.L_x_1698:
[----:B------:R-:W-:Y:S01]  /*1230*/  UMOV UR5, 0xc0 ;  /* 0x000000c000057882 */ /* 0x000fe20000000000 */
[----:B------:R-:W-:Y:S01]  /*1240*/  UIADD3 UR49, -UR49, UR6, URZ ;  /* 0x0000000631317290 */ /* 0x000fe2000fffe13f */
[----:B------:R-:W-:Y:S01]  /*1250*/  PLOP3.LUT P0, PT, PT, PT, PT, 0x80, 0x0 ;  /* 0x000000000000781c */ /* 0x000fe20003f0f070 */
[----:B------:R-:W-:Y:S01]  /*1260*/  UIMAD UR5, UR51, UR5, 0x13f ;  /* 0x0000013f330574a4 */ /* 0x000fe2000f8e0205 */
[----:B------:R-:W-:Y:S01]  /*1270*/  CS2R R2, SRZ ;  /* 0x0000000000027805 */ /* 0x000fe2000001ff00 */
[----:B------:R-:W-:Y:S01]  /*1280*/  UIADD3 UR4, UR49, 0x7f, URZ ;  /* 0x0000007f31047890 */ /* 0x000fe2000fffe03f */
[----:B------:R-:W-:Y:S01]  /*1290*/  IMAD.MOV.U32 R119, RZ, RZ, RZ ;  /* 0x000000ffff777224 */ /* 0x000fe200078e00ff */
[----:B------:R-:W-:Y:S01]  /*12a0*/  UIADD3 UR6, UR49, UR5, -UR50 ;  /* 0x0000000531067290 */ /* 0x000fe2000fffe832 */
        /* <DEDUP_REMOVED lines=19> */
[----:B------:R-:W-:Y:S01]  /*13e0*/  USEL UR52, UR5, UR7, UP0 ;  /* 0x0000000705347287 */ /* 0x000fe20008000000 */
[----:B------:R-:W-:Y:S01]  /*13f0*/  CS2R R6, SRZ ;  /* 0x0000000000067805 */ /* 0x000fe2000001ff00 */
[----:B------:R-:W-:Y:S01]  /*1400*/  IMAD.MOV.U32 R14, RZ, RZ, RZ ;  /* 0x000000ffff0e7224 */ /* 0x000fe200078e00ff */
[----:B------:R-:W-:Y:S01]  /*1410*/  CS2R R50, SRZ ;  /* 0x0000000000327805 */ /* 0x000fe2000001ff00 */
[----:B------:R-:W-:Y:S01]  /*1420*/  UISETP.GE.AND UP0, UPT, UR52, 0x1, UPT ;  /* 0x000000013400788c */ /* 0x000fe2000bf06270 */
[----:B------:R-:W-:-:S05]  /*1430*/  CS2R R52, SRZ ;  /* 0x0000000000347805 */ /* 0x000fca000001ff00 */
[----:B------:R-:W-:-:S13]  /*1440*/  PLOP3.LUT P1, PT, PT, PT, UP0, 0x80, 0x0 ;  /* 0x000000000000781c */ /* 0x000fda0003f2f008 */
[----:B------:R-:W-:Y:S05]  /*1450*/  @!P1 BRA `(.L_x_1699) ;  /* 0x0000006c00cc9947 */ /* 0x000fea0003800000 */
[----:B------:R-:W0:Y:S01]  /*1460*/  SHFL.IDX PT, R0, R153, RZ, 0x1f ;  /* 0x00001fff99007589 */ /* 0x000e2200000e0000 */
[----:B------:R-:W1:Y:S01]  /*1470*/  S2UR UR6, SR_CgaCtaId ;  /* 0x00000000000679c3 */ /* 0x000e620000008800 */
[----:B------:R-:W-:Y:S01]  /*1480*/  UMOV UR41, 0x400 ;  /* 0x0000040000297882 */ /* 0x000fe20000000000 */
[----:B0-----:R-:W-:Y:S01]  /*1490*/  R2UR UR42, R0 ;  /* 0x00000000002a72ca */ /* 0x001fe200000e0000 */
[----:B-1----:R-:W-:-:S12]  /*14a0*/  ULEA UR41, UR6, UR41, 0x18 ;  /* 0x0000002906297291 */ /* 0x002fd8000f8ec03f */
        /* <DEDUP_REMOVED lines=26> */
.L_x_1700:
        /* <DEDUP_REMOVED lines=9> */
.L_x_1835:
[----:B------:R-:W-:Y:S05]  /*16e0*/  @!P0 BRA `(.L_x_1702) ;  /* 0x0000000000048947 */ /* 0x000fea0003800000 */
[----:B------:R-:W-:Y:S01]  /*16f0*/  BPT.TRAP 0x1 ;  /* 0x000000040000795c */ /* 0x000fe20000300000 */
.L_x_1702:
[----:B------:R-:W-:Y:S02]  /*1700*/  IMAD.U32 R2, RZ, RZ, UR37 ;  /* 0x00000025ff027e24 */ /* 0x000fe4000f8e00ff */
[----:B0-----:R-:W-:-:S03]  /*1710*/  IMAD.U32 R3, RZ, RZ, UR40 ;  /* 0x00000028ff037e24 */ /* 0x001fc6000f8e00ff */
[----:B------:R-:W-:Y:S02]  /*1720*/  LEA R2, R2, UR41, 0x3 ;  /* 0x0000002902027c11 */ /* 0x000fe4000f8e18ff */
[----:B------:R-:W-:-:S04]  /*1730*/  SHF.L.U32 R3, R3, 0x1f, RZ ;  /* 0x0000001f03037819 */ /* 0x000fc800000006ff */
[----:B------:R0:W1:Y:S01]  /*1740*/  SYNCS.PHASECHK.TRANS64.TRYWAIT P2, [R2+URZ+0x16830], R3 ;  /* 0x01683003020075a7 */ /* 0x000062000804017f */
[----:B------:R-:W-:Y:S05]  /*1750*/  @!P0 BRA `(.L_x_1703) ;  /* 0x0000000000048947 */ /* 0x000fea0003800000 */
[----:B------:R-:W-:Y:S01]  /*1760*/  BPT.TRAP 0x1 ;  /* 0x000000040000795c */ /* 0x000fe20000300000 */
.L_x_1703:
[----:B------:R-:W2:Y:S01]  /*1770*/  S2R R0, SR_TID.X ;  /* 0x0000000000007919 */ /* 0x000ea20000002100 */
[----:B------:R-:W-:Y:S01]  /*1780*/  IMAD.MOV.U32 R119, RZ, RZ, RZ ;  /* 0x000000ffff777224 */ /* 0x000fe200078e00ff */
[----:B--2---:R-:W-:Y:S01]  /*1790*/  LOP3.LUT P1, RZ, R0, 0x7f, RZ, 0xc0, !PT ;  /* 0x0000007f00ff7812 */ /* 0x004fe2000782c0ff */
[----:B-1----:R-:W-:-:S12]  /*17a0*/  @P2 BRA `(.L_x_1704) ;  /* 0x0000000000082947 */ /* 0x002fd80003800000 */
[----:B------:R-:W1:Y:S02]  /*17b0*/  SYNCS.PHASECHK.TRANS64.TRYWAIT P2, [R2+URZ+0x16830], R3 ;  /* 0x01683003020075a7 */ /* 0x000e64000804017f */
[----:B-1----:R-:W-:Y:S05]  /*17c0*/  @!P2 BRA `(.L_x_1705) ;  /* 0x000000c8002ca947 */ /* 0x002fea0003800000 */
.L_x_1704:
[----:B------:R-:W-:Y:S05]  /*17d0*/  WARPSYNC.ALL ;  /* 0x0000000000007948 */ /* 0x000fea0003800000 */
[----:B------:R-:W-:Y:S01]  /*17e0*/  UIADD3 UR4, UR41, 0xe400, URZ ;  /* 0x0000e40029047890 */ /* 0x000fe2000fffe03f */
[----:B------:R-:W-:Y:S01]  /*17f0*/  WARPGROUP.ARRIVE ;  /* 0x00000000000079c5 */ /* 0x000fe20000000000 */
[----:B------:R-:W-:Y:S01]  /*1800*/  ULOP3.LUT UR16, UR53, 0x10000, URZ, 0xfc, !UPT ;  /* 0x0001000035107892 */ /* 0x000fe2000f8efc3f */
[----:B------:R-:W-:Y:S01]  /*1810*/  IMAD.U32 R0, RZ, RZ, UR51 ;  /* 0x00000033ff007e24 */ /* 0x000fe2000f8e00ff */
[----:B------:R-:W-:Y:S01]  /*1820*/  USHF.R.U32.HI UR4, URZ, 0x4, UR4 ;  /* 0x000000043f047899 */ /* 0x000fe20008011604 */
[----:B01----:R-:W-:Y:S01]  /*1830*/  @!P1 VIADD R2, R2, 0x16840 ;  /* 0x0001684002029836 */ /* 0x003fe20000000000 */
[----:B------:R-:W-:Y:S01]  /*1840*/  UMOV UR17, 0x40000040 ;  /* 0x4000004000117882 */ /* 0x000fe20000000000 */
[----:B------:R-:W-:Y:S01]  /*1850*/  UMOV UR19, 0x40000040 ;  /* 0x4000004000137882 */ /* 0x000fe20000000000 */
[----:B------:R-:W-:Y:S01]  /*1860*/  ULOP3.LUT UR4, UR4, 0x3fff, URZ, 0xc0, !UPT ;  /* 0x00003fff04047892 */ /* 0x000fe2000f8ec03f */
[----:B------:R-:W-:Y:S01]  /*1870*/  IMAD R5, R0, 0xc0, R19 ;  /* 0x000000c000057824 */ /* 0x000fe200078e0213 */
        /* <DEDUP_REMOVED lines=40> */
[----:B------:R-:W-:Y:S02]  /*1b00*/  WARPGROUP.DEPBAR.LE gsb0, 0x0 ;  /* 0x00008000000079c5 */ /* 0x000fe40000010000 */
[----:B------:R-:W-:-:S06]  /*1b10*/  WARPGROUP.ARRIVE ;  /* 0x00000000000079c5 */ /* 0x000fcc0000000000 */
[----:B------:R-:W-:Y:S01]  /*1b20*/  HGMMA.64x128x16.F32 R24, gdesc[UR4], R24, gsb0 ;  /* 0x01e00000041879f0 */ /* 0x000fe20008000818 */
[----:B------:R-:W-:Y:S02]  /*1b30*/  UMOV UR6, 0xffffff80 ;  /* 0xffffff8000067882 */ /* 0x000fe40000000000 */
[----:B------:R-:W-:-:S04]  /*1b40*/  UIMAD UR6, UR52, UR6, 0x80 ;  /* 0x00000080340674a4 */ /* 0x000fc8000f8e0206 */
[----:B------:R-:W-:-:S04]  /*1b50*/  UIADD3 UR6, UR49, UR6, URZ ;  /* 0x0000000631067290 */ /* 0x000fc8000fffe03f */
[----:B------:R-:W-:Y:S02]  /*1b60*/  UIADD3 UR7, -UR50, 0x1, UR6 ;  /* 0x0000000132077890 */ /* 0x000fe4000fffe106 */
[----:B------:R-:W-:Y:S01]  /*1b70*/  IMAD.U32 R9, RZ, RZ, UR6 ;  /* 0x00000006ff097e24 */ /* 0x000fe2000f8e00ff */
[----:B------:R-:W-:-:S03]  /*1b80*/  UIADD3 UR6, UR49, -UR50, URZ ;  /* 0x8000003231067290 */ /* 0x000fc6000fffe03f */
[----:B------:R-:W-:Y:S01]  /*1b90*/  IMAD.U32 R3, RZ, RZ, UR7 ;  /* 0x00000007ff037e24 */ /* 0x000fe2000f8e00ff */
[----:B------:R-:W-:Y:S01]  /*1ba0*/  UIMAD UR6, UR51, 0xc0, UR6 ;  /* 0x000000c0330678a4 */ /* 0x000fe2000f8e0206 */
[C---:B------:R-:W-:Y:S02]  /*1bb0*/  IMAD R9, R18.reuse, -0x2, R9 ;  /* 0xfffffffe12097824 */ /* 0x040fe400078e0209 */
[----:B------:R-:W-:Y:S01]  /*1bc0*/  IMAD R8, R18, -0x2, R3 ;  /* 0xfffffffe12087824 */ /* 0x000fe200078e0203 */
[----:B------:R-:W-:-:S04]  /*1bd0*/  USHF.R.S32.HI UR7, URZ, 0x1f, UR6 ;  /* 0x0000001f3f077899 */ /* 0x000fc80008011406 */
[----:B------:R-:W-:Y:S01]  /*1be0*/  IADD3 R0, R8, 0x8, R5 ;  /* 0x0000000808007810 */ /* 0x000fe20007ffe005 */
[----:B------:R-:W-:-:S03]  /*1bf0*/  ULEA.HI UR7, UR7, UR6, URZ, 0x7 ;  /* 0x0000000607077291 */ /* 0x000fc6000f8f383f */
[----:B------:R-:W-:Y:S01]  /*1c00*/  VIMNMX R3, R9, R0, PT ;  /* 0x0000000009037248 */ /* 0x000fe20003fe0100 */
[----:B------:R-:W-:Y:S01]  /*1c10*/  USHF.R.S32.HI UR7, URZ, 0x7, UR7 ;  /* 0x000000073f077899 */ /* 0x000fe20008011407 */
[----:B------:R-:W-:Y:S02]  /*1c20*/  VIADDMNMX R9, R5, R8, R9, PT ;  /* 0x0000000805097246 */ /* 0x000fe40003800109 */
[C---:B------:R-:W-:Y:S01]  /*1c30*/  ISETP.GT.AND P2, PT, R3.reuse, RZ, PT ;  /* 0x000000ff0300720c */ /* 0x040fe20003f44270 */
[----:B------:R-:W-:Y:S01]  /*1c40*/  UISETP.LT.AND UP0, UPT, URZ, UR7, UPT ;  /* 0x000000073f00728c */ /* 0x000fe2000bf01270 */
[C---:B------:R-:W-:Y:S02]  /*1c50*/  ISETP.GT.AND P3, PT, R3.reuse, 0x1, PT ;  /* 0x000000010300780c */ /* 0x040fe40003f64270 */
[----:B------:R-:W-:Y:S01]  /*1c60*/  ISETP.GT.AND P4, PT, R3, 0x8, PT ;  /* 0x000000080300780c */ /* 0x000fe20003f84270 */
[----:B------:R-:W-:-:S04]  /*1c70*/  USEL UR22, URZ, UR7, !UP0 ;  /* 0x000000073f167287 */ /* 0x000fc8000c000000 */
[----:B------:R-:W-:Y:S01]  /*1c80*/  UISETP.GE.AND UP0, UPT, UR24, UR22, UPT ;  /* 0x000000161800728c */ /* 0x000fe2000bf06270 */
[----:B------:R-:W-:Y:S02]  /*1c90*/  WARPGROUP.DEPBAR.LE gsb0, 0x0 ;  /* 0x00008000000079c5 */ /* 0x000fe40000010000 */
[----:B------:R-:W-:-:S06]  /*1ca0*/  WARPGROUP.ARRIVE ;  /* 0x00000000000079c5 */ /* 0x000fcc0000000000 */
[----:B------:R-:W-:Y:S03]  /*1cb0*/  HGMMA.64x128x16.F32 R24, gdesc[UR8], R24, gsb0 ;  /* 0x01e00000081879f0 */ /* 0x000fe60008000818 */
[----:B------:R-:W-:Y:S02]  /*1cc0*/  WARPGROUP.DEPBAR.LE gsb0, 0x0 ;  /* 0x00008000000079c5 */ /* 0x000fe40000010000 */
[----:B------:R-:W-:-:S07]  /*1cd0*/  WARPGROUP.ARRIVE ;  /* 0x00000000000079c5 */ /* 0x000fce0000000000 */
        /* <DEDUP_REMOVED lines=92> */
[----:B------:R-:W-:Y:S02]  /*22a0*/  FSEL R87, R87, -INF , P2 ;  /* 0xff80000057577808 */ /* 0x000fe40001000000 */
[----:B------:R-:W-:Y:S02]  /*22b0*/  FMNMX.FTZ R6, R86, R7, !PT ;  /* 0x0000000756067209 */ /* 0x000fe40007810000 */
[----:B------:R-:W-:Y:S02]  /*22c0*/  ISETP.GT.AND P3, PT, R9, 0x1, PT ;  /* 0x000000010900780c */ /* 0x000fe40003f64270 */
[----:B------:R-:W-:Y:S02]  /*22d0*/  FMNMX.FTZ R7, R87, R6, !PT ;  /* 0x0000000657077209 */ /* 0x000fe40007810000 */
[----:B------:R-:W-:-:S02]  /*22e0*/  ISETP.GT.AND P4, PT, R9, 0x8, PT ;  /* 0x000000080900780c */ /* 0x000fc40003f84270 */
[----:B------:R-:W-:Y:S01]  /*22f0*/  FSEL R42, R25, -INF , P3 ;  /* 0xff800000192a7808 */ /* 0x000fe20001800000 */
[----:B------:R-:W1:Y:S01]  /*2300*/  SHFL.BFLY PT, R6, R7, 0x2, 0x1f ;  /* 0x0c401f0007067f89 */ /* 0x000e6200000e0000 */
[----:B------:R-:W-:Y:S02]  /*2310*/  FSEL R28, R28, -INF , P4 ;  /* 0xff8000001c1c7808 */ /* 0x000fe40002000000 */
[----:B------:R-:W-:-:S04]  /*2320*/  ISETP.GT.AND P3, PT, R9, 0x10, PT ;  /* 0x000000100900780c */ /* 0x000fc80003f64270 */
[----:B------:R-:W-:Y:S02]  /*2330*/  FSEL R32, R32, -INF , P3 ;  /* 0xff80000020207808 */ /* 0x000fe40001800000 */
[----:B------:R-:W-:Y:S02]  /*2340*/  ISETP.GT.AND P3, PT, R9, 0x18, PT ;  /* 0x000000180900780c */ /* 0x000fe40003f64270 */
[----:B-1----:R-:W-:-:S05]  /*2350*/  FMNMX.FTZ R11, R7, R6, !PT ;  /* 0x00000006070b7209 */ /* 0x002fca0007810000 */
[----:B------:R-:W1:Y:S02]  /*2360*/  SHFL.BFLY PT, R6, R11, 0x1, 0x1f ;  /* 0x0c201f000b067f89 */ /* 0x000e6400000e0000 */
[----:B-1----:R-:W-:-:S04]  /*2370*/  FMNMX.FTZ R6, R11, R6, !PT ;  /* 0x000000060b067209 */ /* 0x002fc80007810000 */
[C---:B------:R-:W-:Y:S01]  /*2380*/  FSETP.NEU.FTZ.AND P2, PT, R6.reuse, -INF , PT ;  /* 0xff8000000600780b */ /* 0x040fe20003f5d000 */
[----:B------:R-:W-:-:S05]  /*2390*/  FMUL.FTZ R3, R6, UR21 ;  /* 0x0000001506037c20 */ /* 0x000fca0008410000 */
[----:B------:R-:W-:Y:S02]  /*23a0*/  FSEL R3, R3, RZ, P2 ;  /* 0x000000ff03037208 */ /* 0x000fe40001000000 */
[----:B------:R-:W-:-:S03]  /*23b0*/  ISETP.GT.AND P2, PT, R9, RZ, PT ;  /* 0x000000ff0900720c */ /* 0x000fc60003f44270 */
[--C-:B------:R-:W-:Y:S01]  /*23c0*/  FFMA.FTZ R13, R90, UR21, -R3.reuse ;  /* 0x000000155a0d7c23 */ /* 0x100fe20008010803 */
[----:B------:R-:W-:Y:S01]  /*23d0*/  FSEL R5, R24, -INF , P2 ;  /* 0xff80000018057808 */ /* 0x000fe20001000000 */
[--C-:B------:R-:W-:Y:S01]  /*23e0*/  FFMA.FTZ R143, R88, UR21, -R3.reuse ;  /* 0x00000015588f7c23 */ /* 0x100fe20008010803 */
[----:B------:R-:W-:Y:S01]  /*23f0*/  ISETP.GT.AND P2, PT, R9, 0x9, PT ;  /* 0x000000090900780c */ /* 0x000fe20003f44270 */
[--C-:B------:R-:W-:Y:S01]  /*2400*/  FFMA.FTZ R137, R50, UR21, -R3.reuse ;  /* 0x0000001532897c23 */ /* 0x100fe20008010803 */
[----:B------:R-:W-:Y:S01]  /*2410*/  FMNMX.FTZ R7, R5, R42, !PT ;  /* 0x0000002a05077209 */ /* 0x000fe20007810000 */
[--C-:B------:R-:W-:Y:S01]  /*2420*/  FFMA.FTZ R139, R54, UR21, -R3.reuse ;  /* 0x00000015368b7c23 */ /* 0x100fe20008010803 */
[----:B------:R-:W-:Y:S01]  /*2430*/  FSEL R29, R29, -INF , P2 ;  /* 0xff8000001d1d7808 */ /* 0x000fe20001000000 */
[--C-:B------:R-:W-:Y:S01]  /*2440*/  FFMA.FTZ R4, R4, UR21, -R3.reuse ;  /* 0x0000001504047c23 */ /* 0x100fe20008010803 */
[----:B------:R-:W-:Y:S01]  /*2450*/  FMNMX.FTZ R24, R28, R7, !PT ;  /* 0x000000071c187209 */ /* 0x000fe20007810000 */
[--C-:B------:R-:W-:Y:S01]  /*2460*/  FFMA.FTZ R149, R100, UR21, -R3.reuse ;  /* 0x0000001564957c23 */ /* 0x100fe20008010803 */
[----:B------:R-:W-:Y:S01]  /*2470*/  ISETP.GT.AND P2, PT, R9, 0x11, PT ;  /* 0x000000110900780c */ /* 0x000fe20003f44270 */
[--C-:B------:R-:W-:Y:S01]  /*2480*/  FFMA.FTZ R151, R102, UR21, -R3.reuse ;  /* 0x0000001566977c23 */ /* 0x100fe20008010803 */
[----:B------:R-:W-:Y:S01]  /*2490*/  FMNMX.FTZ R7, R29, R24, !PT ;  /* 0x000000181d077209 */ /* 0x000fe20007810000 */
[----:B------:R-:W-:Y:S01]  /*24a0*/  MUFU.EX2 R4, R4 ;  /* 0x0000000400047308 */ /* 0x000fe20000000800 */
[----:B------:R-:W-:Y:S01]  /*24b0*/  FSEL R33, R33, -INF , P2 ;  /* 0xff80000021217808 */ /* 0x000fe20001000000 */
[--C-:B------:R-:W-:Y:S01]  /*24c0*/  FFMA.FTZ R135, R62, UR21, -R3.reuse ;  /* 0x000000153e877c23 */ /* 0x100fe20008010803 */
[----:B------:R-:W-:Y:S01]  /*24d0*/  FMNMX.FTZ R24, R32, R7, !PT ;  /* 0x0000000720187209 */ /* 0x000fe20007810000 */
[--C-:B------:R-:W-:Y:S01]  /*24e0*/  FFMA.FTZ R8, R104, UR21, -R3.reuse ;  /* 0x0000001568087c23 */ /* 0x100fe20008010803 */
[----:B------:R-:W-:Y:S01]  /*24f0*/  ISETP.GT.AND P2, PT, R9, 0x19, PT ;  /* 0x000000190900780c */ /* 0x000fe20003f44270 */
[--C-:B------:R-:W-:Y:S01]  /*2500*/  FFMA.FTZ R145, R98, UR21, -R3.reuse ;  /* 0x0000001562917c23 */ /* 0x100fe20008010803 */
[----:B------:R-:W-:Y:S01]  /*2510*/  FSEL R7, R36, -INF , P3 ;  /* 0xff80000024077808 */ /* 0x000fe20001800000 */
[----:B------:R-:W1:Y:S01]  /*2520*/  MUFU.EX2 R149, R149 ;  /* 0x0000009500957308 */ /* 0x000e620000000800 */
[----:B------:R-:W-:Y:S01]  /*2530*/  FMNMX.FTZ R24, R33, R24, !PT ;  /* 0x0000001821187209 */ /* 0x000fe20007810000 */
[--C-:B------:R-:W-:Y:S01]  /*2540*/  FFMA.FTZ R133, R58, UR21, -R3.reuse ;  /* 0x000000153a857c23 */ /* 0x100fe20008010803 */
[----:B------:R-:W-:Y:S01]  /*2550*/  ISETP.GT.AND P3, PT, R9, 0x20, PT ;  /* 0x000000200900780c */ /* 0x000fe20003f64270 */
[--C-:B------:R-:W-:Y:S01]  /*2560*/  FFMA.FTZ R10, R10, UR21, -R3.reuse ;  /* 0x000000150a0a7c23 */ /* 0x100fe20008010803 */
[----:B------:R-:W-:Y:S01]  /*2570*/  FSEL R37, R37, -INF , P2 ;  /* 0xff80000025257808 */ /* 0x000fe20001000000 */
[--C-:B------:R-:W-:Y:S01]  /*2580*/  FFMA.FTZ R147, R96, UR21, -R3.reuse ;  /* 0x0000001560937c23 */ /* 0x100fe20008010803 */
[----:B------:R-:W-:Y:S01]  /*2590*/  FMNMX.FTZ R24, R7, R24, !PT ;  /* 0x0000001807187209 */ /* 0x000fe20007810000 */
[----:B------:R-:W2:Y:S01]  /*25a0*/  MUFU.EX2 R151, R151 ;  /* 0x0000009700977308 */ /* 0x000ea20000000800 */
[----:B------:R-:W-:Y:S01]  /*25b0*/  ISETP.GT.AND P2, PT, R9, 0x21, PT ;  /* 0x000000210900780c */ /* 0x000fe20003f44270 */
[--C-:B------:R-:W-:Y:S01]  /*25c0*/  FFMA.FTZ R94, R94, UR21, -R3.reuse ;  /* 0x000000155e5e7c23 */ /* 0x100fe20008010803 */
[----:B------:R-:W-:Y:S01]  /*25d0*/  FSEL R40, R40, -INF , P3 ;  /* 0xff80000028287808 */ /* 0x000fe20001800000 */
[--C-:B------:R-:W-:Y:S01]  /*25e0*/  FFMA.FTZ R141, R92, UR21, -R3.reuse ;  /* 0x000000155c8d7c23 */ /* 0x100fe20008010803 */
[----:B------:R-:W-:Y:S01]  /*25f0*/  FMNMX.FTZ R11, R37, R24, !PT ;  /* 0x00000018250b7209 */ /* 0x000fe20007810000 */
[--C-:B------:R-:W-:Y:S01]  /*2600*/  FFMA.FTZ R46, R46, UR21, -R3.reuse ;  /* 0x000000152e2e7c23 */ /* 0x100fe20008010803 */
[----:B------:R-:W-:Y:S01]  /*2610*/  ISETP.GT.AND P3, PT, R9, 0x28, PT ;  /* 0x000000280900780c */ /* 0x000fe20003f64270 */
[----:B------:R-:W3:Y:S01]  /*2620*/  MUFU.EX2 R8, R8 ;  /* 0x0000000800087308 */ /* 0x000ee20000000800 */
[----:B------:R-:W-:Y:S01]  /*2630*/  FSEL R41, R41, -INF , P2 ;  /* 0xff80000029297808 */ /* 0x000fe20001000000 */
[--C-:B------:R-:W-:Y:S01]  /*2640*/  FFMA.FTZ R38, R38, UR21, -R3.reuse ;  /* 0x0000001526267c23 */ /* 0x100fe20008010803 */
[----:B------:R-:W-:Y:S01]  /*2650*/  FMNMX.FTZ R24, R40, R11, !PT ;  /* 0x0000000b28187209 */ /* 0x000fe20007810000 */
[--C-:B------:R-:W-:Y:S01]  /*2660*/  FFMA.FTZ R34, R34, UR21, -R3.reuse ;  /* 0x0000001522227c23 */ /* 0x100fe20008010803 */
[----:B------:R-:W-:Y:S01]  /*2670*/  ISETP.GT.AND P2, PT, R9, 0x29, PT ;  /* 0x000000290900780c */ /* 0x000fe20003f44270 */
[--C-:B------:R-:W-:Y:S01]  /*2680*/  FFMA.FTZ R30, R30, UR21, -R3.reuse ;  /* 0x000000151e1e7c23 */ /* 0x100fe20008010803 */
        /* <DEDUP_REMOVED lines=21> */
[----:B------:R-:W-:Y:S01]  /*27e0*/  FFMA.FTZ R58, R87, UR21, -R3 ;  /* 0x00000015573a7c23 */ /* 0x000fe20008010803 */
[----:B------:R-:W-:Y:S01]  /*27f0*/  ISETP.GT.AND P2, PT, R9, 0x39, PT ;  /* 0x000000390900780c */ /* 0x000fe20003f44270 */
[----:B------:R-:W4:Y:S01]  /*2800*/  MUFU.EX2 R145, R145 ;  /* 0x0000009100917308 */ /* 0x000f220000000800 */
[----:B------:R-:W-:Y:S01]  /*2810*/  FSEL R52, R52, -INF , P3 ;  /* 0xff80000034347808 */ /* 0x000fe20001800000 */
[--C-:B------:R-:W-:Y:S01]  /*2820*/  IMAD.MOV.U32 R104, RZ, RZ, R119.reuse ;  /* 0x000000ffff687224 */ /* 0x100fe200078e0077 */
[----:B------:R-:W-:Y:S01]  /*2830*/  FMNMX.FTZ R11, R49, R36, !PT ;  /* 0x00000024310b7209 */ /* 0x000fe20007810000 */
[--C-:B------:R-:W-:Y:S01]  /*2840*/  IMAD.MOV.U32 R102, RZ, RZ, R119.reuse ;  /* 0x000000ffff667224 */ /* 0x100fe200078e0077 */
[----:B------:R-:W-:Y:S01]  /*2850*/  ISETP.GT.AND P3, PT, R9, 0x40, PT ;  /* 0x000000400900780c */ /* 0x000fe20003f64270 */
[--C-:B------:R-:W-:Y:S01]  /*2860*/  IMAD.MOV.U32 R100, RZ, RZ, R119.reuse ;  /* 0x000000ffff647224 */ /* 0x100fe200078e0077 */
[----:B------:R-:W-:Y:S01]  /*2870*/  FSEL R53, R53, -INF , P2 ;  /* 0xff80000035357808 */ /* 0x000fe20001000000 */
[----:B------:R-:W5:Y:S01]  /*2880*/  MUFU.EX2 R10, R10 ;  /* 0x0000000a000a7308 */ /* 0x000f620000000800 */
[----:B------:R-:W-:Y:S01]  /*2890*/  FMNMX.FTZ R90, R52, R11, !PT ;  /* 0x0000000b345a7209 */ /* 0x000fe20007810000 */
[--C-:B------:R-:W-:Y:S01]  /*28a0*/  IMAD.MOV.U32 R98, RZ, RZ, R119.reuse ;  /* 0x000000ffff627224 */ /* 0x100fe200078e0077 */
[----:B------:R-:W-:Y:S01]  /*28b0*/  ISETP.GT.AND P2, PT, R9, 0x41, PT ;  /* 0x000000410900780c */ /* 0x000fe20003f44270 */
[--C-:B------:R-:W-:Y:S01]  /*28c0*/  IMAD.MOV.U32 R96, RZ, RZ, R119.reuse ;  /* 0x000000ffff607224 */ /* 0x100fe200078e0077 */
[----:B------:R-:W-:Y:S01]  /*28d0*/  FSEL R56, R56, -INF , P3 ;  /* 0xff80000038387808 */ /* 0x000fe20001800000 */
[--C-:B------:R-:W-:Y:S01]  /*28e0*/  IMAD.MOV.U32 R92, RZ, RZ, R119.reuse ;  /* 0x000000ffff5c7224 */ /* 0x100fe200078e0077 */
[----:B------:R-:W-:Y:S01]  /*28f0*/  FMNMX.FTZ R11, R53, R90, !PT ;  /* 0x0000005a350b7209 */ /* 0x000fe20007810000 */
[----:B------:R-:W0:Y:S01]  /*2900*/  MUFU.EX2 R147, R147 ;  /* 0x0000009300937308 */ /* 0x000e220000000800 */
[----:B------:R-:W-:Y:S01]  /*2910*/  ISETP.GT.AND P3, PT, R9, 0x48, PT ;  /* 0x000000480900780c */ /* 0x000fe20003f64270 */
[----:B------:R-:W-:Y:S01]  /*2920*/  IMAD.MOV.U32 R90, RZ, RZ, R119 ;  /* 0x000000ffff5a7224 */ /* 0x000fe200078e0077 */
[----:B------:R-:W-:-:S02]  /*2930*/  FSEL R57, R57, -INF , P2 ;  /* 0xff80000039397808 */ /* 0x000fc40001000000 */
[----:B------:R-:W-:Y:S02]  /*2940*/  FMNMX.FTZ R88, R56, R11, !PT ;  /* 0x0000000b38587209 */ /* 0x000fe40007810000 */
[----:B------:R-:W-:Y:S01]  /*2950*/  ISETP.GT.AND P2, PT, R9, 0x49, PT ;  /* 0x000000490900780c */ /* 0x000fe20003f44270 */
[----:B------:R1:W0:Y:S01]  /*2960*/  MUFU.EX2 R24, R94 ;  /* 0x0000005e00187308 */ /* 0x0002220000000800 */
[----:B------:R-:W-:Y:S02]  /*2970*/  FSEL R60, R60, -INF , P3 ;  /* 0xff8000003c3c7808 */ /* 0x000fe40001800000 */
[----:B------:R-:W-:Y:S02]  /*2980*/  FMNMX.FTZ R11, R57, R88, !PT ;  /* 0x00000058390b7209 */ /* 0x000fe40007810000 */
[----:B------:R-:W-:Y:S02]  /*2990*/  ISETP.GT.AND P3, PT, R9, 0x50, PT ;  /* 0x000000500900780c */ /* 0x000fe40003f64270 */
[----:B------:R-:W-:Y:S01]  /*29a0*/  FSEL R61, R61, -INF , P2 ;  /* 0xff8000003d3d7808 */ /* 0x000fe20001000000 */
[----:B------:R-:W-:Y:S01]  /*29b0*/  MUFU.EX2 R141, R141 ;  /* 0x0000008d008d7308 */ /* 0x000fe20000000800 */
[----:B------:R-:W-:Y:S01]  /*29c0*/  FMNMX.FTZ R88, R60, R11, !PT ;  /* 0x0000000b3c587209 */ /* 0x000fe20007810000 */
[----:B-1----:R-:W-:Y:S01]  /*29d0*/  IMAD.MOV.U32 R94, RZ, RZ, R119 ;  /* 0x000000ffff5e7224 */ /* 0x002fe200078e0077 */
[----:B------:R-:W-:-:S02]  /*29e0*/  ISETP.GT.AND P2, PT, R9, 0x51, PT ;  /* 0x000000510900780c */ /* 0x000fc40003f44270 */
[----:B------:R-:W-:Y:S02]  /*29f0*/  FSEL R64, R64, -INF , P3 ;  /* 0xff80000040407808 */ /* 0x000fe40001800000 */
[----:B------:R-:W-:Y:S01]  /*2a00*/  FMNMX.FTZ R11, R61, R88, !PT ;  /* 0x000000583d0b7209 */ /* 0x000fe20007810000 */
[----:B------:R-:W-:Y:S01]  /*2a10*/  MUFU.EX2 R36, R13 ;  /* 0x0000000d00247308 */ /* 0x000fe20000000800 */
[----:B------:R-:W-:Y:S01]  /*2a20*/  ISETP.GT.AND P3, PT, R9, 0x58, PT ;  /* 0x000000580900780c */ /* 0x000fe20003f64270 */
[----:B------:R-:W-:Y:S01]  /*2a30*/  IMAD.MOV.U32 R88, RZ, RZ, R119 ;  /* 0x000000ffff587224 */ /* 0x000fe200078e0077 */
[----:B------:R-:W-:Y:S02]  /*2a40*/  FSEL R65, R65, -INF , P2 ;  /* 0xff80000041417808 */ /* 0x000fe40001000000 */
[----:B------:R-:W-:Y:S02]  /*2a50*/  FMNMX.FTZ R50, R64, R11, !PT ;  /* 0x0000000b40327209 */ /* 0x000fe40007810000 */
[----:B------:R-:W-:Y:S01]  /*2a60*/  ISETP.GT.AND P2, PT, R9, 0x59, PT ;  /* 0x000000590900780c */ /* 0x000fe20003f44270 */
[----:B------:R-:W-:Y:S01]  /*2a70*/  MUFU.EX2 R143, R143 ;  /* 0x0000008f008f7308 */ /* 0x000fe20000000800 */
[----:B------:R-:W-:-:S02]  /*2a80*/  FSEL R68, R68, -INF , P3 ;  /* 0xff80000044447808 */ /* 0x000fc40001800000 */
[----:B------:R-:W-:Y:S02]  /*2a90*/  FMNMX.FTZ R11, R65, R50, !PT ;  /* 0x00000032410b7209 */ /* 0x000fe40007810000 */
[----:B------:R-:W-:Y:S02]  /*2aa0*/  ISETP.GT.AND P3, PT, R9, 0x60, PT ;  /* 0x000000600900780c */ /* 0x000fe40003f64270 */
[----:B------:R-:W-:Y:S01]  /*2ab0*/  FSEL R69, R69, -INF , P2 ;  /* 0xff80000045457808 */ /* 0x000fe20001000000 */
[----:B------:R-:W-:Y:S01]  /*2ac0*/  MUFU.EX2 R46, R46 ;  /* 0x0000002e002e7308 */ /* 0x000fe20000000800 */
[----:B------:R-:W-:Y:S02]  /*2ad0*/  FMNMX.FTZ R50, R68, R11, !PT ;  /* 0x0000000b44327209 */ /* 0x000fe40007810000 */
[----:B------:R-:W-:Y:S02]  /*2ae0*/  ISETP.GT.AND P2, PT, R9, 0x61, PT ;  /* 0x000000610900780c */ /* 0x000fe40003f44270 */
[----:B------:R-:W-:-:S02]  /*2af0*/  FSEL R72, R72, -INF , P3 ;  /* 0xff80000048487808 */ /* 0x000fc40001800000 */
[----:B------:R-:W-:Y:S01]  /*2b00*/  FMNMX.FTZ R11, R69, R50, !PT ;  /* 0x00000032450b7209 */ /* 0x000fe20007810000 */
[----:B------:R-:W-:Y:S01]  /*2b10*/  MUFU.EX2 R137, R137 ;  /* 0x0000008900897308 */ /* 0x000fe20000000800 */
[----:B------:R-:W-:Y:S02]  /*2b20*/  ISETP.GT.AND P3, PT, R9, 0x68, PT ;  /* 0x000000680900780c */ /* 0x000fe40003f64270 */
        /* <DEDUP_REMOVED lines=16> */
[----:B------:R-:W-:Y:S01]  /*2c30*/  FMNMX.FTZ R50, R80, R11, !PT ;  /* 0x0000000b50327209 */ /* 0x000fe20007810000 */
[----:B------:R-:W-:Y:S01]  /*2c40*/  FFMA.FTZ R11, R0, UR21, -R3 ;  /* 0x00000015000b7c23 */ /* 0x000fe20008010803 */
[----:B------:R-:W-:Y:S01]  /*2c50*/  ISETP.GT.AND P2, PT, R9, 0x79, PT ;  /* 0x000000790900780c */ /* 0x000fe20003f44270 */
[----:B------:R-:W-:Y:S01]  /*2c60*/  MUFU.EX2 R133, R133 ;  /* 0x0000008500857308 */ /* 0x000fe20000000800 */
[----:B------:R-:W-:-:S02]  /*2c70*/  FSEL R84, R84, -INF , P3 ;  /* 0xff80000054547808 */ /* 0x000fc40001800000 */
[----:B------:R-:W-:Y:S02]  /*2c80*/  FMNMX.FTZ R9, R81, R50, !PT ;  /* 0x0000003251097209 */ /* 0x000fe40007810000 */
[----:B------:R-:W-:Y:S02]  /*2c90*/  FSEL R85, R85, -INF , P2 ;  /* 0xff80000055557808 */ /* 0x000fe40001000000 */
[----:B------:R-:W-:Y:S01]  /*2ca0*/  FMNMX.FTZ R50, R84, R9, !PT ;  /* 0x0000000954327209 */ /* 0x000fe20007810000 */
[----:B------:R-:W-:Y:S03]  /*2cb0*/  MUFU.EX2 R30, R30 ;  /* 0x0000001e001e7308 */ /* 0x000fe60000000800 */
[----:B------:R-:W-:-:S05]  /*2cc0*/  FMNMX.FTZ R50, R85, R50, !PT ;  /* 0x0000003255327209 */ /* 0x000fca0007810000 */
[----:B------:R-:W1:Y:S01]  /*2cd0*/  SHFL.BFLY PT, R9, R50, 0x2, 0x1f ;  /* 0x0c401f0032097f89 */ /* 0x000e6200000e0000 */
[----:B------:R-:W-:Y:S08]  /*2ce0*/  MUFU.EX2 R135, R135 ;  /* 0x0000008700877308 */ /* 0x000ff00000000800 */
[----:B------:R-:W-:Y:S08]  /*2cf0*/  MUFU.EX2 R26, R26 ;  /* 0x0000001a001a7308 */ /* 0x000ff00000000800 */
[----:B------:R-:W-:Y:S01]  /*2d00*/  MUFU.EX2 R129, R129 ;  /* 0x0000008100817308 */ /* 0x000fe20000000800 */
[----:B-1----:R-:W-:Y:S01]  /*2d10*/  FMNMX.FTZ R9, R50, R9, !PT ;  /* 0x0000000932097209 */ /* 0x002fe20007810000 */
[----:B------:R-:W-:-:S06]  /*2d20*/  FFMA.FTZ R50, R75, UR21, -R3 ;  /* 0x000000154b327c23 */ /* 0x000fcc0008010803 */
        /* <DEDUP_REMOVED lines=8> */
[----:B------:R1:W-:Y:S03]  /*2db0*/  MUFU.EX2 R54, R11 ;  /* 0x0000000b00367308 */ /* 0x0003e60000000800 */
[----:B------:R-:W-:Y:S02]  /*2dc0*/  FSEL R62, R62, RZ, P2 ;  /* 0x000000ff3e3e7208 */ /* 0x000fe40001000000 */
[----:B------:R-:W-:-:S03]  /*2dd0*/  PLOP3.LUT P2, PT, PT, PT, UP0, 0x80, 0x0 ;  /* 0x000000000000781c */ /* 0x000fc60003f4f008 */
[----:B------:R-:W-:Y:S01]  /*2de0*/  MUFU.EX2 R50, R50 ;  /* 0x0000003200327308 */ /* 0x000fe20000000800 */
[--C-:B------:R-:W-:Y:S01]  /*2df0*/  FFMA.FTZ R148, R5, UR21, -R62.reuse ;  /* 0x0000001505947c23 */ /* 0x100fe2000801083e */
[--C-:B------:R-:W-:Y:S01]  /*2e00*/  FFMA.FTZ R3, R42, UR21, -R62.reuse ;  /* 0x000000152a037c23 */ /* 0x100fe2000801083e */
[--C-:B------:R-:W-:Y:S01]  /*2e10*/  FFMA.FTZ R150, R28, UR21, -R62.reuse ;  /* 0x000000151c967c23 */ /* 0x100fe2000801083e */
[----:B------:R-:W-:Y:S01]  /*2e20*/  FADD.FTZ R28, R4, R149 ;  /* 0x00000095041c7221 */ /* 0x000fe20000010000 */
[--C-:B------:R-:W-:Y:S01]  /*2e30*/  FFMA.FTZ R5, R29, UR21, -R62.reuse ;  /* 0x000000151d057c23 */ /* 0x100fe2000801083e */
[--C-:B------:R-:W-:Y:S01]  /*2e40*/  FFMA.FTZ R144, R32, UR21, -R62.reuse ;  /* 0x0000001520907c23 */ /* 0x100fe2000801083e */
[----:B------:R-:W-:Y:S01]  /*2e50*/  FFMA.FTZ R9, R33, UR21, -R62 ;  /* 0x0000001521097c23 */ /* 0x000fe2000801083e */
[----:B------:R-:W-:Y:S01]  /*2e60*/  MUFU.EX2 R148, R148 ;  /* 0x0000009400947308 */ /* 0x000fe20000000800 */
[----:B--2---:R-:W-:Y:S01]  /*2e70*/  FADD.FTZ R25, R151, R28 ;  /* 0x0000001c97197221 */ /* 0x004fe20000010000 */
[--C-:B------:R-:W-:Y:S01]  /*2e80*/  FFMA.FTZ R146, R7, UR21, -R62.reuse ;  /* 0x0000001507927c23 */ /* 0x100fe2000801083e */
[--C-:B------:R-:W-:Y:S01]  /*2e90*/  FFMA.FTZ R7, R37, UR21, -R62.reuse ;  /* 0x0000001525077c23 */ /* 0x100fe2000801083e */
[--C-:B------:R-:W-:Y:S01]  /*2ea0*/  FFMA.FTZ R140, R40, UR21, -R62.reuse ;  /* 0x00000015288c7c23 */ /* 0x100fe2000801083e */
[----:B---3--:R-:W-:Y:S01]  /*2eb0*/  FADD.FTZ R28, R8, R25 ;  /* 0x00000019081c7221 */ /* 0x008fe20000010000 */
[--C-:B-1----:R-:W-:Y:S01]  /*2ec0*/  FFMA.FTZ R11, R41, UR21, -R62.reuse ;  /* 0x00000015290b7c23 */ /* 0x102fe2000801083e */
[----:B------:R-:W-:Y:S01]  /*2ed0*/  FFMA.FTZ R142, R44, UR21, -R62 ;  /* 0x000000152c8e7c23 */ /* 0x000fe2000801083e */
[----:B------:R-:W1:Y:S01]  /*2ee0*/  MUFU.EX2 R3, R3 ;  /* 0x0000000300037308 */ /* 0x000e620000000800 */
[----:B----4-:R-:W-:Y:S01]  /*2ef0*/  FADD.FTZ R27, R145, R28 ;  /* 0x0000001c911b7221 */ /* 0x010fe20000010000 */
[--C-:B------:R-:W-:Y:S01]  /*2f00*/  FFMA.FTZ R13, R45, UR21, -R62.reuse ;  /* 0x000000152d0d7c23 */ /* 0x100fe2000801083e */
[--C-:B------:R-:W-:Y:S01]  /*2f10*/  FFMA.FTZ R136, R48, UR21, -R62.reuse ;  /* 0x0000001530887c23 */ /* 0x100fe2000801083e */
[--C-:B------:R-:W-:Y:S01]  /*2f20*/  FFMA.FTZ R15, R49, UR21, -R62.reuse ;  /* 0x00000015310f7c23 */ /* 0x100fe2000801083e */
[----:B-----5:R-:W-:Y:S01]  /*2f30*/  FADD.FTZ R28, R10, R27 ;  /* 0x0000001b0a1c7221 */ /* 0x020fe20000010000 */
[--C-:B------:R-:W-:Y:S01]  /*2f40*/  FFMA.FTZ R138, R52, UR21, -R62.reuse ;  /* 0x00000015348a7c23 */ /* 0x100fe2000801083e */
[----:B------:R-:W-:Y:S01]  /*2f50*/  FFMA.FTZ R21, R53, UR21, -R62 ;  /* 0x0000001535157c23 */ /* 0x000fe2000801083e */
[----:B------:R-:W2:Y:S01]  /*2f60*/  MUFU.EX2 R150, R150 ;  /* 0x0000009600967308 */ /* 0x000ea20000000800 */
[----:B0-----:R-:W-:Y:S01]  /*2f70*/  FADD.FTZ R27, R147, R28 ;  /* 0x0000001c931b7221 */ /* 0x001fe20000010000 */
[--C-:B------:R-:W-:Y:S01]  /*2f80*/  FFMA.FTZ R132, R56, UR21, -R62.reuse ;  /* 0x0000001538847c23 */ /* 0x100fe2000801083e */
[--C-:B------:R-:W-:Y:S01]  /*2f90*/  FFMA.FTZ R25, R57, UR21, -R62.reuse ;  /* 0x0000001539197c23 */ /* 0x100fe2000801083e */
[--C-:B------:R-:W-:Y:S01]  /*2fa0*/  FFMA.FTZ R134, R60, UR21, -R62.reuse ;  /* 0x000000153c867c23 */ /* 0x100fe2000801083e */
[----:B------:R-:W-:Y:S01]  /*2fb0*/  FADD.FTZ R32, R24, R27 ;  /* 0x0000001b18207221 */ /* 0x000fe20000010000 */
[--C-:B------:R-:W-:Y:S01]  /*2fc0*/  FFMA.FTZ R27, R61, UR21, -R62.reuse ;  /* 0x000000153d1b7c23 */ /* 0x100fe2000801083e */
[----:B------:R-:W-:Y:S01]  /*2fd0*/  FFMA.FTZ R128, R64, UR21, -R62 ;  /* 0x0000001540807c23 */ /* 0x000fe2000801083e */
[----:B------:R-:W0:Y:S01]  /*2fe0*/  MUFU.EX2 R5, R5 ;  /* 0x0000000500057308 */ /* 0x000e220000000800 */
[----:B-1----:R-:W-:Y:S01]  /*2ff0*/  FADD.FTZ R29, R148, R3 ;  /* 0x00000003941d7221 */ /* 0x002fe20000010000 */
[----:B------:R-:W-:Y:S01]  /*3000*/  FADD.FTZ R31, R141, R32 ;  /* 0x000000208d1f7221 */ /* 0x000fe20000010000 */
[--C-:B------:R-:W-:Y:S01]  /*3010*/  FFMA.FTZ R130, R68, UR21, -R62.reuse ;  /* 0x0000001544827c23 */ /* 0x100fe2000801083e */
[--C-:B------:R-:W-:Y:S01]  /*3020*/  FFMA.FTZ R69, R69, UR21, -R62.reuse ;  /* 0x0000001545457c23 */ /* 0x100fe2000801083e */
[--C-:B------:R-:W-:Y:S01]  /*3030*/  FFMA.FTZ R72, R72, UR21, -R62.reuse ;  /* 0x0000001548487c23 */ /* 0x100fe2000801083e */
[----:B------:R-:W-:Y:S01]  /*3040*/  FADD.FTZ R32, R36, R31 ;  /* 0x0000001f24207221 */ /* 0x000fe20000010000 */
[----:B------:R-:W-:Y:S01]  /*3050*/  F2FP.F16.F32.PACK_AB R149, R149, R4 ;  /* 0x000000049595723e */ /* 0x000fe200000000ff */
[----:B------:R-:W1:Y:S01]  /*3060*/  MUFU.EX2 R144, R144 ;  /* 0x0000009000907308 */ /* 0x000e620000000800 */
[----:B--2---:R-:W-:Y:S01]  /*3070*/  FADD.FTZ R28, R150, R29 ;  /* 0x0000001d961c7221 */ /* 0x004fe20000010000 */
[--C-:B------:R-:W-:Y:S01]  /*3080*/  FFMA.FTZ R73, R73, UR21, -R62.reuse ;  /* 0x0000001549497c23 */ /* 0x100fe2000801083e */
[--C-:B------:R-:W-:Y:S01]  /*3090*/  FFMA.FTZ R76, R76, UR21, -R62.reuse ;  /* 0x000000154c4c7c23 */ /* 0x100fe2000801083e */
[--C-:B------:R-:W-:Y:S01]  /*30a0*/  FFMA.FTZ R77, R77, UR21, -R62.reuse ;  /* 0x000000154d4d7c23 */ /* 0x100fe2000801083e */
[--C-:B------:R-:W-:Y:S01]  /*30b0*/  FFMA.FTZ R80, R80, UR21, -R62.reuse ;  /* 0x0000001550507c23 */ /* 0x100fe2000801083e */
[--C-:B------:R-:W-:Y:S01]  /*30c0*/  FFMA.FTZ R81, R81, UR21, -R62.reuse ;  /* 0x0000001551517c23 */ /* 0x100fe2000801083e */
[----:B------:R-:W-:Y:S01]  /*30d0*/  FFMA.FTZ R84, R84, UR21, -R62 ;  /* 0x0000001554547c23 */ /* 0x000fe2000801083e */
[----:B------:R-:W2:Y:S01]  /*30e0*/  MUFU.EX2 R9, R9 ;  /* 0x0000000900097308 */ /* 0x000ea20000000800 */
[C---:B0-----:R-:W-:Y:S01]  /*30f0*/  FADD.FTZ R29, R5.reuse, R28 ;  /* 0x0000001c051d7221 */ /* 0x041fe20000010000 */
[----:B------:R-:W-:-:S02]  /*3100*/  F2FP.F16.F32.PACK_AB R150, R5, R150 ;  /* 0x000000960596723e */ /* 0x000fc400000000ff */
[----:B------:R-:W-:Y:S02]  /*3110*/  F2FP.F16.F32.PACK_AB R148, R3, R148 ;  /* 0x000000940394723e */ /* 0x000fe400000000ff */
[----:B------:R-:W-:Y:S02]  /*3120*/  F2FP.F16.F32.PACK_AB R151, R8, R151 ;  /* 0x000000970897723e */ /* 0x000fe400000000ff */
[----:B------:R-:W0:Y:S01]  /*3130*/  MUFU.EX2 R146, R146 ;  /* 0x0000009200927308 */ /* 0x000e220000000800 */
[----:B-1----:R-:W-:Y:S01]  /*3140*/  FADD.FTZ R28, R144, R29 ;  /* 0x0000001d901c7221 */ /* 0x002fe20000010000 */
[----:B------:R-:W-:Y:S01]  /*3150*/  FADD.FTZ R29, R143, R32 ;  /* 0x000000208f1d7221 */ /* 0x000fe20000010000 */
[----:B------:R-:W-:Y:S02]  /*3160*/  F2FP.F16.F32.PACK_AB R145, R10, R145 ;  /* 0x000000910a91723e */ /* 0x000fe400000000ff */
[----:B------:R-:W-:Y:S01]  /*3170*/  F2FP.F16.F32.PACK_AB R147, R24, R147 ;  /* 0x000000931893723e */ /* 0x000fe200000000ff */
[----:B------:R-:W-:Y:S01]  /*3180*/  FADD.FTZ R32, R46, R29 ;  /* 0x0000001d2e207221 */ /* 0x000fe20000010000 */
[----:B------:R-:W-:Y:S01]  /*3190*/  FFMA.FTZ R29, R65, UR21, -R62 ;  /* 0x00000015411d7c23 */ /* 0x000fe2000801083e */
[----:B------:R-:W1:Y:S01]  /*31a0*/  MUFU.EX2 R7, R7 ;  /* 0x0000000700077308 */ /* 0x000e620000000800 */
[----:B--2---:R-:W-:Y:S01]  /*31b0*/  FADD.FTZ R31, R9, R28 ;  /* 0x0000001c091f7221 */ /* 0x004fe20000010000 */
[----:B------:R-:W-:Y:S01]  /*31c0*/  FADD.FTZ R33, R137, R32 ;  /* 0x0000002089217221 */ /* 0x000fe20000010000 */
[----:B------:R-:W-:Y:S01]  /*31d0*/  FFMA.FTZ R62, R85, UR21, -R62 ;  /* 0x00000015553e7c23 */ /* 0x000fe2000801083e */
[----:B------:R-:W-:-:S02]  /*31e0*/  F2FP.F16.F32.PACK_AB R141, R36, R141 ;  /* 0x0000008d248d723e */ /* 0x000fc400000000ff */
[----:B------:R-:W-:Y:S01]  /*31f0*/  FADD.FTZ R32, R38, R33 ;  /* 0x0000002126207221 */ /* 0x000fe20000010000 */
[----:B------:R-:W-:Y:S01]  /*3200*/  F2FP.F16.F32.PACK_AB R143, R46, R143 ;  /* 0x0000008f2e8f723e */ /* 0x000fe200000000ff */
[----:B------:R-:W2:Y:S01]  /*3210*/  MUFU.EX2 R140, R140 ;  /* 0x0000008c008c7308 */ /* 0x000ea20000000800 */
[----:B0-----:R-:W-:Y:S01]  /*3220*/  FADD.FTZ R28, R146, R31 ;  /* 0x0000001f921c7221 */ /* 0x001fe20000010000 */
[----:B------:R-:W-:Y:S01]  /*3230*/  FADD.FTZ R33, R139, R32 ;  /* 0x000000208b217221 */ /* 0x000fe20000010000 */
[----:B------:R-:W-:Y:S02]  /*3240*/  F2FP.F16.F32.PACK_AB R137, R38, R137 ;  /* 0x000000892689723e */ /* 0x000fe400000000ff */
[----:B------:R-:W-:Y:S02]  /*3250*/  F2FP.F16.F32.PACK_AB R139, R34, R139 ;  /* 0x0000008b228b723e */ /* 0x000fe400000000ff */
[----:B------:R-:W-:Y:S01]  /*3260*/  F2FP.F16.F32.PACK_AB R144, R9, R144 ;  /* 0x000000900990723e */ /* 0x000fe200000000ff */
[----:B------:R-:W0:Y:S01]  /*3270*/  MUFU.EX2 R11, R11 ;  /* 0x0000000b000b7308 */ /* 0x000e220000000800 */
[C---:B-1----:R-:W-:Y:S01]  /*3280*/  FADD.FTZ R31, R7.reuse, R28 ;  /* 0x0000001c071f7221 */ /* 0x042fe20000010000 */
[----:B------:R-:W-:-:S06]  /*3290*/  F2FP.F16.F32.PACK_AB R146, R7, R146 ;  /* 0x000000920792723e */ /* 0x000fcc00000000ff */
[----:B------:R-:W1:Y:S01]  /*32a0*/  MUFU.EX2 R142, R142 ;  /* 0x0000008e008e7308 */ /* 0x000e620000000800 */
[----:B--2---:R-:W-:-:S07]  /*32b0*/  FADD.FTZ R28, R140, R31 ;  /* 0x0000001f8c1c7221 */ /* 0x004fce0000010000 */
        /* <DEDUP_REMOVED lines=8> */
[----:B------:R-:W-:-:S04]  /*3340*/  FADD.FTZ R28, R30, R33 ;  /* 0x000000211e1c7221 */ /* 0x000fc80000010000 */
[----:B------:R-:W-:Y:S01]  /*3350*/  FADD.FTZ R33, R135, R28 ;  /* 0x0000001c87217221 */ /* 0x000fe20000010000 */
[C---:B------:R-:W-:Y:S01]  /*3360*/  F2FP.F16.F32.PACK_AB R135, R26.reuse, R135 ;  /* 0x000000871a87723e */ /* 0x040fe200000000ff */
[----:B------:R-:W1:Y:S01]  /*3370*/  MUFU.EX2 R15, R15 ;  /* 0x0000000f000f7308 */ /* 0x000e620000000800 */
[C---:B--2---:R-:W-:Y:S01]  /*3380*/  FADD.FTZ R31, R13.reuse, R2 ;  /* 0x000000020d1f7221 */ /* 0x044fe20000010000 */
[----:B------:R-:W-:Y:S01]  /*3390*/  FADD.FTZ R28, R26, R33 ;  /* 0x000000211a1c7221 */ /* 0x000fe20000010000 */
[----:B------:R-:W-:-:S03]  /*33a0*/  F2FP.F16.F32.PACK_AB R142, R13, R142 ;  /* 0x0000008e0d8e723e */ /* 0x000fc600000000ff */
[----:B------:R-:W-:Y:S01]  /*33b0*/  FADD.FTZ R33, R129, R28 ;  /* 0x0000001c81217221 */ /* 0x000fe20000010000 */
[----:B------:R-:W-:Y:S01]  /*33c0*/  F2FP.F16.F32.PACK_AB R129, R20, R129 ;  /* 0x000000811481723e */ /* 0x000fe200000000ff */
[----:B------:R-:W2:Y:S01]  /*33d0*/  MUFU.EX2 R138, R138 ;  /* 0x0000008a008a7308 */ /* 0x000ea20000000800 */
[----:B0-----:R-:W-:Y:S01]  /*33e0*/  FADD.FTZ R2, R136, R31 ;  /* 0x0000001f88027221 */ /* 0x001fe20000010000 */
[----:B------:R-:W-:-:S04]  /*33f0*/  FADD.FTZ R28, R20, R33 ;  /* 0x00000021141c7221 */ /* 0x000fc80000010000 */
[----:B------:R-:W-:Y:S01]  /*3400*/  FADD.FTZ R33, R131, R28 ;  /* 0x0000001c83217221 */ /* 0x000fe20000010000 */
[C---:B------:R-:W-:Y:S01]  /*3410*/  F2FP.F16.F32.PACK_AB R131, R14.reuse, R131 ;  /* 0x000000830e83723e */ /* 0x040fe200000000ff */
[----:B------:R-:W0:Y:S01]  /*3420*/  MUFU.EX2 R21, R21 ;  /* 0x0000001500157308 */ /* 0x000e220000000800 */
        /* <DEDUP_REMOVED lines=37> */
[----:B--2---:R-:W-:Y:S01]  /*3680*/  FADD.FTZ R33, R121, R4 ;  /* 0x0000000479217221 */ /* 0x004fe20000010000 */
[----:B------:R-:W-:-:S03]  /*3690*/  F2FP.F16.F32.PACK_AB R121, R54, R121 ;  /* 0x000000793679723e */ /* 0x000fc600000000ff */
[----:B------:R-:W-:-:S03]  /*36a0*/  FADD.FTZ R4, R54, R33 ;  /* 0x0000002136047221 */ /* 0x000fc60000010000 */
        /* <DEDUP_REMOVED lines=18> */
[----:B-1----:R-:W-:Y:S01]  /*37d0*/  FADD.FTZ R4, R84, R3 ;  /* 0x0000000354047221 */ /* 0x002fe20000010000 */
[C---:B--2---:R-:W-:Y:S01]  /*37e0*/  FADD.FTZ R2, R58.reuse, R33 ;  /* 0x000000213a027221 */ /* 0x044fe20000010000 */
[----:B------:R-:W-:Y:S02]  /*37f0*/  F2FP.F16.F32.PACK_AB R123, R58, R123 ;  /* 0x0000007b3a7b723e */ /* 0x000fe400000000ff */
[C---:B0-----:R-:W-:Y:S01]  /*3800*/  FADD.FTZ R3, R5.reuse, R4 ;  /* 0x0000000405037221 */ /* 0x041fe20000010000 */
        /* <DEDUP_REMOVED lines=22> */
[----:B------:R-:W-:-:S05]  /*3970*/  ULDC UR21, c[0x0][0x988] ;  /* 0x0002620000157ab9 */ /* 0x000fca0000000800 */
.L_x_1715:
        /* <DEDUP_REMOVED lines=9> */
.L_x_1708:
[----:B------:R-:W-:Y:S01]  /*3a10*/  ULEA UR6, UR37, UR41, 0x3 ;  /* 0x0000002925067291 */ /* 0x000fe2000f8e183f */
[----:B------:R-:W-:-:S05]  /*3a20*/  IMAD.U32 R0, RZ, RZ, UR40 ;  /* 0x00000028ff007e24 */ /* 0x000fca000f8e00ff */
[----:B------:R-:W-:-:S04]  /*3a30*/  SHF.L.U32 R0, R0, 0x1f, RZ ;  /* 0x0000001f00007819 */ /* 0x000fc800000006ff */
[----:B------:R0:W1:Y:S01]  /*3a40*/  SYNCS.PHASECHK.TRANS64.TRYWAIT P2, [UR6+0x16830], R0 ;  /* 0x01683000ff0075a7 */ /* 0x0000620008040146 */
[----:B------:R-:W-:Y:S05]  /*3a50*/  @!P0 BRA `(.L_x_1709) ;  /* 0x0000000000048947 */ /* 0x000fea0003800000 */
[----:B------:R-:W-:Y:S01]  /*3a60*/  BPT.TRAP 0x1 ;  /* 0x000000040000795c */ /* 0x000fe20000300000 */
.L_x_1709:
[----:B-1----:R-:W-:Y:S05]  /*3a70*/  @P2 BRA `(.L_x_1707) ;  /* 0x0000000000082947 */ /* 0x002fea0003800000 */
[----:B------:R-:W1:Y:S02]  /*3a80*/  SYNCS.PHASECHK.TRANS64.TRYWAIT P2, [UR6+0x16830], R0 ;  /* 0x01683000ff0075a7 */ /* 0x000e640008040146 */
[----:B-1----:R-:W-:Y:S05]  /*3a90*/  @!P2 BRA `(.L_x_1710) ;  /* 0x000000a4008ca947 */ /* 0x002fea0003800000 */
.L_x_1707:
[----:B01----:R-:W-:Y:S01]  /*3aa0*/  VIADD R0, R23, 0x8 ;  /* 0x0000000817007836 */ /* 0x003fe20000000000 */
        /* <DEDUP_REMOVED lines=24> */
.L_x_1712:
[----:B------:R-:W-:Y:S01]  /*3c30*/  ULEA UR6, UR23, UR41, 0x3 ;  /* 0x0000002917067291 */ /* 0x000fe2000f8e183f */
[----:B------:R-:W-:-:S05]  /*3c40*/  IMAD.U32 R0, RZ, RZ, UR25 ;  /* 0x00000019ff007e24 */ /* 0x000fca000f8e00ff */
[----:B------:R-:W-:-:S04]  /*3c50*/  SHF.L.U32 R0, R0, 0x1f, RZ ;  /* 0x0000001f00007819 */ /* 0x000fc800000006ff */
[----:B------:R0:W1:Y:S01]  /*3c60*/  SYNCS.PHASECHK.TRANS64.TRYWAIT P2, [UR6+0x16850], R0 ;  /* 0x01685000ff0075a7 */ /* 0x0000620008040146 */
[----:B------:R-:W-:Y:S05]  /*3c70*/  @!P0 BRA `(.L_x_1713) ;  /* 0x0000000000048947 */ /* 0x000fea0003800000 */
[----:B------:R-:W-:Y:S01]  /*3c80*/  BPT.TRAP 0x1 ;  /* 0x000000040000795c */ /* 0x000fe20000300000 */
.L_x_1713:
[----:B-1----:R-:W-:Y:S05]  /*3c90*/  @P2 BRA `(.L_x_1711) ;  /* 0x0000000000082947 */ /* 0x002fea0003800000 */
[----:B------:R-:W1:Y:S02]  /*3ca0*/  SYNCS.PHASECHK.TRANS64.TRYWAIT P2, [UR6+0x16850], R0 ;  /* 0x01685000ff0075a7 */ /* 0x000e640008040146 */
[----:B-1----:R-:W-:Y:S05]  /*3cb0*/  @!P2 BRA `(.L_x_1714) ;  /* 0x000000a4001ca947 */ /* 0x002fea0003800000 */
.L_x_1711:
[----:B------:R-:W-:Y:S01]  /*3cc0*/  UIADD3 UR6, UR41, 0x400, URZ ;  /* 0x0000040029067890 */ /* 0x000fe2000fffe03f */
[----:B------:R-:W-:Y:S01]  /*3cd0*/  WARPGROUP.ARRIVE ;  /* 0x00000000000079c5 */ /* 0x000fe20000000000 */
[----:B------:R-:W-:Y:S01]  /*3ce0*/  UMOV UR7, 0x40000040 ;  /* 0x4000004000077882 */ /* 0x000fe20000000000 */
[----:B-1----:R-:W-:Y:S01]  /*3cf0*/  IMAD.MOV.U32 R7, RZ, RZ, -0x2 ;  /* 0xfffffffeff077424 */ /* 0x002fe200078e00ff */
[----:B------:R-:W-:Y:S02]  /*3d00*/  USHF.R.U32.HI UR6, URZ, 0x4, UR6 ;  /* 0x000000043f067899 */ /* 0x000fe40008011606 */
[----:B------:R-:W-:Y:S02]  /*3d10*/  UISETP.GT.AND UP0, UPT, UR24, UR22, UPT ;  /* 0x000000161800728c */ /* 0x000fe4000bf04270 */
[----:B------:R-:W-:Y:S01]  /*3d20*/  ULOP3.LUT UR6, UR6, 0x3fff, URZ, 0xc0, !UPT ;  /* 0x00003fff06067892 */ /* 0x000fe2000f8ec03f */
[----:B------:R-:W-:-:S03]  /*3d30*/  UMOV UR25, UR40 ;  /* 0x0000002800197c82 */ /* 0x000fc60008000000 */
[----:B------:R-:W-:-:S07]  /*3d40*/  ULEA UR10, UR23, UR6, 0xa ;  /* 0x00000006170a7291 */ /* 0x000fce000f8e503f */
[----:B------:R-:W-:Y:S02]  /*3d50*/  UMOV UR6, UR10 ;  /* 0x0000000a00067c82 */ /* 0x000fe40008000000 */
[----:B------:R-:W-:Y:S01]  /*3d60*/  HGMMA.64x64x16.F32 R88, R148, gdesc[UR4].tnspB, R88, gsb0 ;  /* 0x40e0000494587df0 */ /* 0x000fe20008000858 */
[----:B------:R-:W-:Y:S01]  /*3d70*/  UMOV UR6, 0xffffff80 ;  /* 0xffffff8000067882 */ /* 0x000fe20000000000 */
[----:B------:R-:W-:Y:S01]  /*3d80*/  UMOV UR7, 0x40000040 ;  /* 0x4000004000077882 */ /* 0x000fe20000000000 */
[----:B------:R-:W-:Y:S02]  /*3d90*/  UIMAD UR6, UR24, UR6, 0x1 ;  /* 0x00000001180674a4 */ /* 0x000fe4000f8e0206 */
[----:B------:R-:W-:Y:S02]  /*3da0*/  UIADD3 UR24, UR24, -0x1, URZ ;  /* 0xffffffff18187890 */ /* 0x000fe4000fffe03f */
[----:B------:R-:W-:-:S04]  /*3db0*/  UIMAD UR6, UR51, 0xc0, UR6 ;  /* 0x000000c0330678a4 */ /* 0x000fc8000f8e0206 */
[----:B------:R-:W-:-:S06]  /*3dc0*/  UIADD3 UR6, -UR50, UR6, UR49 ;  /* 0x0000000632067290 */ /* 0x000fcc000fffe131 */
[----:B------:R-:W-:Y:S01]  /*3dd0*/  IMAD R6, R18, R7, UR6 ;  /* 0x0000000612067e24 */ /* 0x000fe2000f8e0207 */
[----:B------:R-:W-:-:S03]  /*3de0*/  UIADD3 UR6, UR10, 0x80, URZ ;  /* 0x000000800a067890 */ /* 0x000fc6000fffe03f */
[----:B------:R-:W-:-:S05]  /*3df0*/  IMAD.IADD R6, R19, 0x1, R6 ;  /* 0x0000000113067824 */ /* 0x000fca00078e0206 */
[C---:B------:R-:W-:Y:S02]  /*3e00*/  ISETP.GT.AND P2, PT, R6.reuse, RZ, PT ;  /* 0x000000ff0600720c */ /* 0x040fe40003f44270 */
[----:B------:R-:W-:Y:S02]  /*3e10*/  ISETP.GT.AND P3, PT, R6, 0x1, PT ;  /* 0x000000010600780c */ /* 0x000fe40003f64270 */
[----:B------:R-:W-:Y:S02]  /*3e20*/  FSEL R7, R24, -INF , P2 ;  /* 0xff80000018077808 */ /* 0x000fe40001000000 */
[----:B------:R-:W-:Y:S02]  /*3e30*/  ISETP.GT.AND P2, PT, R6, 0x8, PT ;  /* 0x000000080600780c */ /* 0x000fe40003f44270 */
[----:B------:R-:W-:Y:S02]  /*3e40*/  FSEL R25, R25, -INF , P3 ;  /* 0xff80000019197808 */ /* 0x000fe40001800000 */
[----:B0-----:R-:W-:-:S02]  /*3e50*/  FMNMX.FTZ R0, R7, R4, !PT ;  /* 0x0000000407007209 */ /* 0x001fc40007810000 */
        /* <DEDUP_REMOVED lines=19> */
[----:B------:R-:W-:Y:S01]  /*3f90*/  FSEL R40, R40, -INF , P2 ;  /* 0xff80000028287808 */ /* 0x000fe20001000000 */
[----:B------:R-:W-:Y:S02]  /*3fa0*/  WARPGROUP.DEPBAR.LE gsb0, 0x0 ;  /* 0x00008000000079c5 */ /* 0x000fe40000010000 */
[----:B------:R-:W-:Y:S01]  /*3fb0*/  WARPGROUP.ARRIVE ;  /* 0x00000000000079c5 */ /* 0x000fe20000000000 */
[----:B------:R-:W-:Y:S02]  /*3fc0*/  FMNMX.FTZ R9, R37, R0, !PT ;  /* 0x0000000025097209 */ /* 0x000fe40007810000 */
[----:B------:R-:W-:Y:S02]  /*3fd0*/  ISETP.GT.AND P2, PT, R6, 0x28, PT ;  /* 0x000000280600780c */ /* 0x000fe40003f44270 */
[----:B------:R-:W-:Y:S01]  /*3fe0*/  FSEL R41, R41, -INF , P3 ;  /* 0xff80000029297808 */ /* 0x000fe20001800000 */
[----:B------:R-:W-:Y:S01]  /*3ff0*/  HGMMA.64x64x16.F32 R88, R144, gdesc[UR4].tnspB, R88, gsb0 ;  /* 0x40e0000490587df0 */ /* 0x000fe20008000858 */
[----:B------:R-:W-:Y:S01]  /*4000*/  UIADD3 UR6, UR10, 0x100, URZ ;  /* 0x000001000a067890 */ /* 0x000fe2000fffe03f */
[----:B------:R-:W-:Y:S01]  /*4010*/  FMNMX.FTZ R0, R40, R9, !PT ;  /* 0x0000000928007209 */ /* 0x000fe20007810000 */
[----:B------:R-:W-:Y:S01]  /*4020*/  UMOV UR7, 0x40000040 ;  /* 0x4000004000077882 */ /* 0x000fe20000000000 */
[----:B------:R-:W-:-:S02]  /*4030*/  ISETP.GT.AND P3, PT, R6, 0x29, PT ;  /* 0x000000290600780c */ /* 0x000fc40003f64270 */
[----:B------:R-:W-:Y:S02]  /*4040*/  FSEL R44, R44, -INF , P2 ;  /* 0xff8000002c2c7808 */ /* 0x000fe40001000000 */
[----:B------:R-:W-:Y:S02]  /*4050*/  FMNMX.FTZ R9, R41, R0, !PT ;  /* 0x0000000029097209 */ /* 0x000fe40007810000 */
[----:B------:R-:W-:Y:S02]  /*4060*/  ISETP.GT.AND P2, PT, R6, 0x30, PT ;  /* 0x000000300600780c */ /* 0x000fe40003f44270 */
[----:B------:R-:W-:Y:S02]  /*4070*/  FSEL R45, R45, -INF , P3 ;  /* 0xff8000002d2d7808 */ /* 0x000fe40001800000 */
[----:B------:R-:W-:Y:S02]  /*4080*/  FMNMX.FTZ R0, R44, R9, !PT ;  /* 0x000000092c007209 */ /* 0x000fe40007810000 */
        /* <DEDUP_REMOVED lines=30> */
[----:B------:R-:W-:Y:S01]  /*4270*/  ISETP.GT.AND P3, PT, R6, 0x59, PT ;  /* 0x000000590600780c */ /* 0x000fe20003f64270 */
[----:B------:R-:W-:-:S02]  /*4280*/  WARPGROUP.DEPBAR.LE gsb0, 0x0 ;  /* 0x00008000000079c5 */ /* 0x000fc40000010000 */
[----:B------:R-:W-:Y:S01]  /*4290*/  WARPGROUP.ARRIVE ;  /* 0x00000000000079c5 */ /* 0x000fe20000000000 */
[----:B------:R-:W-:Y:S02]  /*42a0*/  FSEL R68, R68, -INF , P2 ;  /* 0xff80000044447808 */ /* 0x000fe40001000000 */
[----:B------:R-:W-:Y:S02]  /*42b0*/  FMNMX.FTZ R9, R65, R0, !PT ;  /* 0x0000000041097209 */ /* 0x000fe40007810000 */
[----:B------:R-:W-:Y:S01]  /*42c0*/  ISETP.GT.AND P2, PT, R6, 0x60, PT ;  /* 0x000000600600780c */ /* 0x000fe20003f44270 */
[----:B------:R-:W-:Y:S01]  /*42d0*/  HGMMA.64x64x16.F32 R88, R140, gdesc[UR4].tnspB, R88, gsb0 ;  /* 0x40e000048c587df0 */ /* 0x000fe20008000858 */
[----:B------:R-:W-:Y:S01]  /*42e0*/  UIADD3 UR6, UR10, 0x180, URZ ;  /* 0x000001800a067890 */ /* 0x000fe2000fffe03f */
[----:B------:R-:W-:Y:S01]  /*42f0*/  FSEL R69, R69, -INF , P3 ;  /* 0xff80000045457808 */ /* 0x000fe20001800000 */
[----:B------:R-:W-:Y:S01]  /*4300*/  UMOV UR7, 0x40000040 ;  /* 0x4000004000077882 */ /* 0x000fe20000000000 */
        /* <DEDUP_REMOVED lines=19> */
[C---:B------:R-:W-:Y:S01]  /*4440*/  ISETP.GT.AND P3, PT, R6.reuse, 0x79, PT ;  /* 0x000000790600780c */ /* 0x040fe20003f64270 */
[----:B------:R-:W-:Y:S01]  /*4450*/  VIADD R6, R6, 0x8 ;  /* 0x0000000806067836 */ /* 0x000fe20000000000 */
[----:B------:R-:W-:Y:S02]  /*4460*/  FSEL R84, R84, -INF , P2 ;  /* 0xff80000054547808 */ /* 0x000fe40001000000 */
[----:B------:R-:W-:Y:S02]  /*4470*/  FMNMX.FTZ R9, R81, R0, !PT ;  /* 0x0000000051097209 */ /* 0x000fe40007810000 */
[----:B------:R-:W-:Y:S02]  /*4480*/  FSEL R85, R85, -INF , P3 ;  /* 0xff80000055557808 */ /* 0x000fe40001800000 */
[----:B------:R-:W-:Y:S02]  /*4490*/  FMNMX.FTZ R0, R84, R9, !PT ;  /* 0x0000000954007209 */ /* 0x000fe40007810000 */
[----:B------:R-:W-:-:S02]  /*44a0*/  ISETP.GT.AND P3, PT, R6, RZ, PT ;  /* 0x000000ff0600720c */ /* 0x000fc40003f64270 */
[----:B------:R-:W-:Y:S02]  /*44b0*/  FMNMX.FTZ R9, R85, R0, !PT ;  /* 0x0000000055097209 */ /* 0x000fe40007810000 */
[----:B------:R-:W-:Y:S02]  /*44c0*/  ISETP.GT.AND P4, PT, R6, 0x1, PT ;  /* 0x000000010600780c */ /* 0x000fe40003f84270 */
[----:B------:R-:W-:Y:S01]  /*44d0*/  FSEL R26, R26, -INF , P3 ;  /* 0xff8000001a1a7808 */ /* 0x000fe20001800000 */
[----:B------:R-:W0:Y:S01]  /*44e0*/  SHFL.BFLY PT, R0, R9, 0x2, 0x1f ;  /* 0x0c401f0009007f89 */ /* 0x000e2200000e0000 */
[C---:B------:R-:W-:Y:S02]  /*44f0*/  ISETP.GT.AND P3, PT, R6.reuse, 0x8, PT ;  /* 0x000000080600780c */ /* 0x040fe40003f64270 */
[----:B------:R-:W-:Y:S02]  /*4500*/  FSEL R27, R27, -INF , P4 ;  /* 0xff8000001b1b7808 */ /* 0x000fe40002000000 */
[----:B------:R-:W-:-:S02]  /*4510*/  ISETP.GT.AND P4, PT, R6, 0x9, PT ;  /* 0x000000090600780c */ /* 0x000fc40003f84270 */
[----:B------:R-:W-:Y:S02]  /*4520*/  FSEL R30, R30, -INF , P3 ;  /* 0xff8000001e1e7808 */ /* 0x000fe40001800000 */
[C---:B------:R-:W-:Y:S02]  /*4530*/  ISETP.GT.AND P3, PT, R6.reuse, 0x10, PT ;  /* 0x000000100600780c */ /* 0x040fe40003f64270 */
[----:B------:R-:W-:Y:S02]  /*4540*/  FSEL R31, R31, -INF , P4 ;  /* 0xff8000001f1f7808 */ /* 0x000fe40002000000 */
[----:B------:R-:W-:Y:S02]  /*4550*/  ISETP.GT.AND P4, PT, R6, 0x11, PT ;  /* 0x000000110600780c */ /* 0x000fe40003f84270 */
[----:B------:R-:W-:Y:S02]  /*4560*/  FSEL R34, R34, -INF , P3 ;  /* 0xff80000022227808 */ /* 0x000fe40001800000 */
[----:B------:R-:W-:Y:S01]  /*4570*/  ISETP.GT.AND P3, PT, R6, 0x18, PT ;  /* 0x000000180600780c */ /* 0x000fe20003f64270 */
[----:B------:R-:W-:-:S02]  /*4580*/  WARPGROUP.DEPBAR.LE gsb0, 0x0 ;  /* 0x00008000000079c5 */ /* 0x000fc40000010000 */
[----:B------:R-:W-:Y:S01]  /*4590*/  WARPGROUP.ARRIVE ;  /* 0x00000000000079c5 */ /* 0x000fe20000000000 */
[----:B------:R-:W-:Y:S02]  /*45a0*/  FSEL R35, R35, -INF , P4 ;  /* 0xff80000023237808 */ /* 0x000fe40002000000 */
[----:B0-----:R-:W-:Y:S02]  /*45b0*/  FMNMX.FTZ R10, R9, R0, !PT ;  /* 0x00000000090a7209 */ /* 0x001fe40007810000 */
[----:B------:R-:W-:Y:S01]  /*45c0*/  ISETP.GT.AND P4, PT, R6, 0x19, PT ;  /* 0x000000190600780c */ /* 0x000fe20003f84270 */
[----:B------:R-:W-:Y:S01]  /*45d0*/  HGMMA.64x64x16.F32 R88, R136, gdesc[UR4].tnspB, R88, gsb0 ;  /* 0x40e0000488587df0 */ /* 0x000fe20008000858 */
[----:B------:R-:W-:Y:S01]  /*45e0*/  UIADD3 UR6, UR10, 0x200, URZ ;  /* 0x000002000a067890 */ /* 0x000fe2000fffe03f */
[----:B------:R-:W0:Y:S01]  /*45f0*/  SHFL.BFLY PT, R11, R10, 0x1, 0x1f ;  /* 0x0c201f000a0b7f89 */ /* 0x000e2200000e0000 */
[----:B------:R-:W-:Y:S01]  /*4600*/  UMOV UR7, 0x40000040 ;  /* 0x4000004000077882 */ /* 0x000fe20000000000 */
[----:B------:R-:W-:-:S02]  /*4610*/  FSEL R38, R38, -INF , P3 ;  /* 0xff80000026267808 */ /* 0x000fc40001800000 */
[C---:B------:R-:W-:Y:S02]  /*4620*/  ISETP.GT.AND P3, PT, R6.reuse, 0x20, PT ;  /* 0x000000200600780c */ /* 0x040fe40003f64270 */
[----:B------:R-:W-:Y:S02]  /*4630*/  FSEL R39, R39, -INF , P4 ;  /* 0xff80000027277808 */ /* 0x000fe40002000000 */
[----:B------:R-:W-:Y:S02]  /*4640*/  ISETP.GT.AND P4, PT, R6, 0x21, PT ;  /* 0x000000210600780c */ /* 0x000fe40003f84270 */
[----:B------:R-:W-:Y:S02]  /*4650*/  FSEL R42, R42, -INF , P3 ;  /* 0xff8000002a2a7808 */ /* 0x000fe40001800000 */
[----:B------:R-:W-:Y:S02]  /*4660*/  ISETP.GT.AND P3, PT, R6, 0x28, PT ;  /* 0x000000280600780c */ /* 0x000fe40003f64270 */
[----:B------:R-:W-:-:S02]  /*4670*/  FSEL R43, R43, -INF , P4 ;  /* 0xff8000002b2b7808 */ /* 0x000fc40002000000 */
[----:B------:R-:W-:Y:S02]  /*4680*/  ISETP.GT.AND P4, PT, R6, 0x29, PT ;  /* 0x000000290600780c */ /* 0x000fe40003f84270 */
[----:B------:R-:W-:Y:S02]  /*4690*/  FSEL R46, R46, -INF , P3 ;  /* 0xff8000002e2e7808 */ /* 0x000fe40001800000 */
[----:B------:R-:W-:Y:S02]  /*46a0*/  ISETP.GT.AND P3, PT, R6, 0x30, PT ;  /* 0x000000300600780c */ /* 0x000fe40003f64270 */
[----:B------:R-:W-:Y:S02]  /*46b0*/  FSEL R47, R47, -INF , P4 ;  /* 0xff8000002f2f7808 */ /* 0x000fe40002000000 */
[----:B0-----:R-:W-:Y:S02]  /*46c0*/  FMNMX.FTZ R0, R10, R11, !PT ;  /* 0x0000000b0a007209 */ /* 0x001fe40007810000 */
[----:B------:R-:W-:-:S02]  /*46d0*/  FMNMX.FTZ R10, R26, R5, !PT ;  /* 0x000000051a0a7209 */ /* 0x000fc40007810000 */
[----:B------:R-:W-:Y:S01]  /*46e0*/  ISETP.GT.AND P4, PT, R6, 0x31, PT ;  /* 0x000000310600780c */ /* 0x000fe20003f84270 */
[----:B------:R-:W-:Y:S01]  /*46f0*/  FMUL.FTZ R8, R0, UR21 ;  /* 0x0000001500087c20 */ /* 0x000fe20008410000 */
[----:B------:R-:W-:Y:S02]  /*4700*/  FMNMX.FTZ R11, R27, R10, !PT ;  /* 0x0000000a1b0b7209 */ /* 0x000fe40007810000 */
[----:B------:R-:W-:Y:S02]  /*4710*/  FSEL R50, R50, -INF , P3 ;  /* 0xff80000032327808 */ /* 0x000fe40001800000 */
[----:B------:R-:W-:Y:S02]  /*4720*/  FMNMX.FTZ R10, R30, R11, !PT ;  /* 0x0000000b1e0a7209 */ /* 0x000fe40007810000 */
[----:B------:R-:W-:Y:S02]  /*4730*/  ISETP.GT.AND P3, PT, R6, 0x38, PT ;  /* 0x000000380600780c */ /* 0x000fe40003f64270 */
[----:B------:R-:W-:-:S02]  /*4740*/  FMNMX.FTZ R13, R31, R10, !PT ;  /* 0x0000000a1f0d7209 */ /* 0x000fc40007810000 */
[----:B------:R-:W-:Y:S02]  /*4750*/  FSEL R51, R51, -INF , P4 ;  /* 0xff80000033337808 */ /* 0x000fe40002000000 */
[----:B------:R-:W-:Y:S02]  /*4760*/  FMNMX.FTZ R10, R34, R13, !PT ;  /* 0x0000000d220a7209 */ /* 0x000fe40007810000 */
[----:B------:R-:W-:Y:S02]  /*4770*/  FSETP.NEU.FTZ.AND P2, PT, R0, -INF , PT ;  /* 0xff8000000000780b */ /* 0x000fe40003f5d000 */
[----:B------:R-:W-:Y:S02]  /*4780*/  FMNMX.FTZ R13, R35, R10, !PT ;  /* 0x0000000a230d7209 */ /* 0x000fe40007810000 */
[----:B------:R-:W-:Y:S02]  /*4790*/  ISETP.GT.AND P4, PT, R6, 0x39, PT ;  /* 0x000000390600780c */ /* 0x000fe40003f84270 */
[----:B------:R-:W-:-:S02]  /*47a0*/  FMNMX.FTZ R10, R38, R13, !PT ;  /* 0x0000000d260a7209 */ /* 0x000fc40007810000 */
[----:B------:R-:W-:Y:S02]  /*47b0*/  FSEL R54, R54, -INF , P3 ;  /* 0xff80000036367808 */ /* 0x000fe40001800000 */
[----:B------:R-:W-:Y:S02]  /*47c0*/  FMNMX.FTZ R15, R39, R10, !PT ;  /* 0x0000000a270f7209 */ /* 0x000fe40007810000 */
[----:B------:R-:W-:Y:S02]  /*47d0*/  FSEL R8, R8, RZ, P2 ;  /* 0x000000ff08087208 */ /* 0x000fe40001000000 */
[----:B------:R-:W-:Y:S02]  /*47e0*/  FMNMX.FTZ R10, R42, R15, !PT ;  /* 0x0000000f2a0a7209 */ /* 0x000fe40007810000 */
        /* <DEDUP_REMOVED lines=11> */
[----:B------:R0:W-:Y:S01]  /*48a0*/  MUFU.EX2 R11, R33 ;  /* 0x00000021000b7308 */ /* 0x0001e20000000800 */
[----:B------:R-:W-:Y:S01]  /*48b0*/  FSEL R58, R58, -INF , P3 ;  /* 0xff8000003a3a7808 */ /* 0x000fe20001800000 */
[--C-:B------:R-:W-:Y:S01]  /*48c0*/  FFMA.FTZ R49, R49, UR21, -R8.reuse ;  /* 0x0000001531317c23 */ /* 0x100fe20008010808 */
[----:B------:R-:W-:Y:S01]  /*48d0*/  FMNMX.FTZ R10, R50, R21, !PT ;  /* 0x00000015320a7209 */ /* 0x000fe20007810000 */
[----:B------:R-:W-:Y:S01]  /*48e0*/  FFMA.FTZ R150, R28, UR21, -R8 ;  /* 0x000000151c967c23 */ /* 0x000fe20008010808 */
[----:B------:R-:W-:-:S02]  /*48f0*/  WARPGROUP.DEPBAR.LE gsb0, 0x0 ;  /* 0x00008000000079c5 */ /* 0x000fc40000010000 */
[----:B------:R-:W-:Y:S01]  /*4900*/  WARPGROUP.ARRIVE ;  /* 0x00000000000079c5 */ /* 0x000fe20000000000 */
[----:B------:R-:W-:Y:S01]  /*4910*/  FMNMX.FTZ R21, R51, R10, !PT ;  /* 0x0000000a33157209 */ /* 0x000fe20007810000 */
[----:B------:R1:W-:Y:S01]  /*4920*/  MUFU.EX2 R13, R37 ;  /* 0x00000025000d7308 */ /* 0x0003e20000000800 */
[----:B------:R-:W-:Y:S01]  /*4930*/  ISETP.GT.AND P3, PT, R6, 0x48, PT ;  /* 0x000000480600780c */ /* 0x000fe20003f64270 */
[--C-:B------:R-:W-:Y:S01]  /*4940*/  FFMA.FTZ R61, R61, UR21, -R8.reuse ;  /* 0x000000153d3d7c23 */ /* 0x100fe20008010808 */
[----:B------:R-:W-:Y:S01]  /*4950*/  FMNMX.FTZ R10, R54, R21, !PT ;  /* 0x00000015360a7209 */ /* 0x000fe20007810000 */
[----:B------:R-:W-:Y:S01]  /*4960*/  HGMMA.64x64x16.F32 R88, R132, gdesc[UR4].tnspB, R88, gsb0 ;  /* 0x40e0000484587df0 */ /* 0x000fe20008000858 */
[----:B------:R-:W-:Y:S01]  /*4970*/  UIADD3 UR6, UR10, 0x280, URZ ;  /* 0x000002800a067890 */ /* 0x000fe2000fffe03f */
[----:B------:R-:W-:Y:S01]  /*4980*/  FSEL R59, R59, -INF , P4 ;  /* 0xff8000003b3b7808 */ /* 0x000fe20002000000 */
[----:B------:R-:W-:Y:S01]  /*4990*/  UMOV UR7, 0x40000040 ;  /* 0x4000004000077882 */ /* 0x000fe20000000000 */
[----:B------:R-:W-:Y:S01]  /*49a0*/  FMNMX.FTZ R25, R55, R10, !PT ;  /* 0x0000000a37197209 */ /* 0x000fe20007810000 */
[----:B------:R-:W-:Y:S01]  /*49b0*/  MUFU.EX2 R148, R148 ;  /* 0x0000009400947308 */ /* 0x000fe20000000800 */
[----:B------:R-:W-:Y:S01]  /*49c0*/  ISETP.GT.AND P4, PT, R6, 0x49, PT ;  /* 0x000000490600780c */ /* 0x000fe20003f84270 */
[--C-:B------:R-:W-:Y:S01]  /*49d0*/  FFMA.FTZ R142, R44, UR21, -R8.reuse ;  /* 0x000000152c8e7c23 */ /* 0x100fe20008010808 */
[----:B------:R-:W-:Y:S01]  /*49e0*/  FMNMX.FTZ R10, R58, R25, !PT ;  /* 0x000000193a0a7209 */ /* 0x000fe20007810000 */
[--C-:B------:R-:W-:Y:S01]  /*49f0*/  FFMA.FTZ R144, R32, UR21, -R8.reuse ;  /* 0x0000001520907c23 */ /* 0x100fe20008010808 */
[----:B------:R-:W-:Y:S01]  /*4a00*/  FSEL R62, R62, -INF , P3 ;  /* 0xff8000003e3e7808 */ /* 0x000fe20001800000 */
[--C-:B------:R-:W-:Y:S01]  /*4a10*/  FFMA.FTZ R146, R36, UR21, -R8.reuse ;  /* 0x0000001524927c23 */ /* 0x100fe20008010808 */
[----:B------:R-:W-:Y:S01]  /*4a20*/  FMNMX.FTZ R25, R59, R10, !PT ;  /* 0x0000000a3b197209 */ /* 0x000fe20007810000 */
[----:B------:R-:W-:Y:S01]  /*4a30*/  MUFU.EX2 R7, R7 ;  /* 0x0000000700077308 */ /* 0x000fe20000000800 */
[----:B------:R-:W-:Y:S01]  /*4a40*/  ISETP.GT.AND P3, PT, R6, 0x50, PT ;  /* 0x000000500600780c */ /* 0x000fe20003f64270 */
[--C-:B------:R-:W-:Y:S01]  /*4a50*/  FFMA.FTZ R140, R40, UR21, -R8.reuse ;  /* 0x00000015288c7c23 */ /* 0x100fe20008010808 */
[----:B------:R-:W-:Y:S01]  /*4a60*/  FSEL R63, R63, -INF , P4 ;  /* 0xff8000003f3f7808 */ /* 0x000fe20002000000 */
[--C-:B------:R-:W-:Y:S01]  /*4a70*/  FFMA.FTZ R41, R41, UR21, -R8.reuse ;  /* 0x0000001529297c23 */ /* 0x100fe20008010808 */
[----:B------:R-:W-:Y:S01]  /*4a80*/  FMNMX.FTZ R10, R62, R25, !PT ;  /* 0x000000193e0a7209 */ /* 0x000fe20007810000 */
[--C-:B------:R-:W-:Y:S01]  /*4a90*/  FFMA.FTZ R45, R45, UR21, -R8.reuse ;  /* 0x000000152d2d7c23 */ /* 0x100fe20008010808 */
[----:B------:R-:W-:Y:S01]  /*4aa0*/  ISETP.GT.AND P4, PT, R6, 0x51, PT ;  /* 0x000000510600780c */ /* 0x000fe20003f84270 */
        /* <DEDUP_REMOVED lines=8> */
[----:B------:R-:W-:Y:S01]  /*4b30*/  MUFU.EX2 R150, R150 ;  /* 0x0000009600967308 */ /* 0x000fe20000000800 */
[----:B------:R-:W-:Y:S01]  /*4b40*/  FMNMX.FTZ R10, R66, R29, !PT ;  /* 0x0000001d420a7209 */ /* 0x000fe20007810000 */
[--C-:B------:R-:W-:Y:S01]  /*4b50*/  FFMA.FTZ R138, R52, UR21, -R8.reuse ;  /* 0x00000015348a7c23 */ /* 0x100fe20008010808 */
[----:B------:R-:W-:Y:S01]  /*4b60*/  ISETP.GT.AND P4, PT, R6, 0x59, PT ;  /* 0x000000590600780c */ /* 0x000fe20003f84270 */
        /* <DEDUP_REMOVED lines=14> */
[----:B------:R-:W-:Y:S01]  /*4c50*/  FFMA.FTZ R84, R84, UR21, -R8 ;  /* 0x0000001554547c23 */ /* 0x000fe20008010808 */
[----:B0-----:R-:W-:-:S02]  /*4c60*/  FMNMX.FTZ R33, R71, R10, !PT ;  /* 0x0000000a47217209 */ /* 0x001fc40007810000 */
[----:B------:R-:W-:Y:S02]  /*4c70*/  ISETP.GT.AND P3, PT, R6, 0x68, PT ;  /* 0x000000680600780c */ /* 0x000fe40003f64270 */
[----:B------:R-:W-:Y:S01]  /*4c80*/  FSEL R75, R75, -INF , P4 ;  /* 0xff8000004b4b7808 */ /* 0x000fe20002000000 */
[----:B------:R-:W-:Y:S01]  /*4c90*/  MUFU.EX2 R146, R146 ;  /* 0x0000009200927308 */ /* 0x000fe20000000800 */
[----:B------:R-:W-:Y:S02]  /*4ca0*/  FMNMX.FTZ R10, R74, R33, !PT ;  /* 0x000000214a0a7209 */ /* 0x000fe40007810000 */
[----:B------:R-:W-:Y:S02]  /*4cb0*/  ISETP.GT.AND P4, PT, R6, 0x69, PT ;  /* 0x000000690600780c */ /* 0x000fe40003f84270 */
[----:B------:R-:W-:Y:S02]  /*4cc0*/  FSEL R78, R78, -INF , P3 ;  /* 0xff8000004e4e7808 */ /* 0x000fe40001800000 */
[----:B------:R-:W-:Y:S01]  /*4cd0*/  FMNMX.FTZ R33, R75, R10, !PT ;  /* 0x0000000a4b217209 */ /* 0x000fe20007810000 */
[----:B------:R-:W-:Y:S01]  /*4ce0*/  MUFU.EX2 R140, R140 ;  /* 0x0000008c008c7308 */ /* 0x000fe20000000800 */
[----:B------:R-:W-:-:S02]  /*4cf0*/  ISETP.GT.AND P3, PT, R6, 0x70, PT ;  /* 0x000000700600780c */ /* 0x000fc40003f64270 */
[----:B------:R-:W-:Y:S02]  /*4d00*/  FSEL R79, R79, -INF , P4 ;  /* 0xff8000004f4f7808 */ /* 0x000fe40002000000 */
[----:B------:R-:W-:Y:S02]  /*4d10*/  FMNMX.FTZ R10, R78, R33, !PT ;  /* 0x000000214e0a7209 */ /* 0x000fe40007810000 */
[----:B------:R-:W-:Y:S01]  /*4d20*/  ISETP.GT.AND P4, PT, R6, 0x71, PT ;  /* 0x000000710600780c */ /* 0x000fe20003f84270 */
[----:B------:R0:W-:Y:S01]  /*4d30*/  MUFU.EX2 R15, R41 ;  /* 0x00000029000f7308 */ /* 0x0001e20000000800 */
[----:B------:R-:W-:Y:S02]  /*4d40*/  FSEL R82, R82, -INF , P3 ;  /* 0xff80000052527808 */ /* 0x000fe40001800000 */
[----:B-1----:R-:W-:Y:S02]  /*4d50*/  FMNMX.FTZ R37, R79, R10, !PT ;  /* 0x0000000a4f257209 */ /* 0x002fe40007810000 */
[----:B------:R-:W-:-:S02]  /*4d60*/  ISETP.GT.AND P3, PT, R6, 0x78, PT ;  /* 0x000000780600780c */ /* 0x000fc40003f64270 */
[----:B------:R-:W-:Y:S01]  /*4d70*/  FSEL R83, R83, -INF , P4 ;  /* 0xff80000053537808 */ /* 0x000fe20002000000 */
[----:B------:R-:W-:Y:S01]  /*4d80*/  MUFU.EX2 R142, R142 ;  /* 0x0000008e008e7308 */ /* 0x000fe20000000800 */
[----:B------:R-:W-:Y:S02]  /*4d90*/  WARPGROUP.DEPBAR.LE gsb0, 0x0 ;  /* 0x00008000000079c5 */ /* 0x000fe40000010000 */
[----:B------:R-:W-:Y:S01]  /*4da0*/  WARPGROUP.ARRIVE ;  /* 0x00000000000079c5 */ /* 0x000fe20000000000 */
[----:B------:R-:W-:-:S05]  /*4db0*/  FMNMX.FTZ R10, R82, R37, !PT ;  /* 0x00000025520a7209 */ /* 0x000fca0007810000 */
[----:B------:R-:W1:Y:S01]  /*4dc0*/  S2R R135, SR_TID.X ;  /* 0x0000000000877919 */ /* 0x000e620000002100 */
[----:B------:R-:W-:Y:S01]  /*4dd0*/  ISETP.GT.AND P4, PT, R6, 0x79, PT ;  /* 0x000000790600780c */ /* 0x000fe20003f84270 */
[--C-:B0-----:R-:W-:Y:S01]  /*4de0*/  FFMA.FTZ R41, R65, UR21, -R8.reuse ;  /* 0x0000001541297c23 */ /* 0x101fe20008010808 */
[----:B------:R-:W-:Y:S01]  /*4df0*/  FSEL R86, R86, -INF , P3 ;  /* 0xff80000056567808 */ /* 0x000fe20001800000 */
[----:B------:R-:W-:Y:S01]  /*4e00*/  HGMMA.64x64x16.F32 R88, R128, gdesc[UR4].tnspB, R88, gsb0 ;  /* 0x40e0000480587df0 */ /* 0x000fe20008000858 */
[----:B------:R-:W-:Y:S01]  /*4e10*/  UIADD3 UR6, UR10, 0x300, URZ ;  /* 0x000003000a067890 */ /* 0x000fe2000fffe03f */
[----:B------:R-:W-:Y:S01]  /*4e20*/  FMNMX.FTZ R37, R83, R10, !PT ;  /* 0x0000000a53257209 */ /* 0x000fe20007810000 */
[----:B------:R-:W-:Y:S01]  /*4e30*/  UMOV UR7, 0x40000040 ;  /* 0x4000004000077882 */ /* 0x000fe20000000000 */
[----:B------:R-:W-:Y:S01]  /*4e40*/  FSEL R87, R87, -INF , P4 ;  /* 0xff80000057577808 */ /* 0x000fe20002000000 */
[----:B------:R0:W-:Y:S01]  /*4e50*/  MUFU.EX2 R21, R45 ;  /* 0x0000002d00157308 */ /* 0x0001e20000000800 */
[----:B------:R-:W-:Y:S01]  /*4e60*/  FMNMX.FTZ R6, R86, R37, !PT ;  /* 0x0000002556067209 */ /* 0x000fe20007810000 */
[--C-:B------:R-:W-:Y:S01]  /*4e70*/  FFMA.FTZ R132, R56, UR21, -R8.reuse ;  /* 0x0000001538847c23 */ /* 0x100fe20008010808 */
[--C-:B------:R-:W-:Y:S01]  /*4e80*/  FFMA.FTZ R134, R60, UR21, -R8.reuse ;  /* 0x000000153c867c23 */ /* 0x100fe20008010808 */
[--C-:B------:R-:W-:Y:S01]  /*4e90*/  FFMA.FTZ R10, R64, UR21, -R8.reuse ;  /* 0x00000015400a7c23 */ /* 0x100fe20008010808 */
[----:B------:R-:W-:Y:S01]  /*4ea0*/  FMNMX.FTZ R6, R87, R6, !PT ;  /* 0x0000000657067209 */ /* 0x000fe20007810000 */
[----:B------:R-:W-:-:S02]  /*4eb0*/  FFMA.FTZ R65, R85, UR21, -R8 ;  /* 0x0000001555417c23 */ /* 0x000fc40008010808 */
[----:B------:R-:W-:Y:S01]  /*4ec0*/  MUFU.EX2 R37, R61 ;  /* 0x0000003d00257308 */ /* 0x000fe20000000800 */
[--C-:B0-----:R-:W-:Y:S01]  /*4ed0*/  FFMA.FTZ R45, R69, UR21, -R8.reuse ;  /* 0x00000015452d7c23 */ /* 0x101fe20008010808 */
[----:B------:R-:W0:Y:S06]  /*4ee0*/  SHFL.BFLY PT, R49, R6, 0x2, 0x1f ;  /* 0x0c401f0006317f89 */ /* 0x000e2c00000e0000 */
[----:B------:R2:W-:Y:S08]  /*4ef0*/  MUFU.EX2 R29, R53 ;  /* 0x00000035001d7308 */ /* 0x0005f00000000800 */
[----:B------:R3:W-:Y:S01]  /*4f00*/  MUFU.EX2 R33, R57 ;  /* 0x0000003900217308 */ /* 0x0007e20000000800 */
[----:B--2---:R-:W-:-:S07]  /*4f10*/  FFMA.FTZ R53, R77, UR21, -R8 ;  /* 0x000000154d357c23 */ /* 0x004fce0008010808 */
[----:B------:R-:W-:Y:S01]  /*4f20*/  MUFU.EX2 R136, R136 ;  /* 0x0000008800887308 */ /* 0x000fe20000000800 */
[----:B---3--:R-:W-:Y:S01]  /*4f30*/  FFMA.FTZ R57, R81, UR21, -R8 ;  /* 0x0000001551397c23 */ /* 0x008fe20008010808 */
[----:B0-----:R-:W-:-:S05]  /*4f40*/  FMNMX.FTZ R28, R6, R49, !PT ;  /* 0x00000031061c7209 */ /* 0x001fca0007810000 */
[----:B------:R-:W0:Y:S01]  /*4f50*/  SHFL.BFLY PT, R61, R28, 0x1, 0x1f ;  /* 0x0c201f001c3d7f89 */ /* 0x000e2200000e0000 */
[----:B------:R-:W-:Y:S08]  /*4f60*/  MUFU.EX2 R138, R138 ;  /* 0x0000008a008a7308 */ /* 0x000ff00000000800 */
[----:B------:R-:W-:Y:S08]  /*4f70*/  MUFU.EX2 R132, R132 ;  /* 0x0000008400847308 */ /* 0x000ff00000000800 */
[----:B------:R-:W-:Y:S01]  /*4f80*/  MUFU.EX2 R134, R134 ;  /* 0x0000008600867308 */ /* 0x000fe20000000800 */
[----:B0-----:R-:W-:-:S07]  /*4f90*/  FMNMX.FTZ R6, R28, R61, !PT ;  /* 0x0000003d1c067209 */ /* 0x001fce0007810000 */
[----:B------:R-:W-:Y:S01]  /*4fa0*/  MUFU.EX2 R10, R10 ;  /* 0x0000000a000a7308 */ /* 0x000fe20000000800 */
[----:B------:R-:W-:Y:S02]  /*4fb0*/  FSEL R61, R0, RZ, P2 ;  /* 0x000000ff003d7208 */ /* 0x000fe40001000000 */
[C---:B------:R-:W-:Y:S01]  /*4fc0*/  FSETP.NEU.FTZ.AND P2, PT, R6.reuse, -INF , PT ;  /* 0xff8000000600780b */ /* 0x040fe20003f5d000 */
[----:B------:R-:W-:Y:S02]  /*4fd0*/  FMUL.FTZ R44, R6, UR21 ;  /* 0x00000015062c7c20 */ /* 0x000fe40008410000 */
[----:B------:R-:W-:Y:S02]  /*4fe0*/  FADD.FTZ R61, -R61, R4 ;  /* 0x000000043d3d7221 */ /* 0x000fe40000010100 */
[----:B------:R-:W-:Y:S01]  /*4ff0*/  MUFU.EX2 R41, R41 ;  /* 0x0000002900297308 */ /* 0x000fe20000000800 */
[----:B------:R-:W-:Y:S02]  /*5000*/  WARPGROUP.DEPBAR.LE gsb0, 0x0 ;  /* 0x00008000000079c5 */ /* 0x000fe40000010000 */
[----:B------:R-:W-:Y:S01]  /*5010*/  WARPGROUP.ARRIVE ;  /* 0x00000000000079c5 */ /* 0x000fe20000000000 */
[----:B------:R-:W-:Y:S01]  /*5020*/  FMUL.FTZ R61, R61, UR21 ;  /* 0x000000153d3d7c20 */ /* 0x000fe20008410000 */
[----:B------:R-:W-:-:S03]  /*5030*/  FSEL R44, R44, RZ, P2 ;  /* 0x000000ff2c2c7208 */ /* 0x000fc60001000000 */
[----:B------:R-:W-:Y:S01]  /*5040*/  MUFU.EX2 R12, R12 ;  /* 0x0000000c000c7308 */ /* 0x000fe20000000800 */
[----:B------:R-:W-:Y:S01]  /*5050*/  HGMMA.64x64x16.F32 R88, R124, gdesc[UR4].tnspB, R88, gsb0 ;  /* 0x40e000047c587df0 */ /* 0x000fe20008000858 */
[----:B------:R-:W-:Y:S01]  /*5060*/  UIADD3 UR6, UR10, 0x380, URZ ;  /* 0x000003800a067890 */ /* 0x000fe2000fffe03f */
[--C-:B------:R-:W-:Y:S01]  /*5070*/  FFMA.FTZ R147, R38, UR21, -R44.reuse ;  /* 0x0000001526937c23 */ /* 0x100fe2000801082c */
[----:B------:R-:W-:Y:S01]  /*5080*/  UMOV UR7, 0x40000040 ;  /* 0x4000004000077882 */ /* 0x000fe20000000000 */
[--C-:B------:R-:W-:Y:S01]  /*5090*/  FFMA.FTZ R143, R46, UR21, -R44.reuse ;  /* 0x000000152e8f7c23 */ /* 0x100fe2000801082c */
[--C-:B------:R-:W-:Y:S01]  /*50a0*/  FFMA.FTZ R149, R26, UR21, -R44.reuse ;  /* 0x000000151a957c23 */ /* 0x100fe2000801082c */
[--C-:B------:R-:W-:Y:S01]  /*50b0*/  FFMA.FTZ R4, R27, UR21, -R44.reuse ;  /* 0x000000151b047c23 */ /* 0x100fe2000801082c */
[----:B------:R-:W0:Y:S01]  /*50c0*/  MUFU.EX2 R61, R61 ;  /* 0x0000003d003d7308 */ /* 0x000e220000000800 */
[----:B------:R-:W-:Y:S02]  /*50d0*/  IMAD.U32 R27, RZ, RZ, UR37 ;  /* 0x00000025ff1b7e24 */ /* 0x000fe4000f8e00ff */
[--C-:B------:R-:W-:Y:S01]  /*50e0*/  FFMA.FTZ R151, R30, UR21, -R44.reuse ;  /* 0x000000151e977c23 */ /* 0x100fe2000801082c */
[----:B------:R-:W-:Y:S01]  /*50f0*/  FFMA.FTZ R8, R31, UR21, -R44 ;  /* 0x000000151f087c23 */ /* 0x000fe2000801082c */
[----:B------:R-:W-:-:S02]  /*5100*/  IMAD.U32 R31, RZ, RZ, UR23 ;  /* 0x00000017ff1f7e24 */ /* 0x000fc4000f8e00ff */
[--C-:B------:R-:W-:Y:S01]  /*5110*/  FFMA.FTZ R145, R34, UR21, -R44.reuse ;  /* 0x0000001522917c23 */ /* 0x100fe2000801082c */
[----:B------:R-:W-:Y:S01]  /*5120*/  @!P1 LEA R27, R27, UR41, 0x3 ;  /* 0x000000291b1b9c11 */ /* 0x000fe2000f8e18ff */
[--C-:B------:R-:W-:Y:S01]  /*5130*/  FFMA.FTZ R26, R35, UR21, -R44.reuse ;  /* 0x00000015231a7c23 */ /* 0x100fe2000801082c */
[----:B------:R-:W-:Y:S01]  /*5140*/  MUFU.EX2 R149, R149 ;  /* 0x0000009500957308 */ /* 0x000fe20000000800 */
[----:B------:R-:W-:Y:S01]  /*5150*/  @!P1 LEA R31, R31, UR41, 0x3 ;  /* 0x000000291f1f9c11 */ /* 0x000fe2000f8e18ff */
[--C-:B------:R-:W-:Y:S01]  /*5160*/  FFMA.FTZ R30, R39, UR21, -R44.reuse ;  /* 0x00000015271e7c23 */ /* 0x100fe2000801082c */
[--C-:B------:R-:W-:Y:S01]  /*5170*/  FFMA.FTZ R137, R50, UR21, -R44.reuse ;  /* 0x0000001532897c23 */ /* 0x100fe2000801082c */
[--C-:B------:R-:W-:Y:S01]  /*5180*/  FFMA.FTZ R141, R42, UR21, -R44.reuse ;  /* 0x000000152a8d7c23 */ /* 0x100fe2000801082c */
[--C-:B------:R-:W-:Y:S01]  /*5190*/  FFMA.FTZ R32, R43, UR21, -R44.reuse ;  /* 0x000000152b207c23 */ /* 0x100fe2000801082c */
[--C-:B------:R-:W-:Y:S01]  /*51a0*/  FFMA.FTZ R34, R47, UR21, -R44.reuse ;  /* 0x000000152f227c23 */ /* 0x100fe2000801082c */
[----:B------:R-:W-:Y:S01]  /*51b0*/  FFMA.FTZ R36, R51, UR21, -R44 ;  /* 0x0000001533247c23 */ /* 0x000fe2000801082c */
[----:B------:R-:W-:Y:S01]  /*51c0*/  MUFU.EX2 R4, R4 ;  /* 0x0000000400047308 */ /* 0x000fe20000000800 */
[----:B0-----:R-:W-:Y:S01]  /*51d0*/  FFMA.FTZ R38, R61, R3, R148 ;  /* 0x000000033d267223 */ /* 0x001fe20000010094 */
        /* <DEDUP_REMOVED lines=8> */
[--C-:B------:R-:W-:Y:S01]  /*5260*/  FFMA.FTZ R131, R70, UR21, -R44.reuse ;  /* 0x0000001546837c23 */ /* 0x100fe2000801082c */
[----:B------:R-:W-:Y:S01]  /*5270*/  F2FP.F16.F32.PACK_AB R128, R41, R10 ;  /* 0x0000000a2980723e */ /* 0x000fe200000000ff */
[----:B------:R-:W-:Y:S01]  /*5280*/  FFMA.FTZ R75, R75, UR21, -R44 ;  /* 0x000000154b4b7c23 */ /* 0x000fe2000801082c */
[----:B------:R-:W-:Y:S01]  /*5290*/  FADD.FTZ R3, R9, R38 ;  /* 0x0000002609037221 */ /* 0x000fe20000010000 */
[----:B------:R-:W-:Y:S01]  /*52a0*/  FSEL R38, R6, RZ, P2 ;  /* 0x000000ff06267208 */ /* 0x000fe20001000000 */
[--C-:B------:R-:W-:Y:S01]  /*52b0*/  FFMA.FTZ R79, R79, UR21, -R44.reuse ;  /* 0x000000154f4f7c23 */ /* 0x100fe2000801082c */
[----:B-1----:R-:W-:Y:S01]  /*52c0*/  ISETP.GE.U32.AND P2, PT, R135, 0x180, PT ;  /* 0x000001808700780c */ /* 0x002fe20003f46070 */
[----:B------:R-:W-:Y:S01]  /*52d0*/  FADD.FTZ R46, R144, R3 ;  /* 0x00000003902e7221 */ /* 0x000fe20000010000 */
[----:B------:R-:W-:Y:S01]  /*52e0*/  MUFU.EX2 R8, R8 ;  /* 0x0000000800087308 */ /* 0x000fe20000000800 */
[----:B------:R-:W-:Y:S01]  /*52f0*/  FADD.FTZ R38, -R38, R5 ;  /* 0x0000000526267221 */ /* 0x000fe20000010100 */
[----:B------:R-:W-:Y:S01]  /*5300*/  FFMA.FTZ R135, R62, UR21, -R44 ;  /* 0x000000153e877c23 */ /* 0x000fe2000801082c */
[----:B------:R-:W-:Y:S01]  /*5310*/  FADD.FTZ R3, R11, R46 ;  /* 0x0000002e0b037221 */ /* 0x000fe20000010000 */
[--C-:B------:R-:W-:Y:S01]  /*5320*/  FFMA.FTZ R82, R82, UR21, -R44.reuse ;  /* 0x0000001552527c23 */ /* 0x100fe2000801082c */
[----:B------:R-:W-:Y:S01]  /*5330*/  FMUL.FTZ R38, R38, UR21 ;  /* 0x0000001526267c20 */ /* 0x000fe20008410000 */
[--C-:B------:R-:W-:Y:S01]  /*5340*/  FFMA.FTZ R83, R83, UR21, -R44.reuse ;  /* 0x0000001553537c23 */ /* 0x100fe2000801082c */
[----:B------:R-:W-:Y:S01]  /*5350*/  FADD.FTZ R46, R146, R3 ;  /* 0x00000003922e7221 */ /* 0x000fe20000010000 */
[----:B------:R-:W-:Y:S01]  /*5360*/  VIADD R3, R23, 0x9 ;  /* 0x0000000917037836 */ /* 0x000fe20000000000 */
[----:B------:R-:W-:Y:S01]  /*5370*/  MUFU.EX2 R145, R145 ;  /* 0x0000009100917308 */ /* 0x000fe20000000800 */
[----:B------:R-:W-:Y:S01]  /*5380*/  FFMA.FTZ R86, R86, UR21, -R44 ;  /* 0x0000001556567c23 */ /* 0x000fe2000801082c */
[----:B------:R-:W-:Y:S01]  /*5390*/  FADD.FTZ R5, R13, R46 ;  /* 0x0000002e0d057221 */ /* 0x000fe20000010000 */
[--C-:B------:R-:W-:Y:S01]  /*53a0*/  FFMA.FTZ R46, R63, UR21, -R44.reuse ;  /* 0x000000153f2e7c23 */ /* 0x100fe2000801082c */
[----:B------:R-:W-:Y:S01]  /*53b0*/  SEL R3, R3, 0x9, !P2 ;  /* 0x0000000903037807 */ /* 0x000fe20005000000 */
[----:B------:R-:W-:Y:S01]  /*53c0*/  FFMA.FTZ R87, R87, UR21, -R44 ;  /* 0x0000001557577c23 */ /* 0x000fe2000801082c */
[----:B------:R-:W-:Y:S01]  /*53d0*/  FADD.FTZ R48, R140, R5 ;  /* 0x000000058c307221 */ /* 0x000fe20000010000 */
[----:B------:R-:W-:Y:S01]  /*53e0*/  @!P1 VIADD R5, R27, 0x16840 ;  /* 0x000168401b059836 */ /* 0x000fe20000000000 */
[----:B------:R-:W-:Y:S01]  /*53f0*/  MUFU.EX2 R38, R38 ;  /* 0x0000002600267308 */ /* 0x000fe20000000800 */
[----:B------:R-:W-:Y:S01]  /*5400*/  PLOP3.LUT P2, PT, PT, PT, UP0, 0x80, 0x0 ;  /* 0x000000000000781c */ /* 0x000fe20003f4f008 */
[----:B------:R-:W-:Y:S01]  /*5410*/  FADD.FTZ R27, R15, R48 ;  /* 0x000000300f1b7221 */ /* 0x000fe20000010000 */
[----:B------:R-:W-:Y:S01]  /*5420*/  UMOV UR23, UR37 ;  /* 0x0000002500177c82 */ /* 0x000fe20008000000 */
[----:B------:R-:W-:-:S02]  /*5430*/  @!P1 PRMT R5, RZ, 0x654, R5 ;  /* 0x00000654ff059816 */ /* 0x000fc40000000005 */
[----:B------:R-:W-:Y:S01]  /*5440*/  FADD.FTZ R48, R142, R27 ;  /* 0x0000001b8e307221 */ /* 0x000fe20000010000 */
[----:B------:R-:W-:Y:S01]  /*5450*/  F2FP.F16.F32.PACK_AB R148, R7, R148 ;  /* 0x000000940794723e */ /* 0x000fe200000000ff */
[----:B------:R-:W-:Y:S01]  /*5460*/  MUFU.EX2 R26, R26 ;  /* 0x0000001a001a7308 */ /* 0x000fe20000000800 */
[----:B------:R-:W-:Y:S01]  /*5470*/  F2FP.F16.F32.PACK_AB R150, R9, R150 ;  /* 0x000000960996723e */ /* 0x000fe200000000ff */
[----:B------:R-:W-:Y:S01]  /*5480*/  FADD.FTZ R27, R21, R48 ;  /* 0x00000030151b7221 */ /* 0x000fe20000010000 */
[----:B------:R-:W-:Y:S02]  /*5490*/  F2FP.F16.F32.PACK_AB R144, R11, R144 ;  /* 0x000000900b90723e */ /* 0x000fe400000000ff */
[----:B------:R-:W-:Y:S01]  /*54a0*/  F2FP.F16.F32.PACK_AB R146, R13, R146 ;  /* 0x000000920d92723e */ /* 0x000fe200000000ff */
[----:B------:R-:W-:Y:S01]  /*54b0*/  FADD.FTZ R50, R136, R27 ;  /* 0x0000001b88327221 */ /* 0x000fe20000010000 */
[----:B------:R-:W-:Y:S01]  /*54c0*/  F2FP.F16.F32.PACK_AB R140, R15, R140 ;  /* 0x0000008c0f8c723e */ /* 0x000fe200000000ff */
[----:B------:R-:W-:Y:S01]  /*54d0*/  MUFU.EX2 R147, R147 ;  /* 0x0000009300937308 */ /* 0x000fe20000000800 */
[----:B------:R-:W-:-:S02]  /*54e0*/  F2FP.F16.F32.PACK_AB R142, R21, R142 ;  /* 0x0000008e158e723e */ /* 0x000fc400000000ff */
[----:B------:R-:W-:Y:S01]  /*54f0*/  F2FP.F16.F32.PACK_AB R136, R25, R136 ;  /* 0x000000881988723e */ /* 0x000fe200000000ff */
[----:B------:R-:W-:Y:S02]  /*5500*/  WARPGROUP.DEPBAR.LE gsb0, 0x0 ;  /* 0x00008000000079c5 */ /* 0x000fe40000010000 */
[----:B------:R-:W-:Y:S01]  /*5510*/  WARPGROUP.ARRIVE ;  /* 0x00000000000079c5 */ /* 0x000fe20000000000 */
[--C-:B------:R-:W-:Y:S01]  /*5520*/  FFMA.FTZ R125, R74, UR21, -R44.reuse ;  /* 0x000000154a7d7c23 */ /* 0x100fe2000801082c */
[----:B------:R-:W-:Y:S01]  /*5530*/  MUFU.EX2 R30, R30 ;  /* 0x0000001e001e7308 */ /* 0x000fe20000000800 */
[----:B------:R-:W-:-:S03]  /*5540*/  FFMA.FTZ R127, R78, UR21, -R44 ;  /* 0x000000154e7f7c23 */ /* 0x000fc6000801082c */
[----:B------:R-:W-:Y:S04]  /*5550*/  HGMMA.64x64x16.F32 R88, R120, gdesc[UR4].tnspB, R88, gsb0 ;  /* 0x40e0000478587df0 */ /* 0x000fe80008000858 */
        /* <DEDUP_REMOVED lines=10> */
[----:B------:R-:W0:Y:S01]  /*5600*/  MUFU.EX2 R49, R73 ;  /* 0x0000004900317308 */ /* 0x000e220000000800 */
[----:B------:R-:W-:Y:S02]  /*5610*/  WARPGROUP.DEPBAR.LE gsb0, 0x0 ;  /* 0x00008000000079c5 */ /* 0x000fe40000010000 */
[----:B------:R1:W-:Y:S06]  /*5620*/  BAR.ARV R3, 0x100 ;  /* 0x000400030000751d */ /* 0x0003ec0000002000 */
[----:B------:R2:W-:Y:S01]  /*5630*/  @!P1 SYNCS.ARRIVE.TRANS64.RED.A1T0 RZ, [R5+URZ], RZ ;  /* 0x000000ff05ff99a7 */ /* 0x0005e2000810043f */
[----:B------:R-:W-:Y:S01]  /*5640*/  MUFU.EX2 R40, R40 ;  /* 0x0000002800287308 */ /* 0x000fe20000000800 */
[----:B-1----:R-:W-:-:S02]  /*5650*/  @!P1 VIADD R3, R31, 0x16860 ;  /* 0x000168601f039836 */ /* 0x002fc40000000000 */
[-C--:B------:R-:W-:Y:S01]  /*5660*/  FMUL.FTZ R88, R88, R61.reuse ;  /* 0x0000003d58587220 */ /* 0x080fe20000410000 */
[-C--:B------:R-:W-:Y:S01]  /*5670*/  FMUL.FTZ R89, R89, R61.reuse ;  /* 0x0000003d59597220 */ /* 0x080fe20000410000 */
[-C--:B------:R-:W-:Y:S01]  /*5680*/  FMUL.FTZ R92, R92, R61.reuse ;  /* 0x0000003d5c5c7220 */ /* 0x080fe20000410000 */
[----:B------:R-:W-:Y:S01]  /*5690*/  FMUL.FTZ R93, R93, R61 ;  /* 0x0000003d5d5d7220 */ /* 0x000fe20000410000 */
[----:B------:R-:W-:Y:S01]  /*56a0*/  @!P1 PRMT R27, RZ, 0x654, R3 ;  /* 0x00000654ff1b9816 */ /* 0x000fe20000000003 */
[----:B--2---:R-:W-:Y:S01]  /*56b0*/  FFMA.FTZ R5, R38, R2, R149 ;  /* 0x0000000226057223 */ /* 0x004fe20000010095 */
[----:B------:R-:W-:Y:S01]  /*56c0*/  MUFU.EX2 R20, R20 ;  /* 0x0000001400147308 */ /* 0x000fe20000000800 */
[----:B------:R-:W-:Y:S01]  /*56d0*/  FFMA.FTZ R2, R67, UR21, -R44 ;  /* 0x0000001543027c23 */ /* 0x000fe2000801082c */
[----:B------:R1:W-:Y:S01]  /*56e0*/  @!P1 SYNCS.ARRIVE.TRANS64.RED.A1T0 RZ, [R27+URZ], RZ ;  /* 0x000000ff1bff99a7 */ /* 0x0003e2000810043f */
[C---:B------:R-:W-:Y:S01]  /*56f0*/  FADD.FTZ R48, R4.reuse, R5 ;  /* 0x0000000504307221 */ /* 0x040fe20000010000 */
[----:B------:R-:W-:Y:S01]  /*5700*/  FADD.FTZ R5, R25, R50 ;  /* 0x0000003219057221 */ /* 0x000fe20000010000 */
[----:B------:R-:W-:Y:S01]  /*5710*/  F2FP.F16.F32.PACK_AB R149, R4, R149 ;  /* 0x000000950495723e */ /* 0x000fe200000000ff */
[-C--:B------:R-:W-:Y:S01]  /*5720*/  FMUL.FTZ R96, R96, R61.reuse ;  /* 0x0000003d60607220 */ /* 0x080fe20000410000 */
[----:B------:R-:W-:Y:S01]  /*5730*/  FADD.FTZ R3, R151, R48 ;  /* 0x0000003097037221 */ /* 0x000fe20000010000 */
[----:B------:R-:W-:Y:S01]  /*5740*/  FADD.FTZ R48, R138, R5 ;  /* 0x000000058a307221 */ /* 0x000fe20000010000 */
[----:B------:R-:W-:Y:S01]  /*5750*/  MUFU.EX2 R133, R133 ;  /* 0x0000008500857308 */ /* 0x000fe20000000800 */
[C---:B------:R-:W-:Y:S01]  /*5760*/  F2FP.F16.F32.PACK_AB R138, R29.reuse, R138 ;  /* 0x0000008a1d8a723e */ /* 0x040fe200000000ff */
[----:B------:R-:W-:Y:S01]  /*5770*/  FADD.FTZ R50, R8, R3 ;  /* 0x0000000308327221 */ /* 0x000fe20000010000 */
[----:B------:R-:W-:Y:S01]  /*5780*/  FADD.FTZ R5, R29, R48 ;  /* 0x000000301d057221 */ /* 0x000fe20000010000 */
[----:B------:R-:W-:Y:S01]  /*5790*/  FFMA.FTZ R48, R71, UR21, -R44 ;  /* 0x0000001547307c23 */ /* 0x000fe2000801082c */
[----:B0-----:R-:W-:Y:S01]  /*57a0*/  F2FP.F16.F32.PACK_AB R124, R49, R14 ;  /* 0x0000000e317c723e */ /* 0x001fe200000000ff */
[----:B------:R-:W-:Y:S01]  /*57b0*/  FADD.FTZ R3, R145, R50 ;  /* 0x0000003291037221 */ /* 0x000fe20000010000 */
[----:B------:R-:W-:Y:S01]  /*57c0*/  FADD.FTZ R52, R132, R5 ;  /* 0x0000000584347221 */ /* 0x000fe20000010000 */
[----:B------:R-:W0:Y:S01]  /*57d0*/  MUFU.EX2 R53, R53 ;  /* 0x0000003500357308 */ /* 0x000e220000000800 */
[C---:B------:R-:W-:Y:S01]  /*57e0*/  F2FP.F16.F32.PACK_AB R132, R33.reuse, R132 ;  /* 0x000000842184723e */ /* 0x040fe200000000ff */
[----:B------:R-:W-:Y:S01]  /*57f0*/  FADD.FTZ R50, R26, R3 ;  /* 0x000000031a327221 */ /* 0x000fe20000010000 */
[----:B------:R-:W-:Y:S01]  /*5800*/  FADD.FTZ R5, R33, R52 ;  /* 0x0000003421057221 */ /* 0x000fe20000010000 */
[-C--:B------:R-:W-:Y:S01]  /*5810*/  FMUL.FTZ R97, R97, R61.reuse ;  /* 0x0000003d61617220 */ /* 0x080fe20000410000 */
[-C--:B------:R-:W-:Y:S01]  /*5820*/  FMUL.FTZ R100, R100, R61.reuse ;  /* 0x0000003d64647220 */ /* 0x080fe20000410000 */
[----:B------:R-:W-:Y:S01]  /*5830*/  FADD.FTZ R3, R147, R50 ;  /* 0x0000003293037221 */ /* 0x000fe20000010000 */
[----:B------:R-:W-:Y:S01]  /*5840*/  FADD.FTZ R52, R134, R5 ;  /* 0x0000000586347221 */ /* 0x000fe20000010000 */
[----:B------:R-:W-:Y:S01]  /*5850*/  MUFU.EX2 R42, R42 ;  /* 0x0000002a002a7308 */ /* 0x000fe20000000800 */
[C---:B------:R-:W-:Y:S01]  /*5860*/  F2FP.F16.F32.PACK_AB R134, R37.reuse, R134 ;  /* 0x000000862586723e */ /* 0x040fe200000000ff */
[----:B------:R-:W-:Y:S01]  /*5870*/  FADD.FTZ R50, R30, R3 ;  /* 0x000000031e327221 */ /* 0x000fe20000010000 */
[----:B------:R-:W-:Y:S01]  /*5880*/  FADD.FTZ R5, R37, R52 ;  /* 0x0000003425057221 */ /* 0x000fe20000010000 */
[-C--:B------:R-:W-:Y:S01]  /*5890*/  FMUL.FTZ R101, R101, R61.reuse ;  /* 0x0000003d65657220 */ /* 0x080fe20000410000 */
[-C--:B------:R-:W-:Y:S01]  /*58a0*/  FMUL.FTZ R104, R104, R61.reuse ;  /* 0x0000003d68687220 */ /* 0x080fe20000410000 */
[----:B------:R-:W-:Y:S01]  /*58b0*/  FADD.FTZ R3, R141, R50 ;  /* 0x000000328d037221 */ /* 0x000fe20000010000 */
[----:B------:R-:W-:Y:S01]  /*58c0*/  FADD.FTZ R52, R10, R5 ;  /* 0x000000050a347221 */ /* 0x000fe20000010000 */
[----:B------:R-:W2:Y:S01]  /*58d0*/  MUFU.EX2 R24, R24 ;  /* 0x0000001800187308 */ /* 0x000ea20000000800 */
[----:B0-----:R-:W-:Y:S01]  /*58e0*/  F2FP.F16.F32.PACK_AB R126, R53, R20 ;  /* 0x00000014357e723e */ /* 0x001fe200000000ff */
[----:B------:R-:W-:Y:S01]  /*58f0*/  FADD.FTZ R50, R32, R3 ;  /* 0x0000000320327221 */ /* 0x000fe20000010000 */
[----:B------:R-:W-:Y:S01]  /*5900*/  FADD.FTZ R5, R41, R52 ;  /* 0x0000003429057221 */ /* 0x000fe20000010000 */
[-C--:B------:R-:W-:Y:S01]  /*5910*/  FMUL.FTZ R105, R105, R61.reuse ;  /* 0x0000003d69697220 */ /* 0x080fe20000410000 */
[-C--:B------:R-:W-:Y:S01]  /*5920*/  FMUL.FTZ R108, R108, R61.reuse ;  /* 0x0000003d6c6c7220 */ /* 0x080fe20000410000 */
[----:B------:R-:W-:Y:S01]  /*5930*/  FADD.FTZ R3, R143, R50 ;  /* 0x000000328f037221 */ /* 0x000fe20000010000 */
[----:B------:R-:W-:Y:S01]  /*5940*/  FADD.FTZ R52, R12, R5 ;  /* 0x000000050c347221 */ /* 0x000fe20000010000 */
[----:B------:R-:W-:Y:S01]  /*5950*/  MUFU.EX2 R135, R135 ;  /* 0x0000008700877308 */ /* 0x000fe20000000800 */
[-C--:B------:R-:W-:Y:S01]  /*5960*/  FMUL.FTZ R109, R109, R61.reuse ;  /* 0x0000003d6d6d7220 */ /* 0x080fe20000410000 */
[----:B------:R-:W-:Y:S01]  /*5970*/  FADD.FTZ R50, R34, R3 ;  /* 0x0000000322327221 */ /* 0x000fe20000010000 */
[----:B------:R-:W-:Y:S01]  /*5980*/  FADD.FTZ R5, R45, R52 ;  /* 0x000000342d057221 */ /* 0x000fe20000010000 */
[-C--:B------:R-:W-:Y:S01]  /*5990*/  FMUL.FTZ R112, R112, R61.reuse ;  /* 0x0000003d70707220 */ /* 0x080fe20000410000 */
[-C--:B------:R-:W-:Y:S01]  /*59a0*/  FMUL.FTZ R113, R113, R61.reuse ;  /* 0x0000003d71717220 */ /* 0x080fe20000410000 */
[----:B------:R-:W-:Y:S01]  /*59b0*/  FADD.FTZ R3, R137, R50 ;  /* 0x0000003289037221 */ /* 0x000fe20000010000 */
[----:B------:R-:W-:Y:S01]  /*59c0*/  FADD.FTZ R52, R14, R5 ;  /* 0x000000050e347221 */ /* 0x000fe20000010000 */
[----:B------:R-:W0:Y:S01]  /*59d0*/  MUFU.EX2 R57, R57 ;  /* 0x0000003900397308 */ /* 0x000e220000000800 */
[-C--:B------:R-:W-:Y:S01]  /*59e0*/  FMUL.FTZ R116, R116, R61.reuse ;  /* 0x0000003d74747220 */ /* 0x080fe20000410000 */
[----:B------:R-:W-:Y:S01]  /*59f0*/  FADD.FTZ R50, R36, R3 ;  /* 0x0000000324327221 */ /* 0x000fe20000010000 */
[----:B------:R-:W-:Y:S01]  /*5a00*/  FADD.FTZ R5, R49, R52 ;  /* 0x0000003431057221 */ /* 0x000fe20000010000 */
[----:B------:R-:W-:Y:S01]  /*5a10*/  FMUL.FTZ R117, R117, R61 ;  /* 0x0000003d75757220 */ /* 0x000fe20000410000 */
[----:B------:R-:W-:Y:S01]  /*5a20*/  F2FP.F16.F32.PACK_AB R151, R8, R151 ;  /* 0x000000970897723e */ /* 0x000fe200000000ff */
[----:B------:R-:W-:Y:S01]  /*5a30*/  FADD.FTZ R3, R139, R50 ;  /* 0x000000328b037221 */ /* 0x000fe20000010000 */
[----:B------:R-:W-:Y:S01]  /*5a40*/  FADD.FTZ R52, R20, R5 ;  /* 0x0000000514347221 */ /* 0x000fe20000010000 */
[----:B------:R-:W3:Y:S01]  /*5a50*/  MUFU.EX2 R46, R46 ;  /* 0x0000002e002e7308 */ /* 0x000ee20000000800 */
[----:B------:R-:W-:Y:S01]  /*5a60*/  F2FP.F16.F32.PACK_AB R145, R26, R145 ;  /* 0x000000911a91723e */ /* 0x000fe200000000ff */
[----:B------:R-:W-:Y:S01]  /*5a70*/  FADD.FTZ R50, R40, R3 ;  /* 0x0000000328327221 */ /* 0x000fe20000010000 */
[----:B------:R-:W-:Y:S01]  /*5a80*/  FADD.FTZ R5, R53, R52 ;  /* 0x0000003435057221 */ /* 0x000fe20000010000 */
[----:B------:R-:W-:Y:S01]  /*5a90*/  F2FP.F16.F32.PACK_AB R147, R30, R147 ;  /* 0x000000931e93723e */ /* 0x000fe200000000ff */
[----:B------:R-:W-:Y:S01]  /*5aa0*/  FMUL.FTZ R90, R90, R38 ;  /* 0x000000265a5a7220 */ /* 0x000fe20000410000 */
[----:B------:R-:W-:Y:S01]  /*5ab0*/  FADD.FTZ R3, R133, R50 ;  /* 0x0000003285037221 */ /* 0x000fe20000010000 */
[----:B--2---:R-:W-:Y:S01]  /*5ac0*/  FADD.FTZ R50, R24, R5 ;  /* 0x0000000518327221 */ /* 0x004fe20000010000 */
[----:B------:R-:W2:Y:S01]  /*5ad0*/  MUFU.EX2 R28, R84 ;  /* 0x00000054001c7308 */ /* 0x000ea20000000800 */
[C---:B0-----:R-:W-:Y:S01]  /*5ae0*/  F2FP.F16.F32.PACK_AB R120, R57.reuse, R24 ;  /* 0x000000183978723e */ /* 0x041fe200000000ff */
[----:B------:R-:W-:Y:S01]  /*5af0*/  FADD.FTZ R10, R42, R3 ;  /* 0x000000032a0a7221 */ /* 0x000fe20000010000 */
[----:B------:R-:W-:Y:S01]  /*5b00*/  FADD.FTZ R5, R57, R50 ;  /* 0x0000003239057221 */ /* 0x000fe20000010000 */
[----:B------:R-:W-:Y:S01]  /*5b10*/  F2FP.F16.F32.PACK_AB R141, R32, R141 ;  /* 0x0000008d208d723e */ /* 0x000fe200000000ff */
[-C--:B------:R-:W-:Y:S01]  /*5b20*/  FMUL.FTZ R91, R91, R38.reuse ;  /* 0x000000265b5b7220 */ /* 0x080fe20000410000 */
[----:B------:R-:W-:Y:S01]  /*5b30*/  FADD.FTZ R3, R135, R10 ;  /* 0x0000000a87037221 */ /* 0x000fe20000010000 */
[----:B------:R-:W-:Y:S01]  /*5b40*/  F2FP.F16.F32.PACK_AB R143, R34, R143 ;  /* 0x0000008f228f723e */ /* 0x000fe200000000ff */
[----:B------:R-:W0:Y:S01]  /*5b50*/  MUFU.EX2 R129, R129 ;  /* 0x0000008100817308 */ /* 0x000e220000000800 */
[----:B------:R-:W-:Y:S01]  /*5b60*/  F2FP.F16.F32.PACK_AB R137, R36, R137 ;  /* 0x000000892489723e */ /* 0x000fe200000000ff */
[----:B---3--:R-:W-:Y:S01]  /*5b70*/  FADD.FTZ R10, R46, R3 ;  /* 0x000000032e0a7221 */ /* 0x008fe20000010000 */
[----:B------:R-:W-:Y:S01]  /*5b80*/  F2FP.F16.F32.PACK_AB R139, R40, R139 ;  /* 0x0000008b288b723e */ /* 0x000fe200000000ff */
[-C--:B------:R-:W-:Y:S01]  /*5b90*/  FMUL.FTZ R94, R94, R38.reuse ;  /* 0x000000265e5e7220 */ /* 0x080fe20000410000 */
[----:B------:R-:W-:Y:S01]  /*5ba0*/  F2FP.F16.F32.PACK_AB R133, R42, R133 ;  /* 0x000000852a85723e */ /* 0x000fe200000000ff */
[-C--:B------:R-:W-:Y:S01]  /*5bb0*/  FMUL.FTZ R95, R95, R38.reuse ;  /* 0x000000265f5f7220 */ /* 0x080fe20000410000 */
[----:B------:R-:W-:Y:S01]  /*5bc0*/  F2FP.F16.F32.PACK_AB R135, R46, R135 ;  /* 0x000000872e87723e */ /* 0x000fe200000000ff */
        /* <DEDUP_REMOVED lines=13> */
[-C--:B------:R-:W-:Y:S01]  /*5ca0*/  FMUL.FTZ R115, R115, R38.reuse ;  /* 0x0000002673737220 */ /* 0x080fe20000410000 */
[-C--:B------:R-:W-:Y:S01]  /*5cb0*/  FMUL.FTZ R118, R118, R38.reuse ;  /* 0x0000002676767220 */ /* 0x080fe20000410000 */
[----:B------:R-:W-:Y:S01]  /*5cc0*/  FMUL.FTZ R119, R119, R38 ;  /* 0x0000002677777220 */ /* 0x000fe20000410000 */
[----:B------:R-:W0:Y:S01]  /*5cd0*/  MUFU.EX2 R48, R48 ;  /* 0x0000003000307308 */ /* 0x000e220000000800 */
[C---:B---3--:R-:W-:Y:S01]  /*5ce0*/  FADD.FTZ R10, R2.reuse, R5 ;  /* 0x00000005020a7221 */ /* 0x048fe20000010000 */
[----:B------:R-:W-:Y:S01]  /*5cf0*/  F2FP.F16.F32.PACK_AB R129, R2, R129 ;  /* 0x000000810281723e */ /* 0x000fe200000000ff */
[----:B------:R-:W-:-:S05]  /*5d00*/  IMAD.MOV.U32 R4, RZ, RZ, R0 ;  /* 0x000000ffff047224 */ /* 0x000fca00078e0000 */
        /* <DEDUP_REMOVED lines=9> */
[----:B------:R-:W-:Y:S01]  /*5da0*/  F2FP.F16.F32.PACK_AB R125, R44, R125 ;  /* 0x0000007d2c7d723e */ /* 0x000fe200000000ff */
[----:B------:R-:W-:-:S05]  /*5db0*/  IMAD.MOV.U32 R5, RZ, RZ, R6 ;  /* 0x000000ffff057224 */ /* 0x000fca00078e0006 */
        /* <DEDUP_REMOVED lines=11> */
[----:B---3--:R-:W-:Y:S01]  /*5e70*/  FADD.FTZ R10, R123, R10 ;  /* 0x0000000a7b0a7221 */ /* 0x008fe20000010000 */
[C---:B--2---:R-:W-:Y:S01]  /*5e80*/  FADD.FTZ R3, R65.reuse, R12 ;  /* 0x0000000c41037221 */ /* 0x044fe20000010000 */
[----:B------:R-:W-:Y:S02]  /*5e90*/  F2FP.F16.F32.PACK_AB R122, R65, R28 ;  /* 0x0000001c417a723e */ /* 0x000fe400000000ff */
[C---:B0-----:R-:W-:Y:S01]  /*5ea0*/  FADD.FTZ R2, R87.reuse, R10 ;  /* 0x0000000a57027221 */ /* 0x041fe20000010000 */
[----:B------:R-:W-:Y:S01]  /*5eb0*/  F2FP.F16.F32.PACK_AB R123, R87, R123 ;  /* 0x0000007b577b723e */ /* 0x000fe200000000ff */
[----:B-1----:R-:W-:Y:S06]  /*5ec0*/  @P2 BRA `(.L_x_1715) ;  /* 0xffffffd800ac2947 */ /* 0x002fec000383ffff */
.L_x_1706:
[----:B------:R-:W-:-:S13]  /*5ed0*/  ISETP.LE.AND P2, PT, RZ, UR24, PT ;  /* 0x00000018ff007c0c */ /* 0x000fda000bf43270 */
[----:B------:R-:W-:Y:S05]  /*5ee0*/  @!P2 BRA `(.L_x_1716) ;  /* 0x0000001c0030a947 */ /* 0x000fea0003800000 */
[----:B------:R-:W-:Y:S01]  /*5ef0*/  IMAD.MOV.U32 R5, RZ, RZ, R6 ;  /* 0x000000ffff057224 */ /* 0x000fe200078e0006 */
[----:B------:R-:W-:Y:S01]  /*5f00*/  UMOV UR23, UR40 ;  /* 0x0000002800177c82 */ /* 0x000fe20008000000 */
[----:B------:R-:W-:Y:S01]  /*5f10*/  IMAD.MOV.U32 R7, RZ, RZ, R0 ;  /* 0x000000ffff077224 */ /* 0x000fe200078e0000 */
[----:B------:R-:W-:Y:S01]  /*5f20*/  UMOV UR22, UR37 ;  /* 0x0000002500167c82 */ /* 0x000fe20008000000 */
[----:B------:R-:W-:-:S05]  /*5f30*/  ULDC UR21, c[0x0][0x988] ;  /* 0x0002620000157ab9 */ /* 0x000fca0000000800 */
.L_x_1725:
        /* <DEDUP_REMOVED lines=9> */
.L_x_1718:
[----:B------:R-:W-:Y:S01]  /*5fd0*/  ULEA UR6, UR37, UR41, 0x3 ;  /* 0x0000002925067291 */ /* 0x000fe2000f8e183f */
[----:B------:R-:W-:-:S05]  /*5fe0*/  IMAD.U32 R0, RZ, RZ, UR40 ;  /* 0x00000028ff007e24 */ /* 0x000fca000f8e00ff */
[----:B------:R-:W-:-:S04]  /*5ff0*/  SHF.L.U32 R0, R0, 0x1f, RZ ;  /* 0x0000001f00007819 */ /* 0x000fc800000006ff */
[----:B------:R0:W1:Y:S01]  /*6000*/  SYNCS.PHASECHK.TRANS64.TRYWAIT P2, [UR6+0x16830], R0 ;  /* 0x01683000ff0075a7 */ /* 0x0000620008040146 */
[----:B------:R-:W-:Y:S05]  /*6010*/  @!P0 BRA `(.L_x_1719) ;  /* 0x0000000000048947 */ /* 0x000fea0003800000 */
[----:B------:R-:W-:Y:S01]  /*6020*/  BPT.TRAP 0x1 ;  /* 0x000000040000795c */ /* 0x000fe20000300000 */
.L_x_1719:
[----:B-1----:R-:W-:Y:S05]  /*6030*/  @P2 BRA `(.L_x_1717) ;  /* 0x0000000000082947 */ /* 0x002fea0003800000 */
[----:B------:R-:W1:Y:S02]  /*6040*/  SYNCS.PHASECHK.TRANS64.TRYWAIT P2, [UR6+0x16830], R0 ;  /* 0x01683000ff0075a7 */ /* 0x000e640008040146 */
[----:B-1----:R-:W-:Y:S05]  /*6050*/  @!P2 BRA `(.L_x_1720) ;  /* 0x00000080004ca947 */ /* 0x002fea0003800000 */
.L_x_1717:
        /* <DEDUP_REMOVED lines=25> */
.L_x_1722:
[----:B------:R-:W-:Y:S01]  /*61f0*/  ULEA UR6, UR22, UR41, 0x3 ;  /* 0x0000002916067291 */ /* 0x000fe2000f8e183f */
[----:B------:R-:W-:-:S05]  /*6200*/  IMAD.U32 R0, RZ, RZ, UR23 ;  /* 0x00000017ff007e24 */ /* 0x000fca000f8e00ff */
[----:B------:R-:W-:-:S04]  /*6210*/  SHF.L.U32 R0, R0, 0x1f, RZ ;  /* 0x0000001f00007819 */ /* 0x000fc800000006ff */
[----:B------:R0:W1:Y:S01]  /*6220*/  SYNCS.PHASECHK.TRANS64.TRYWAIT P2, [UR6+0x16850], R0 ;  /* 0x01685000ff0075a7 */ /* 0x0000620008040146 */
[----:B------:R-:W-:Y:S05]  /*6230*/  @!P0 BRA `(.L_x_1723) ;  /* 0x0000000000048947 */ /* 0x000fea0003800000 */
[----:B------:R-:W-:Y:S01]  /*6240*/  BPT.TRAP 0x1 ;  /* 0x000000040000795c */ /* 0x000fe20000300000 */
.L_x_1723:
[----:B-1----:R-:W-:Y:S05]  /*6250*/  @P2 BRA `(.L_x_1721) ;  /* 0x0000000000082947 */ /* 0x002fea0003800000 */
[----:B------:R-:W1:Y:S02]  /*6260*/  SYNCS.PHASECHK.TRANS64.TRYWAIT P2, [UR6+0x16850], R0 ;  /* 0x01685000ff0075a7 */ /* 0x000e640008040146 */
[----:B-1----:R-:W-:Y:S05]  /*6270*/  @!P2 BRA `(.L_x_1724) ;  /* 0x0000007c00dca947 */ /* 0x002fea0003800000 */
.L_x_1721:
[----:B------:R-:W-:Y:S01]  /*6280*/  UIADD3 UR6, UR41, 0x400, URZ ;  /* 0x0000040029067890 */ /* 0x000fe2000fffe03f */
[----:B------:R-:W-:Y:S01]  /*6290*/  WARPGROUP.ARRIVE ;  /* 0x00000000000079c5 */ /* 0x000fe20000000000 */
[----:B------:R-:W-:Y:S01]  /*62a0*/  UMOV UR7, 0x40000040 ;  /* 0x4000004000077882 */ /* 0x000fe20000000000 */
[----:B01----:R-:W-:Y:S01]  /*62b0*/  FMNMX.FTZ R0, R24, R7, !PT ;  /* 0x0000000718007209 */ /* 0x003fe20007810000 */
[----:B------:R-:W-:Y:S01]  /*62c0*/  USHF.R.U32.HI UR6, URZ, 0x4, UR6 ;  /* 0x000000043f067899 */ /* 0x000fe20008011606 */
[----:B------:R-:W-:Y:S02]  /*62d0*/  UMOV UR23, UR40 ;  /* 0x0000002800177c82 */ /* 0x000fe40008000000 */
        /* <DEDUP_REMOVED lines=43> */
[----:B0-----:R-:W-:-:S05]  /*6590*/  FMNMX.FTZ R9, R4, R9, !PT ;  /* 0x0000000904097209 */ /* 0x001fca0007810000 */
[----:B------:R-:W0:Y:S01]  /*65a0*/  SHFL.BFLY PT, R0, R9, 0x1, 0x1f ;  /* 0x0c201f0009007f89 */ /* 0x000e2200000e0000 */
[----:B------:R-:W-:Y:S02]  /*65b0*/  WARPGROUP.DEPBAR.LE gsb0, 0x0 ;  /* 0x00008000000079c5 */ /* 0x000fe40000010000 */
[----:B------:R-:W-:Y:S01]  /*65c0*/  WARPGROUP.ARRIVE ;  /* 0x00000000000079c5 */ /* 0x000fe20000000000 */
[----:B0-----:R-:W-:-:S05]  /*65d0*/  FMNMX.FTZ R0, R9, R0, !PT ;  /* 0x0000000009007209 */ /* 0x001fca0007810000 */
[----:B------:R-:W-:Y:S01]  /*65e0*/  HGMMA.64x64x16.F32 R88, R140, gdesc[UR4].tnspB, R88, gsb0 ;  /* 0x40e000048c587df0 */ /* 0x000fe20008000858 */
[----:B------:R-:W-:Y:S01]  /*65f0*/  UIADD3 UR6, UR10, 0x180, URZ ;  /* 0x000001800a067890 */ /* 0x000fe2000fffe03f */
[C---:B------:R-:W-:Y:S01]  /*6600*/  FADD.FTZ R6, -R0.reuse, R7 ;  /* 0x0000000700067221 */ /* 0x040fe20000010100 */
[----:B------:R-:W-:Y:S01]  /*6610*/  UMOV UR7, 0x40000040 ;  /* 0x4000004000077882 */ /* 0x000fe20000000000 */
[----:B------:R-:W-:Y:S02]  /*6620*/  FMUL.FTZ R7, R0, UR21 ;  /* 0x0000001500077c20 */ /* 0x000fe40008410000 */
[----:B------:R-:W-:Y:S01]  /*6630*/  FMUL.FTZ R8, R6, UR21 ;  /* 0x0000001506087c20 */ /* 0x000fe20008410000 */
        /* <DEDUP_REMOVED lines=31> */
[----:B------:R-:W-:Y:S01]  /*6830*/  FFMA.FTZ R85, R85, UR21, -R7 ;  /* 0x0000001555557c23 */ /* 0x000fe20008010807 */
[----:B------:R-:W-:-:S02]  /*6840*/  FMNMX.FTZ R6, R42, R21, !PT ;  /* 0x000000152a067209 */ /* 0x000fc40007810000 */
[----:B------:R0:W1:Y:S02]  /*6850*/  MUFU.EX2 R4, R8 ;  /* 0x0000000800047308 */ /* 0x0000640000000800 */
[----:B------:R-:W-:-:S04]  /*6860*/  FMNMX.FTZ R21, R43, R6, !PT ;  /* 0x000000062b157209 */ /* 0x000fc80007810000 */
[----:B------:R-:W-:Y:S02]  /*6870*/  FMNMX.FTZ R6, R46, R21, !PT ;  /* 0x000000152e067209 */ /* 0x000fe40007810000 */
[----:B------:R2:W-:Y:S01]  /*6880*/  MUFU.EX2 R21, R41 ;  /* 0x0000002900157308 */ /* 0x0005e20000000800 */
[----:B0-----:R-:W-:Y:S01]  /*6890*/  FFMA.FTZ R8, R64, UR21, -R7 ;  /* 0x0000001540087c23 */ /* 0x001fe20008010807 */
[----:B------:R-:W-:-:S04]  /*68a0*/  FMNMX.FTZ R25, R47, R6, !PT ;  /* 0x000000062f197209 */ /* 0x000fc80007810000 */
[----:B------:R-:W-:Y:S02]  /*68b0*/  FMNMX.FTZ R6, R50, R25, !PT ;  /* 0x0000001932067209 */ /* 0x000fe40007810000 */
[----:B------:R-:W0:Y:S01]  /*68c0*/  MUFU.EX2 R148, R148 ;  /* 0x0000009400947308 */ /* 0x000e220000000800 */
[----:B--2---:R-:W-:Y:S01]  /*68d0*/  FFMA.FTZ R41, R65, UR21, -R7 ;  /* 0x0000001541297c23 */ /* 0x004fe20008010807 */
[----:B------:R-:W-:Y:S01]  /*68e0*/  FMNMX.FTZ R25, R51, R6, !PT ;  /* 0x0000000633197209 */ /* 0x000fe20007810000 */
[----:B-1----:R-:W-:-:S03]  /*68f0*/  FFMA.FTZ R3, R4, R3, R9 ;  /* 0x0000000304037223 */ /* 0x002fc60000010009 */
[----:B------:R-:W-:Y:S02]  /*6900*/  FMNMX.FTZ R6, R54, R25, !PT ;  /* 0x0000001936067209 */ /* 0x000fe40007810000 */
[----:B------:R-:W1:Y:S02]  /*6910*/  MUFU.EX2 R150, R150 ;  /* 0x0000009600967308 */ /* 0x000e640000000800 */
[----:B------:R-:W-:-:S04]  /*6920*/  FMNMX.FTZ R25, R55, R6, !PT ;  /* 0x0000000637197209 */ /* 0x000fc80007810000 */
[----:B------:R-:W-:Y:S02]  /*6930*/  FMNMX.FTZ R6, R58, R25, !PT ;  /* 0x000000193a067209 */ /* 0x000fe40007810000 */
[----:B------:R-:W2:Y:S01]  /*6940*/  MUFU.EX2 R13, R13 ;  /* 0x0000000d000d7308 */ /* 0x000ea20000000800 */
[C---:B0-----:R-:W-:Y:S01]  /*6950*/  FADD.FTZ R3, R148.reuse, R3 ;  /* 0x0000000394037221 */ /* 0x041fe20000010000 */
[----:B------:R-:W-:Y:S02]  /*6960*/  FMNMX.FTZ R25, R59, R6, !PT ;  /* 0x000000063b197209 */ /* 0x000fe40007810000 */
[----:B------:R-:W-:Y:S01]  /*6970*/  F2FP.F16.F32.PACK_AB R148, R148, R9 ;  /* 0x000000099494723e */ /* 0x000fe200000000ff */
[----:B------:R-:W-:Y:S02]  /*6980*/  WARPGROUP.DEPBAR.LE gsb0, 0x0 ;  /* 0x00008000000079c5 */ /* 0x000fe40000010000 */
[----:B------:R-:W-:Y:S01]  /*6990*/  WARPGROUP.ARRIVE ;  /* 0x00000000000079c5 */ /* 0x000fe20000000000 */
[----:B------:R-:W-:Y:S01]  /*69a0*/  FMNMX.FTZ R6, R62, R25, !PT ;  /* 0x000000193e067209 */ /* 0x000fe20007810000 */
[--C-:B------:R-:W-:Y:S01]  /*69b0*/  FFMA.FTZ R142, R44, UR21, -R7.reuse ;  /* 0x000000152c8e7c23 */ /* 0x100fe20008010807 */
[----:B------:R0:W-:Y:S03]  /*69c0*/  MUFU.EX2 R25, R49 ;  /* 0x0000003100197308 */ /* 0x0001e60000000800 */
[----:B------:R-:W3:Y:S01]  /*69d0*/  S2R R44, SR_TID.X ;  /* 0x00000000002c7919 */ /* 0x000ee20000002100 */
[----:B------:R-:W-:Y:S01]  /*69e0*/  FMNMX.FTZ R33, R63, R6, !PT ;  /* 0x000000063f217209 */ /* 0x000fe20007810000 */
[----:B------:R-:W-:Y:S01]  /*69f0*/  HGMMA.64x64x16.F32 R88, R136, gdesc[UR4].tnspB, R88, gsb0 ;  /* 0x40e0000488587df0 */ /* 0x000fe20008000858 */
[----:B------:R-:W-:Y:S01]  /*6a00*/  UIADD3 UR6, UR10, 0x200, URZ ;  /* 0x000002000a067890 */ /* 0x000fe2000fffe03f */
[--C-:B------:R-:W-:Y:S01]  /*6a10*/  FFMA.FTZ R140, R40, UR21, -R7.reuse ;  /* 0x00000015288c7c23 */ /* 0x100fe20008010807 */
[----:B------:R-:W-:Y:S01]  /*6a20*/  UMOV UR7, 0x40000040 ;  /* 0x4000004000077882 */ /* 0x000fe20000000000 */
[----:B------:R-:W-:Y:S01]  /*6a30*/  FMNMX.FTZ R6, R66, R33, !PT ;  /* 0x0000002142067209 */ /* 0x000fe20007810000 */
[----:B------:R-:W-:Y:S01]  /*6a40*/  MUFU.EX2 R144, R144 ;  /* 0x0000009000907308 */ /* 0x000fe20000000800 */
[----:B0-----:R-:W-:-:S02]  /*6a50*/  FFMA.FTZ R49, R69, UR21, -R7 ;  /* 0x0000001545317c23 */ /* 0x001fc40008010807 */
[----:B------:R-:W-:-:S04]  /*6a60*/  FMNMX.FTZ R33, R67, R6, !PT ;  /* 0x0000000643217209 */ /* 0x000fc80007810000 */
[----:B------:R-:W-:Y:S01]  /*6a70*/  FMNMX.FTZ R6, R70, R33, !PT ;  /* 0x0000002146067209 */ /* 0x000fe20007810000 */
[----:B------:R-:W-:Y:S03]  /*6a80*/  MUFU.EX2 R146, R146 ;  /* 0x0000009200927308 */ /* 0x000fe60000000800 */
[----:B------:R-:W-:-:S04]  /*6a90*/  FMNMX.FTZ R37, R71, R6, !PT ;  /* 0x0000000647257209 */ /* 0x000fc80007810000 */
[----:B------:R-:W-:Y:S01]  /*6aa0*/  FMNMX.FTZ R6, R74, R37, !PT ;  /* 0x000000254a067209 */ /* 0x000fe20007810000 */
[----:B------:R0:W-:Y:S03]  /*6ab0*/  MUFU.EX2 R33, R53 ;  /* 0x0000003500217308 */ /* 0x0001e60000000800 */
[----:B------:R-:W-:-:S04]  /*6ac0*/  FMNMX.FTZ R37, R75, R6, !PT ;  /* 0x000000064b257209 */ /* 0x000fc80007810000 */
[----:B------:R-:W-:Y:S01]  /*6ad0*/  FMNMX.FTZ R6, R78, R37, !PT ;  /* 0x000000254e067209 */ /* 0x000fe20007810000 */
[----:B------:R-:W-:Y:S01]  /*6ae0*/  MUFU.EX2 R140, R140 ;  /* 0x0000008c008c7308 */ /* 0x000fe20000000800 */
[----:B---3--:R-:W-:Y:S02]  /*6af0*/  ISETP.GE.U32.AND P2, PT, R44, 0x180, PT ;  /* 0x000001802c00780c */ /* 0x008fe40003f46070 */
[----:B------:R-:W-:-:S04]  /*6b00*/  FMNMX.FTZ R37, R79, R6, !PT ;  /* 0x000000064f257209 */ /* 0x000fc80007810000 */
[----:B------:R-:W-:Y:S01]  /*6b10*/  FMNMX.FTZ R6, R82, R37, !PT ;  /* 0x0000002552067209 */ /* 0x000fe20007810000 */
[----:B------:R-:W-:Y:S03]  /*6b20*/  MUFU.EX2 R142, R142 ;  /* 0x0000008e008e7308 */ /* 0x000fe60000000800 */
[----:B------:R-:W-:-:S04]  /*6b30*/  FMNMX.FTZ R37, R83, R6, !PT ;  /* 0x0000000653257209 */ /* 0x000fc80007810000 */
[----:B------:R-:W-:Y:S01]  /*6b40*/  FMNMX.FTZ R6, R86, R37, !PT ;  /* 0x0000002556067209 */ /* 0x000fe20007810000 */
[----:B------:R-:W-:Y:S03]  /*6b50*/  MUFU.EX2 R29, R29 ;  /* 0x0000001d001d7308 */ /* 0x000fe60000000800 */
[----:B------:R-:W-:-:S05]  /*6b60*/  FMNMX.FTZ R6, R87, R6, !PT ;  /* 0x0000000657067209 */ /* 0x000fca0007810000 */
[----:B0-----:R-:W0:Y:S01]  /*6b70*/  SHFL.BFLY PT, R53, R6, 0x2, 0x1f ;  /* 0x0c401f0006357f89 */ /* 0x001e2200000e0000 */
[----:B------:R3:W-:Y:S08]  /*6b80*/  MUFU.EX2 R37, R61 ;  /* 0x0000003d00257308 */ /* 0x0007f00000000800 */
[----:B------:R-:W-:Y:S01]  /*6b90*/  MUFU.EX2 R45, R45 ;  /* 0x0000002d002d7308 */ /* 0x000fe20000000800 */
[----:B---3--:R-:W-:-:S07]  /*6ba0*/  FFMA.FTZ R61, R81, UR21, -R7 ;  /* 0x00000015513d7c23 */ /* 0x008fce0008010807 */
[----:B------:R-:W-:Y:S01]  /*6bb0*/  MUFU.EX2 R8, R8 ;  /* 0x0000000800087308 */ /* 0x000fe20000000800 */
[----:B0-----:R-:W-:Y:S01]  /*6bc0*/  FMNMX.FTZ R24, R6, R53, !PT ;  /* 0x0000003506187209 */ /* 0x001fe20007810000 */
[----:B------:R-:W-:Y:S02]  /*6bd0*/  WARPGROUP.DEPBAR.LE gsb0, 0x0 ;  /* 0x00008000000079c5 */ /* 0x000fe40000010000 */
[----:B------:R-:W-:Y:S01]  /*6be0*/  WARPGROUP.ARRIVE ;  /* 0x00000000000079c5 */ /* 0x000fe20000000000 */
[--C-:B------:R-:W-:Y:S01]  /*6bf0*/  FFMA.FTZ R136, R48, UR21, -R7.reuse ;  /* 0x0000001530887c23 */ /* 0x100fe20008010807 */
[----:B------:R-:W0:Y:S01]  /*6c00*/  SHFL.BFLY PT, R65, R24, 0x1, 0x1f ;  /* 0x0c201f0018417f89 */ /* 0x000e2200000e0000 */
[--C-:B------:R-:W-:Y:S01]  /*6c10*/  FFMA.FTZ R138, R52, UR21, -R7.reuse ;  /* 0x00000015348a7c23 */ /* 0x100fe20008010807 */
[----:B------:R-:W-:Y:S01]  /*6c20*/  FFMA.FTZ R53, R73, UR21, -R7 ;  /* 0x0000001549357c23 */ /* 0x000fe20008010807 */
[----:B-1----:R-:W-:Y:S01]  /*6c30*/  FADD.FTZ R48, R150, R3 ;  /* 0x0000000396307221 */ /* 0x002fe20000010000 */
[----:B------:R-:W-:Y:S01]  /*6c40*/  HGMMA.64x64x16.F32 R88, R132, gdesc[UR4].tnspB, R88, gsb0 ;  /* 0x40e0000484587df0 */ /* 0x000fe20008000858 */
[----:B------:R-:W-:Y:S01]  /*6c50*/  UIADD3 UR6, UR10, 0x280, URZ ;  /* 0x000002800a067890 */ /* 0x000fe2000fffe03f */
[----:B------:R-:W-:Y:S01]  /*6c60*/  MUFU.EX2 R136, R136 ;  /* 0x0000008800887308 */ /* 0x000fe20000000800 */
[----:B------:R-:W-:Y:S01]  /*6c70*/  UMOV UR7, 0x40000040 ;  /* 0x4000004000077882 */ /* 0x000fe20000000000 */
[----:B--2---:R-:W-:-:S06]  /*6c80*/  F2FP.F16.F32.PACK_AB R150, R13, R150 ;  /* 0x000000960d96723e */ /* 0x004fcc00000000ff */
[----:B------:R-:W-:Y:S08]  /*6c90*/  MUFU.EX2 R138, R138 ;  /* 0x0000008a008a7308 */ /* 0x000ff00000000800 */
[----:B------:R-:W-:Y:S01]  /*6ca0*/  MUFU.EX2 R41, R41 ;  /* 0x0000002900297308 */ /* 0x000fe20000000800 */
[----:B0-----:R-:W-:-:S05]  /*6cb0*/  FMNMX.FTZ R6, R24, R65, !PT ;  /* 0x0000004118067209 */ /* 0x001fca0007810000 */
[----:B------:R-:W-:Y:S02]  /*6cc0*/  FMUL.FTZ R28, R6, UR21 ;  /* 0x00000015061c7c20 */ /* 0x000fe40008410000 */
[----:B------:R-:W-:Y:S02]  /*6cd0*/  MUFU.EX2 R10, R10 ;  /* 0x0000000a000a7308 */ /* 0x000fe40000000800 */
[--C-:B------:R-:W-:Y:S01]  /*6ce0*/  FFMA.FTZ R151, R30, UR21, -R28.reuse ;  /* 0x000000151e977c23 */ /* 0x100fe2000801081c */
[--C-:B------:R-:W-:Y:S01]  /*6cf0*/  FFMA.FTZ R30, R31, UR21, -R28.reuse ;  /* 0x000000151f1e7c23 */ /* 0x100fe2000801081c */
[----:B------:R-:W-:Y:S02]  /*6d00*/  IMAD.U32 R31, RZ, RZ, UR37 ;  /* 0x00000025ff1f7e24 */ /* 0x000fe4000f8e00ff */
[--C-:B------:R-:W-:Y:S01]  /*6d10*/  FFMA.FTZ R26, R26, UR21, -R28.reuse ;  /* 0x000000151a1a7c23 */ /* 0x100fe2000801081c */
[--C-:B------:R-:W-:Y:S01]  /*6d20*/  FFMA.FTZ R149, R27, UR21, -R28.reuse ;  /* 0x000000151b957c23 */ /* 0x100fe2000801081c */
[----:B------:R-:W-:Y:S01]  /*6d30*/  VIADD R27, R23, 0x9 ;  /* 0x00000009171b7836 */ /* 0x000fe20000000000 */
[----:B------:R-:W-:Y:S01]  /*6d40*/  MUFU.EX2 R151, R151 ;  /* 0x0000009700977308 */ /* 0x000fe20000000800 */
[----:B------:R-:W-:Y:S01]  /*6d50*/  @!P1 LEA R31, R31, UR41, 0x3 ;  /* 0x000000291f1f9c11 */ /* 0x000fe2000f8e18ff */
[--C-:B------:R-:W-:Y:S01]  /*6d60*/  FFMA.FTZ R145, R34, UR21, -R28.reuse ;  /* 0x0000001522917c23 */ /* 0x100fe2000801081c */
[--C-:B------:R-:W-:Y:S01]  /*6d70*/  FFMA.FTZ R32, R35, UR21, -R28.reuse ;  /* 0x0000001523207c23 */ /* 0x100fe2000801081c */
[----:B------:R-:W-:Y:S01]  /*6d80*/  SEL R27, R27, 0x9, !P2 ;  /* 0x000000091b1b7807 */ /* 0x000fe20005000000 */
[----:B------:R-:W-:Y:S01]  /*6d90*/  FFMA.FTZ R147, R38, UR21, -R28 ;  /* 0x0000001526937c23 */ /* 0x000fe2000801081c */
[----:B------:R-:W-:-:S02]  /*6da0*/  @!P1 VIADD R31, R31, 0x16840 ;  /* 0x000168401f1f9836 */ /* 0x000fc40000000000 */
[--C-:B------:R-:W-:Y:S01]  /*6db0*/  FFMA.FTZ R143, R46, UR21, -R28.reuse ;  /* 0x000000152e8f7c23 */ /* 0x100fe2000801081c */
[----:B------:R-:W-:Y:S01]  /*6dc0*/  MUFU.EX2 R26, R26 ;  /* 0x0000001a001a7308 */ /* 0x000fe20000000800 */
[--C-:B------:R-:W-:Y:S01]  /*6dd0*/  FFMA.FTZ R34, R39, UR21, -R28.reuse ;  /* 0x0000001527227c23 */ /* 0x100fe2000801081c */
        /* <DEDUP_REMOVED lines=16> */
[----:B------:R-:W-:Y:S01]  /*6ee0*/  FFMA.FTZ R86, R86, UR21, -R28 ;  /* 0x0000001556567c23 */ /* 0x000fe2000801081c */
[----:B------:R-:W-:-:S05]  /*6ef0*/  ISETP.LT.AND P2, PT, RZ, UR24, PT ;  /* 0x00000018ff007c0c */ /* 0x000fca000bf41270 */
[----:B------:R-:W-:Y:S08]  /*6f00*/  MUFU.EX2 R145, R145 ;  /* 0x0000009100917308 */ /* 0x000ff00000000800 */
[----:B------:R-:W-:Y:S01]  /*6f10*/  MUFU.EX2 R32, R32 ;  /* 0x0000002000207308 */ /* 0x000fe20000000800 */
[----:B------:R-:W-:Y:S02]  /*6f20*/  WARPGROUP.DEPBAR.LE gsb0, 0x0 ;  /* 0x00008000000079c5 */ /* 0x000fe40000010000 */
[----:B------:R-:W-:Y:S01]  /*6f30*/  WARPGROUP.ARRIVE ;  /* 0x00000000000079c5 */ /* 0x000fe20000000000 */
[--C-:B------:R-:W-:Y:S01]  /*6f40*/  FFMA.FTZ R132, R56, UR21, -R7.reuse ;  /* 0x0000001538847c23 */ /* 0x100fe20008010807 */
[----:B------:R-:W-:Y:S01]  /*6f50*/  FFMA.FTZ R134, R60, UR21, -R7 ;  /* 0x000000153c867c23 */ /* 0x000fe20008010807 */
[----:B------:R-:W-:-:S02]  /*6f60*/  FADD.FTZ R7, -R6, R5 ;  /* 0x0000000506077221 */ /* 0x000fc40000010100 */
[----:B------:R-:W-:Y:S01]  /*6f70*/  MUFU.EX2 R147, R147 ;  /* 0x0000009300937308 */ /* 0x000fe20000000800 */
[--C-:B------:R-:W-:Y:S01]  /*6f80*/  FFMA.FTZ R133, R58, UR21, -R28.reuse ;  /* 0x000000153a857c23 */ /* 0x100fe2000801081c */
[----:B------:R-:W-:Y:S01]  /*6f90*/  HGMMA.64x64x16.F32 R88, R128, gdesc[UR4].tnspB, R88, gsb0 ;  /* 0x40e0000480587df0 */ /* 0x000fe20008000858 */
[----:B------:R-:W-:Y:S01]  /*6fa0*/  UIADD3 UR6, UR10, 0x300, URZ ;  /* 0x000003000a067890 */ /* 0x000fe2000fffe03f */
[----:B------:R-:W-:Y:S01]  /*6fb0*/  FMUL.FTZ R7, R7, UR21 ;  /* 0x0000001507077c20 */ /* 0x000fe20008410000 */
[----:B------:R-:W-:Y:S01]  /*6fc0*/  UMOV UR7, 0x40000040 ;  /* 0x4000004000077882 */ /* 0x000fe20000000000 */
[----:B------:R-:W-:Y:S02]  /*6fd0*/  FFMA.FTZ R135, R62, UR21, -R28 ;  /* 0x000000153e877c23 */ /* 0x000fe4000801081c */
[----:B------:R-:W-:Y:S08]  /*6fe0*/  MUFU.EX2 R34, R34 ;  /* 0x0000002200227308 */ /* 0x000ff00000000800 */
[----:B------:R-:W0:Y:S08]  /*6ff0*/  MUFU.EX2 R7, R7 ;  /* 0x0000000700077308 */ /* 0x000e300000000800 */
[----:B------:R-:W1:Y:S08]  /*7000*/  MUFU.EX2 R141, R141 ;  /* 0x0000008d008d7308 */ /* 0x000e700000000800 */
[----:B------:R-:W2:Y:S01]  /*7010*/  MUFU.EX2 R36, R36 ;  /* 0x0000002400247308 */ /* 0x000ea20000000800 */
[----:B0-----:R-:W-:-:S04]  /*7020*/  FFMA.FTZ R2, R7, R2, R26 ;  /* 0x0000000207027223 */ /* 0x001fc8000001001a */
[----:B------:R-:W-:Y:S01]  /*7030*/  FADD.FTZ R46, R149, R2 ;  /* 0x00000002952e7221 */ /* 0x000fe20000010000 */
[----:B------:R-:W-:Y:S01]  /*7040*/  FFMA.FTZ R2, R63, UR21, -R28 ;  /* 0x000000153f027c23 */ /* 0x000fe2000801081c */
[----:B------:R-:W-:Y:S01]  /*7050*/  F2FP.F16.F32.PACK_AB R149, R149, R26 ;  /* 0x0000001a9595723e */ /* 0x000fe200000000ff */
[----:B------:R-:W0:Y:S01]  /*7060*/  MUFU.EX2 R143, R143 ;  /* 0x0000008f008f7308 */ /* 0x000e220000000800 */
[----:B------:R-:W-:Y:S01]  /*7070*/  FADD.FTZ R3, R151, R46 ;  /* 0x0000002e97037221 */ /* 0x000fe20000010000 */
[----:B------:R-:W-:-:S03]  /*7080*/  F2FP.F16.F32.PACK_AB R151, R30, R151 ;  /* 0x000000971e97723e */ /* 0x000fc600000000ff */
[----:B------:R-:W-:-:S03]  /*7090*/  FADD.FTZ R46, R30, R3 ;  /* 0x000000031e2e7221 */ /* 0x000fc60000010000 */
[----:B------:R-:W3:Y:S01]  /*70a0*/  MUFU.EX2 R38, R38 ;  /* 0x0000002600267308 */ /* 0x000ee20000000800 */
[----:B------:R-:W-:Y:S01]  /*70b0*/  FADD.FTZ R3, R145, R46 ;  /* 0x0000002e91037221 */ /* 0x000fe20000010000 */
[----:B------:R-:W-:Y:S01]  /*70c0*/  FFMA.FTZ R46, R67, UR21, -R28 ;  /* 0x00000015432e7c23 */ /* 0x000fe2000801081c */
[C---:B------:R-:W-:Y:S02]  /*70d0*/  F2FP.F16.F32.PACK_AB R145, R32.reuse, R145 ;  /* 0x000000912091723e */ /* 0x040fe400000000ff */
[----:B------:R-:W-:-:S03]  /*70e0*/  FADD.FTZ R50, R32, R3 ;  /* 0x0000000320327221 */ /* 0x000fc60000010000 */
[----:B------:R-:W4:Y:S01]  /*70f0*/  MUFU.EX2 R137, R137 ;  /* 0x0000008900897308 */ /* 0x000f220000000800 */
[----:B------:R-:W-:Y:S01]  /*7100*/  FADD.FTZ R3, R147, R50 ;  /* 0x0000003293037221 */ /* 0x000fe20000010000 */
[----:B------:R-:W-:-:S03]  /*7110*/  F2FP.F16.F32.PACK_AB R147, R34, R147 ;  /* 0x000000932293723e */ /* 0x000fc600000000ff */
[----:B------:R-:W-:-:S03]  /*7120*/  FADD.FTZ R50, R34, R3 ;  /* 0x0000000322327221 */ /* 0x000fc60000010000 */
[----:B------:R-:W5:Y:S01]  /*7130*/  MUFU.EX2 R40, R40 ;  /* 0x0000002800287308 */ /* 0x000f620000000800 */
[----:B-1----:R-:W-:Y:S01]  /*7140*/  FADD.FTZ R3, R141, R50 ;  /* 0x000000328d037221 */ /* 0x002fe20000010000 */
[----:B--2---:R-:W-:-:S03]  /*7150*/  F2FP.F16.F32.PACK_AB R141, R36, R141 ;  /* 0x0000008d248d723e */ /* 0x004fc600000000ff */
[----:B------:R-:W-:-:S03]  /*7160*/  FADD.FTZ R50, R36, R3 ;  /* 0x0000000324327221 */ /* 0x000fc60000010000 */
[----:B------:R-:W1:Y:S01]  /*7170*/  MUFU.EX2 R139, R139 ;  /* 0x0000008b008b7308 */ /* 0x000e620000000800 */
[----:B0-----:R-:W-:Y:S01]  /*7180*/  FADD.FTZ R3, R143, R50 ;  /* 0x000000328f037221 */ /* 0x001fe20000010000 */
[----:B---3--:R-:W-:-:S03]  /*7190*/  F2FP.F16.F32.PACK_AB R143, R38, R143 ;  /* 0x0000008f268f723e */ /* 0x008fc600000000ff */
[----:B------:R-:W-:Y:S01]  /*71a0*/  FADD.FTZ R50, R38, R3 ;  /* 0x0000000326327221 */ /* 0x000fe20000010000 */
[----:B------:R-:W-:Y:S02]  /*71b0*/  WARPGROUP.DEPBAR.LE gsb0, 0x0 ;  /* 0x00008000000079c5 */ /* 0x000fe40000010000 */
[----:B------:R-:W-:Y:S01]  /*71c0*/  WARPGROUP.ARRIVE ;  /* 0x00000000000079c5 */ /* 0x000fe20000000000 */
[----:B------:R-:W0:Y:S01]  /*71d0*/  MUFU.EX2 R42, R42 ;  /* 0x0000002a002a7308 */ /* 0x000e220000000800 */
[----:B----4-:R-:W-:Y:S01]  /*71e0*/  FADD.FTZ R3, R137, R50 ;  /* 0x0000003289037221 */ /* 0x010fe20000010000 */
[--C-:B------:R-:W-:Y:S01]  /*71f0*/  FFMA.FTZ R129, R66, UR21, -R28.reuse ;  /* 0x0000001542817c23 */ /* 0x100fe2000801081c */
[----:B------:R-:W-:Y:S01]  /*7200*/  FFMA.FTZ R131, R70, UR21, -R28 ;  /* 0x0000001546837c23 */ /* 0x000fe2000801081c */
[----:B------:R-:W-:Y:S01]  /*7210*/  F2FP.F16.F32.PACK_AB R128, R41, R8 ;  /* 0x000000082980723e */ /* 0x000fe200000000ff */
[----:B------:R-:W-:Y:S01]  /*7220*/  HGMMA.64x64x16.F32 R88, R124, gdesc[UR4].tnspB, R88, gsb0 ;  /* 0x40e000047c587df0 */ /* 0x000fe20008000858 */
[----:B------:R-:W-:Y:S01]  /*7230*/  UIADD3 UR6, UR10, 0x380, URZ ;  /* 0x000003800a067890 */ /* 0x000fe2000fffe03f */
[C---:B-----5:R-:W-:Y:S01]  /*7240*/  FADD.FTZ R50, R40.reuse, R3 ;  /* 0x0000000328327221 */ /* 0x060fe20000010000 */
[----:B------:R-:W-:Y:S01]  /*7250*/  UMOV UR7, 0x40000040 ;  /* 0x4000004000077882 */ /* 0x000fe20000000000 */
[----:B------:R-:W-:Y:S01]  /*7260*/  MUFU.EX2 R132, R132 ;  /* 0x0000008400847308 */ /* 0x000fe20000000800 */
[----:B------:R-:W-:Y:S01]  /*7270*/  F2FP.F16.F32.PACK_AB R137, R40, R137 ;  /* 0x000000892889723e */ /* 0x000fe200000000ff */
[----:B-1----:R-:W-:-:S06]  /*7280*/  FADD.FTZ R3, R139, R50 ;  /* 0x000000328b037221 */ /* 0x002fcc0000010000 */
[----:B------:R-:W1:Y:S01]  /*7290*/  MUFU.EX2 R133, R133 ;  /* 0x0000008500857308 */ /* 0x000e620000000800 */
[C---:B0-----:R-:W-:Y:S01]  /*72a0*/  FADD.FTZ R30, R42.reuse, R3 ;  /* 0x000000032a1e7221 */ /* 0x041fe20000010000 */
[----:B------:R-:W-:-:S06]  /*72b0*/  F2FP.F16.F32.PACK_AB R139, R42, R139 ;  /* 0x0000008b2a8b723e */ /* 0x000fcc00000000ff */
[----:B------:R-:W0:Y:S08]  /*72c0*/  MUFU.EX2 R44, R44 ;  /* 0x0000002c002c7308 */ /* 0x000e300000000800 */
[----:B------:R-:W-:Y:S01]  /*72d0*/  MUFU.EX2 R134, R134 ;  /* 0x0000008600867308 */ /* 0x000fe20000000800 */
[----:B-1----:R-:W-:-:S07]  /*72e0*/  FADD.FTZ R3, R133, R30 ;  /* 0x0000001e85037221 */ /* 0x002fce0000010000 */
[----:B------:R-:W1:Y:S01]  /*72f0*/  MUFU.EX2 R135, R135 ;  /* 0x0000008700877308 */ /* 0x000e620000000800 */
[C---:B0-----:R-:W-:Y:S01]  /*7300*/  FADD.FTZ R30, R44.reuse, R3 ;  /* 0x000000032c1e7221 */ /* 0x041fe20000010000 */
[----:B------:R-:W-:-:S06]  /*7310*/  F2FP.F16.F32.PACK_AB R133, R44, R133 ;  /* 0x000000852c85723e */ /* 0x000fcc00000000ff */
[----:B------:R-:W0:Y:S08]  /*7320*/  MUFU.EX2 R2, R2 ;  /* 0x0000000200027308 */ /* 0x000e300000000800 */
        /* <DEDUP_REMOVED lines=9> */
[----:B------:R-:W-:Y:S02]  /*73c0*/  WARPGROUP.DEPBAR.LE gsb0, 0x0 ;  /* 0x00008000000079c5 */ /* 0x000fe40000010000 */
[----:B------:R-:W-:Y:S01]  /*73d0*/  WARPGROUP.ARRIVE ;  /* 0x00000000000079c5 */ /* 0x000fe20000000000 */
[----:B------:R-:W-:Y:S01]  /*73e0*/  FFMA.FTZ R125, R74, UR21, -R28 ;  /* 0x000000154a7d7c23 */ /* 0x000fe2000801081c */
[----:B------:R-:W-:Y:S02]  /*73f0*/  F2FP.F16.F32.PACK_AB R129, R46, R129 ;  /* 0x000000812e81723e */ /* 0x000fe400000000ff */
[----:B------:R-:W-:Y:S01]  /*7400*/  MUFU.EX2 R12, R12 ;  /* 0x0000000c000c7308 */ /* 0x000fe20000000800 */
[----:B0-----:R-:W-:Y:S01]  /*7410*/  FADD.FTZ R3, R131, R30 ;  /* 0x0000001e83037221 */ /* 0x001fe20000010000 */
[----:B------:R-:W-:Y:S01]  /*7420*/  HGMMA.64x64x16.F32 R88, R120, gdesc[UR4].tnspB, R88, gsb0 ;  /* 0x40e0000478587df0 */ /* 0x000fe20008000858 */
[----:B------:R-:W-:-:S05]  /*7430*/  UIADD3 UR6, UR24, -0x1, URZ ;  /* 0xffffffff18067890 */ /* 0x000fca000fffe03f */
[----:B------:R-:W-:Y:S01]  /*7440*/  MUFU.EX2 R125, R125 ;  /* 0x0000007d007d7308 */ /* 0x000fe20000000800 */
[----:B--2---:R-:W-:Y:S01]  /*7450*/  F2FP.F16.F32.PACK_AB R130, R49, R10 ;  /* 0x0000000a3182723e */ /* 0x004fe200000000ff */
[----:B------:R-:W-:-:S06]  /*7460*/  UMOV UR24, UR6 ;  /* 0x0000000600187c82 */ /* 0x000fcc0008000000 */
[----:B------:R-:W0:Y:S08]  /*7470*/  MUFU.EX2 R53, R53 ;  /* 0x0000003500357308 */ /* 0x000e300000000800 */
[----:B------:R-:W-:Y:S08]  /*7480*/  MUFU.EX2 R14, R14 ;  /* 0x0000000e000e7308 */ /* 0x000ff00000000800 */
[----:B------:R-:W-:Y:S01]  /*7490*/  MUFU.EX2 R78, R78 ;  /* 0x0000004e004e7308 */ /* 0x000fe20000000800 */
[----:B0-----:R-:W-:-:S07]  /*74a0*/  F2FP.F16.F32.PACK_AB R124, R53, R12 ;  /* 0x0000000c357c723e */ /* 0x001fce00000000ff */
[----:B------:R-:W0:Y:S08]  /*74b0*/  MUFU.EX2 R57, R57 ;  /* 0x0000003900397308 */ /* 0x000e300000000800 */
[----:B------:R-:W1:Y:S08]  /*74c0*/  MUFU.EX2 R79, R79 ;  /* 0x0000004f004f7308 */ /* 0x000e700000000800 */
[----:B------:R-:W-:Y:S01]  /*74d0*/  MUFU.EX2 R20, R20 ;  /* 0x0000001400147308 */ /* 0x000fe20000000800 */
[----:B0-----:R-:W-:-:S07]  /*74e0*/  F2FP.F16.F32.PACK_AB R126, R57, R14 ;  /* 0x0000000e397e723e */ /* 0x001fce00000000ff */
[----:B------:R-:W-:Y:S01]  /*74f0*/  MUFU.EX2 R82, R82 ;  /* 0x0000005200527308 */ /* 0x000fe20000000800 */
[----:B-1----:R-:W-:-:S07]  /*7500*/  F2FP.F16.F32.PACK_AB R127, R79, R78 ;  /* 0x0000004e4f7f723e */ /* 0x002fce00000000ff */
        /* <DEDUP_REMOVED lines=8> */
[-C--:B------:R-:W-:Y:S01]  /*7590*/  FMUL.FTZ R95, R95, R7.reuse ;  /* 0x000000075f5f7220 */ /* 0x080fe20000410000 */
[-C--:B------:R-:W-:Y:S01]  /*75a0*/  FMUL.FTZ R98, R98, R7.reuse ;  /* 0x0000000762627220 */ /* 0x080fe20000410000 */
[-C--:B------:R-:W-:Y:S01]  /*75b0*/  FMUL.FTZ R99, R99, R7.reuse ;  /* 0x0000000763637220 */ /* 0x080fe20000410000 */
[----:B--2---:R-:W-:Y:S01]  /*75c0*/  IMAD.U32 R31, RZ, RZ, UR22 ;  /* 0x00000016ff1f7e24 */ /* 0x004fe2000f8e00ff */
        /* <DEDUP_REMOVED lines=9> */
[----:B-1----:R-:W-:-:S02]  /*7660*/  @!P1 VIADD R27, R31, 0x16860 ;  /* 0x000168601f1b9836 */ /* 0x002fc40000000000 */
[-C--:B------:R-:W-:Y:S01]  /*7670*/  FMUL.FTZ R111, R111, R7.reuse ;  /* 0x000000076f6f7220 */ /* 0x080fe20000410000 */
[-C--:B------:R-:W-:Y:S01]  /*7680*/  FMUL.FTZ R114, R114, R7.reuse ;  /* 0x0000000772727220 */ /* 0x080fe20000410000 */
[-C--:B------:R-:W-:Y:S01]  /*7690*/  FMUL.FTZ R115, R115, R7.reuse ;  /* 0x0000000773737220 */ /* 0x080fe20000410000 */
[-C--:B------:R-:W-:Y:S01]  /*76a0*/  FMUL.FTZ R118, R118, R7.reuse ;  /* 0x0000000776767220 */ /* 0x080fe20000410000 */
[----:B------:R-:W-:Y:S01]  /*76b0*/  @!P1 PRMT R31, RZ, 0x654, R27 ;  /* 0x00000654ff1f9816 */ /* 0x000fe2000000001b */
[----:B------:R-:W-:Y:S01]  /*76c0*/  FADD.FTZ R27, R13, R48 ;  /* 0x000000300d1b7221 */ /* 0x000fe20000010000 */
[----:B------:R-:W1:Y:S01]  /*76d0*/  MUFU.EX2 R5, R85 ;  /* 0x0000005500057308 */ /* 0x000e620000000800 */
[----:B------:R-:W-:Y:S01]  /*76e0*/  FMUL.FTZ R119, R119, R7 ;  /* 0x0000000777777220 */ /* 0x000fe20000410000 */
[----:B------:R2:W-:Y:S01]  /*76f0*/  @!P1 SYNCS.ARRIVE.TRANS64.RED.A1T0 RZ, [R31+URZ], RZ ;  /* 0x000000ff1fff99a7 */ /* 0x0005e2000810043f */
[----:B------:R-:W-:Y:S01]  /*7700*/  FADD.FTZ R48, R144, R27 ;  /* 0x0000001b90307221 */ /* 0x000fe20000010000 */
[----:B------:R-:W-:Y:S01]  /*7710*/  F2FP.F16.F32.PACK_AB R144, R11, R144 ;  /* 0x000000900b90723e */ /* 0x000fe200000000ff */
[----:B------:R-:W-:Y:S01]  /*7720*/  FMUL.FTZ R88, R88, R4 ;  /* 0x0000000458587220 */ /* 0x000fe20000410000 */
[----:B0-----:R-:W-:Y:S01]  /*7730*/  F2FP.F16.F32.PACK_AB R120, R61, R20 ;  /* 0x000000143d78723e */ /* 0x001fe200000000ff */
[----:B------:R-:W-:Y:S01]  /*7740*/  FADD.FTZ R27, R11, R48 ;  /* 0x000000300b1b7221 */ /* 0x000fe20000010000 */
[--C-:B------:R-:W-:Y:S01]  /*7750*/  FFMA.FTZ R48, R71, UR21, -R28.reuse ;  /* 0x0000001547307c23 */ /* 0x100fe2000801081c */
[----:B------:R-:W-:Y:S01]  /*7760*/  FFMA.FTZ R28, R87, UR21, -R28 ;  /* 0x00000015571c7c23 */ /* 0x000fe2000801081c */
[----:B---3--:R-:W-:Y:S01]  /*7770*/  F2FP.F16.F32.PACK_AB R121, R83, R82 ;  /* 0x000000525379723e */ /* 0x008fe200000000ff */
[----:B------:R-:W-:Y:S01]  /*7780*/  FADD.FTZ R52, R146, R27 ;  /* 0x0000001b92347221 */ /* 0x000fe20000010000 */
[----:B------:R-:W-:Y:S01]  /*7790*/  F2FP.F16.F32.PACK_AB R146, R15, R146 ;  /* 0x000000920f92723e */ /* 0x000fe200000000ff */
[----:B------:R-:W-:Y:S01]  /*77a0*/  MUFU.EX2 R123, R28 ;  /* 0x0000001c007b7308 */ /* 0x000fe20000000800 */
[-C--:B------:R-:W-:Y:S01]  /*77b0*/  FMUL.FTZ R89, R89, R4.reuse ;  /* 0x0000000459597220 */ /* 0x080fe20000410000 */
[----:B------:R-:W-:Y:S01]  /*77c0*/  FADD.FTZ R27, R15, R52 ;  /* 0x000000340f1b7221 */ /* 0x000fe20000010000 */
[----:B------:R-:W-:Y:S01]  /*77d0*/  FMUL.FTZ R92, R92, R4 ;  /* 0x000000045c5c7220 */ /* 0x000fe20000410000 */
[----:B-1----:R-:W-:Y:S01]  /*77e0*/  F2FP.F16.F32.PACK_AB R122, R5, R24 ;  /* 0x00000018057a723e */ /* 0x002fe200000000ff */
[----:B------:R-:W-:Y:S01]  /*77f0*/  FMUL.FTZ R93, R93, R4 ;  /* 0x000000045d5d7220 */ /* 0x000fe20000410000 */
[----:B------:R-:W-:Y:S01]  /*7800*/  FADD.FTZ R52, R140, R27 ;  /* 0x0000001b8c347221 */ /* 0x000fe20000010000 */
[C---:B------:R-:W-:Y:S01]  /*7810*/  F2FP.F16.F32.PACK_AB R140, R21.reuse, R140 ;  /* 0x0000008c158c723e */ /* 0x040fe200000000ff */
[----:B------:R-:W0:Y:S01]  /*7820*/  MUFU.EX2 R48, R48 ;  /* 0x0000003000307308 */ /* 0x000e220000000800 */
[-C--:B------:R-:W-:Y:S01]  /*7830*/  FMUL.FTZ R96, R96, R4.reuse ;  /* 0x0000000460607220 */ /* 0x080fe20000410000 */
        /* <DEDUP_REMOVED lines=15> */
[C---:B0-----:R-:W-:Y:S01]  /*7930*/  FADD.FTZ R30, R48.reuse, R3 ;  /* 0x00000003301e7221 */ /* 0x041fe20000010000 */
[----:B------:R-:W-:Y:S01]  /*7940*/  FADD.FTZ R9, R25, R52 ;  /* 0x0000003419097221 */ /* 0x000fe20000010000 */
[----:B------:R-:W-:Y:S01]  /*7950*/  F2FP.F16.F32.PACK_AB R131, R48, R131 ;  /* 0x000000833083723e */ /* 0x000fe200000000ff */
[----:B------:R-:W-:Y:S01]  /*7960*/  FMUL.FTZ R116, R116, R4 ;  /* 0x0000000474747220 */ /* 0x000fe20000410000 */
[----:B------:R-:W-:Y:S01]  /*7970*/  FADD.FTZ R3, R125, R30 ;  /* 0x0000001e7d037221 */ /* 0x000fe20000010000 */
[----:B------:R-:W-:Y:S01]  /*7980*/  FADD.FTZ R26, R138, R9 ;  /* 0x000000098a1a7221 */ /* 0x000fe20000010000 */
[----:B------:R-:W-:Y:S01]  /*7990*/  F2FP.F16.F32.PACK_AB R138, R33, R138 ;  /* 0x0000008a218a723e */ /* 0x000fe200000000ff */
[----:B------:R-:W-:Y:S01]  /*79a0*/  FMUL.FTZ R117, R117, R4 ;  /* 0x0000000475757220 */ /* 0x000fe20000410000 */
[----:B------:R-:W-:-:S02]  /*79b0*/  IMAD.MOV.U32 R7, RZ, RZ, R0 ;  /* 0x000000ffff077224 */ /* 0x000fc400078e0000 */
[----:B------:R-:W-:Y:S02]  /*79c0*/  FADD.FTZ R9, R33, R26 ;  /* 0x0000001a21097221 */ /* 0x000fe40000010000 */
[----:B------:R-:W0:Y:S02]  /*79d0*/  MUFU.EX2 R26, R75 ;  /* 0x0000004b001a7308 */ /* 0x000e240000000800 */
[----:B------:R-:W-:Y:S01]  /*79e0*/  FADD.FTZ R32, R132, R9 ;  /* 0x0000000984207221 */ /* 0x000fe20000010000 */
[----:B------:R-:W-:-:S03]  /*79f0*/  F2FP.F16.F32.PACK_AB R132, R45, R132 ;  /* 0x000000842d84723e */ /* 0x000fc600000000ff */
[----:B------:R-:W-:-:S04]  /*7a00*/  FADD.FTZ R9, R45, R32 ;  /* 0x000000202d097221 */ /* 0x000fc80000010000 */
[----:B------:R-:W-:Y:S01]  /*7a10*/  FADD.FTZ R32, R134, R9 ;  /* 0x0000000986207221 */ /* 0x000fe20000010000 */
[----:B------:R-:W-:-:S03]  /*7a20*/  F2FP.F16.F32.PACK_AB R134, R37, R134 ;  /* 0x000000862586723e */ /* 0x000fc600000000ff */
[----:B------:R-:W-:Y:S01]  /*7a30*/  FADD.FTZ R9, R37, R32 ;  /* 0x0000002025097221 */ /* 0x000fe20000010000 */
[----:B0-----:R-:W-:-:S03]  /*7a40*/  FADD.FTZ R3, R26, R3 ;  /* 0x000000031a037221 */ /* 0x001fc60000010000 */
        /* <DEDUP_REMOVED lines=20> */
[----:B------:R-:W-:Y:S01]  /*7b90*/  IMAD.MOV.U32 R5, RZ, RZ, R6 ;  /* 0x000000ffff057224 */ /* 0x000fe200078e0006 */
[----:B--2---:R-:W-:Y:S06]  /*7ba0*/  @P2 BRA `(.L_x_1725) ;  /* 0xffffffe000e42947 */ /* 0x004fec000383ffff */
.L_x_1716:
[----:B------:R-:W-:Y:S06]  /*7bb0*/  BAR.ARV 0x8, 0x1a0 ;  /* 0x0206800000007b1d */ /* 0x000fec0000002000 */
[----:B------:R-:W-:Y:S05]  /*7bc0*/  @!P0 BRA `(.L_x_1726) ;  /* 0x0000000000048947 */ /* 0x000fea0003800000 */
[----:B------:R-:W-:Y:S01]  /*7bd0*/  BPT.TRAP 0x1 ;  /* 0x000000040000795c */ /* 0x000fe20000300000 */
.L_x_1726:
[----:B------:R-:W-:Y:S01]  /*7be0*/  ULEA UR5, UR37, UR41, 0x3 ;  /* 0x0000002925057291 */ /* 0x000fe2000f8e183f */
[----:B------:R-:W-:-:S05]  /*7bf0*/  IMAD.U32 R4, RZ, RZ, UR40 ;  /* 0x00000028ff047e24 */ /* 0x000fca000f8e00ff */
[----:B------:R-:W-:-:S04]  /*7c00*/  SHF.L.U32 R4, R4, 0x1f, RZ ;  /* 0x0000001f04047819 */ /* 0x000fc800000006ff */
[----:B------:R0:W1:Y:S01]  /*7c10*/  SYNCS.PHASECHK.TRANS64.TRYWAIT P2, [UR5+0x16850], R4 ;  /* 0x01685004ff0075a7 */ /* 0x0000620008040145 */
[----:B------:R-:W-:Y:S05]  /*7c20*/  @!P0 BRA `(.L_x_1727) ;  /* 0x0000000000048947 */ /* 0x000fea0003800000 */
[----:B------:R-:W-:Y:S01]  /*7c30*/  BPT.TRAP 0x1 ;  /* 0x000000040000795c */ /* 0x000fe20000300000 */
.L_x_1727:
[----:B-1----:R-:W-:Y:S05]  /*7c40*/  @P2 BRA `(.L_x_1728) ;  /* 0x0000000000082947 */ /* 0x002fea0003800000 */
[----:B------:R-:W1:Y:S02]  /*7c50*/  SYNCS.PHASECHK.TRANS64.TRYWAIT P0, [UR5+0x16850], R4 ;  /* 0x01685004ff0075a7 */ /* 0x000e640008000145 */
[----:B-1----:R-:W-:Y:S05]  /*7c60*/  @!P0 BRA `(.L_x_1729) ;  /* 0x0000006400788947 */ /* 0x002fea0003800000 */
.L_x_1728:
[----:B------:R-:W-:Y:S01]  /*7c70*/  UIADD3 UR41, UR41, 0x400, URZ ;  /* 0x0000040029297890 */ /* 0x000fe2000fffe03f */
[----:B------:R-:W-:Y:S01]  /*7c80*/  WARPGROUP.ARRIVE ;  /* 0x00000000000079c5 */ /* 0x000fe20000000000 */
[----:B------:R-:W-:Y:S01]  /*7c90*/  UMOV UR7, 0x40000040 ;  /* 0x4000004000077882 */ /* 0x000fe20000000000 */
[----:B-1----:R-:W1:Y:S01]  /*7ca0*/  SHFL.BFLY PT, R5, R2, 0x2, 0x1f ;  /* 0x0c401f0002057f89 */ /* 0x002e6200000e0000 */
[----:B------:R-:W-:Y:S01]  /*7cb0*/  USHF.R.U32.HI UR41, URZ, 0x4, UR41 ;  /* 0x000000043f297899 */ /* 0x000fe20008011629 */
[----:B------:R-:W-:Y:S01]  /*7cc0*/  IMAD.MOV.U32 R21, RZ, RZ, RZ ;  /* 0x000000ffff157224 */ /* 0x000fe200078e00ff */
[----:B------:R-:W-:Y:S01]  /*7cd0*/  UIADD3 UR47, UR47, 0x1, URZ ;  /* 0x000000012f2f7890 */ /* 0x000fe2000fffe03f */
[----:B0-----:R-:W0:Y:S01]  /*7ce0*/  SHFL.BFLY PT, R4, R3, 0x2, 0x1f ;  /* 0x0c401f0003047f89 */ /* 0x001e2200000e0000 */
[----:B------:R-:W-:Y:S01]  /*7cf0*/  ULOP3.LUT UR4, UR41, 0x3fff, URZ, 0xc0, !UPT ;  /* 0x00003fff29047892 */ /* 0x000fe2000f8ec03f */
[----:B------:R-:W-:-:S03]  /*7d00*/  IMAD.U32 R12, RZ, RZ, UR21 ;  /* 0x00000015ff0c7e24 */ /* 0x000fc6000f8e00ff */
[----:B------:R-:W-:Y:S02]  /*7d10*/  ULEA UR4, UR37, UR4, 0xa ;  /* 0x0000000425047291 */ /* 0x000fe4000f8e503f */
        /* <DEDUP_REMOVED lines=9> */
[----:B0-----:R-:W-:-:S02]  /*7db0*/  FADD.FTZ R4, R4, R3 ;  /* 0x0000000304047221 */ /* 0x001fc40000010000 */
[----:B------:R-:W0:Y:S01]  /*7dc0*/  SHFL.BFLY PT, R8, R7, 0x1, 0x1f ;  /* 0x0c201f0007087f89 */ /* 0x000e2200000e0000 */
[----:B------:R-:W-:-:S03]  /*7dd0*/  IMAD.MOV.U32 R3, RZ, RZ, -0x800000 ;  /* 0xff800000ff037424 */ /* 0x000fc600078e00ff */
[----:B------:R-:W1:Y:S01]  /*7de0*/  SHFL.BFLY PT, R5, R4, 0x1, 0x1f ;  /* 0x0c201f0004057f89 */ /* 0x000e6200000e0000 */
[----:B0-----:R-:W-:Y:S01]  /*7df0*/  FADD.FTZ R11, R7, R8 ;  /* 0x00000008070b7221 */ /* 0x001fe20000010000 */
[----:B------:R-:W-:Y:S02]  /*7e00*/  IMAD.U32 R7, RZ, RZ, UR5 ;  /* 0x00000005ff077e24 */ /* 0x000fe4000f8e00ff */
[----:B-1----:R-:W-:Y:S02]  /*7e10*/  FADD.FTZ R10, R4, R5 ;  /* 0x00000005040a7221 */ /* 0x002fe40000010000 */
[----:B------:R-:W-:Y:S01]  /*7e20*/  FSETP.NE.FTZ.AND P2, PT, R11, RZ, PT ;  /* 0x000000ff0b00720b */ /* 0x000fe20003f55000 */
[----:B------:R-:W-:Y:S02]  /*7e30*/  IMAD.MOV.U32 R4, RZ, RZ, RZ ;  /* 0x000000ffff047224 */ /* 0x000fe400078e00ff */
[----:B------:R-:W-:Y:S01]  /*7e40*/  @!P1 VIADD R7, R7, 0x16860 ;  /* 0x0001686007079836 */ /* 0x000fe20000000000 */
[----:B------:R-:W-:Y:S01]  /*7e50*/  FSETP.NE.FTZ.AND P0, PT, R10, RZ, PT ;  /* 0x000000ff0a00720b */ /* 0x000fe20003f15000 */
[----:B------:R-:W-:-:S03]  /*7e60*/  IMAD.U32 R5, RZ, RZ, UR21 ;  /* 0x00000015ff057e24 */ /* 0x000fc6000f8e00ff */
[----:B------:R-:W-:-:S05]  /*7e70*/  @!P1 PRMT R7, RZ, 0x654, R7 ;  /* 0x00000654ff079816 */ /* 0x000fca0000000007 */
[----:B------:R-:W0:Y:S04]  /*7e80*/  @P2 MUFU.LG2 R9, R11 ;  /* 0x0000000b00092308 */ /* 0x000e280000000c00 */
[----:B------:R-:W-:-:S04]  /*7e90*/  @P0 FMUL.FTZ R5, R5, 0.69314718246459960938 ;  /* 0x3f31721805050820 */ /* 0x000fc80000410000 */
[----:B------:R-:W1:Y:S08]  /*7ea0*/  @P0 MUFU.LG2 R8, R10 ;  /* 0x0000000a00080308 */ /* 0x000e700000000c00 */
[----:B------:R2:W3:Y:S01]  /*7eb0*/  @P0 MUFU.RCP R21, R10 ;  /* 0x0000000a00150308 */ /* 0x0004e20000001000 */
[----:B0-----:R-:W-:-:S07]  /*7ec0*/  @P2 FMUL.FTZ R9, R9, 0.69314718246459960938 ;  /* 0x3f31721809092820 */ /* 0x001fce0000410000 */
[----:B------:R-:W0:Y:S01]  /*7ed0*/  @P2 MUFU.RCP R4, R11 ;  /* 0x0000000b00042308 */ /* 0x000e220000001000 */
[----:B--2---:R-:W-:Y:S01]  /*7ee0*/  @P2 FMUL.FTZ R10, R12, 0.69314718246459960938 ;  /* 0x3f3172180c0a2820 */ /* 0x004fe20000410000 */
[----:B------:R-:W-:Y:S02]  /*7ef0*/  WARPGROUP.DEPBAR.LE gsb0, 0x0 ;  /* 0x00008000000079c5 */ /* 0x000fe40000010000 */
[----:B------:R-:W-:Y:S01]  /*7f00*/  WARPGROUP.ARRIVE ;  /* 0x00000000000079c5 */ /* 0x000fe20000000000 */
[----:B-1----:R-:W-:Y:S01]  /*7f10*/  @P0 FMUL.FTZ R8, R8, 0.69314718246459960938 ;  /* 0x3f31721808080820 */ /* 0x002fe20000410000 */
[----:B------:R-:W-:-:S03]  /*7f20*/  @P2 FFMA.FTZ R2, R10, R6, R9 ;  /* 0x000000060a022223 */ /* 0x000fc60000010009 */
[----:B------:R-:W-:Y:S01]  /*7f30*/  @P0 FFMA.FTZ R3, R5, R0, R8 ;  /* 0x0000000005030223 */ /* 0x000fe20000010008 */
[----:B------:R-:W-:Y:S01]  /*7f40*/  HGMMA.64x64x16.F32 R88, R144, gdesc[UR4].tnspB, R88, gsb0 ;  /* 0x40e0000490587df0 */ /* 0x000fe20008000858 */
[----:B------:R-:W-:Y:S01]  /*7f50*/  UIADD3 UR6, UR4, 0x100, URZ ;  /* 0x0000010004067890 */ /* 0x000fe2000fffe03f */
[----:B------:R-:W-:Y:S01]  /*7f60*/  PLOP3.LUT P0, PT, PT, PT, PT, 0x8, 0x0 ;  /* 0x000000000000781c */ /* 0x000fe20003f0e170 */
        /* <DEDUP_REMOVED lines=50> */
[-C--:B0-----:R-:W-:Y:S01]  /*8290*/  FMUL.FTZ R51, R90, R4.reuse ;  /* 0x000000045a337220 */ /* 0x081fe20000410000 */
[-C--:B------:R-:W-:Y:S01]  /*82a0*/  FMUL.FTZ R50, R91, R4.reuse ;  /* 0x000000045b327220 */ /* 0x080fe20000410000 */
[-C--:B------:R-:W-:Y:S01]  /*82b0*/  FMUL.FTZ R14, R94, R4.reuse ;  /* 0x000000045e0e7220 */ /* 0x080fe20000410000 */
[-C--:B------:R-:W-:Y:S01]  /*82c0*/  FMUL.FTZ R46, R98, R4.reuse ;  /* 0x00000004622e7220 */ /* 0x080fe20000410000 */
[-C--:B------:R-:W-:Y:S01]  /*82d0*/  FMUL.FTZ R45, R99, R4.reuse ;  /* 0x00000004632d7220 */ /* 0x080fe20000410000 */
[-C--:B------:R-:W-:Y:S01]  /*82e0*/  FMUL.FTZ R42, R102, R4.reuse ;  /* 0x00000004662a7220 */ /* 0x080fe20000410000 */
        /* <DEDUP_REMOVED lines=10> */
.L_x_1699:
        /* <DEDUP_REMOVED lines=10> */
[----:B------:R-:W0:Y:S01]  /*8430*/  S2R R5, SR_SWINHI ;  /* 0x0000000000057919 */ /* 0x000e220000002f00 */
[----:B------:R-:W-:Y:S01]  /*8440*/  F2FP.F16.F32.PACK_AB R7, R7, R14 ;  /* 0x0000000e0707723e */ /* 0x000fe200000000ff */
[----:B------:R-:W-:Y:S01]  /*8450*/  ULDC.64 UR8, c[0x0][0xbe0] ;  /* 0x0002f80000087ab9 */ /* 0x000fe20000000a00 */
[----:B------:R-:W-:Y:S01]  /*8460*/  F2FP.F16.F32.PACK_AB R6, R6, R49 ;  /* 0x000000310606723e */ /* 0x000fe200000000ff */
[----:B------:R-:W-:Y:S01]  /*8470*/  UISETP.NE.U32.AND UP0, UPT, UR8, URZ, UPT ;  /* 0x0000003f0800728c */ /* 0x000fe2000bf05070 */
[----:B------:R-:W-:Y:S01]  /*8480*/  F2FP.F16.F32.PACK_AB R40, R39, R40 ;  /* 0x000000282728723e */ /* 0x000fe200000000ff */
[----:B------:R-:W-:Y:S01]  /*8490*/  ULDC.64 UR6, c[0x0][0xbd8] ;  /* 0x0002f60000067ab9 */ /* 0x000fe20000000a00 */
[----:B------:R-:W-:Y:S01]  /*84a0*/  F2FP.F16.F32.PACK_AB R32, R27, R32 ;  /* 0x000000201b20723e */ /* 0x000fe200000000ff */
[----:B------:R-:W-:Y:S02]  /*84b0*/  UISETP.NE.AND.EX UP0, UPT, UR9, URZ, UPT, UP0 ;  /* 0x0000003f0900728c */ /* 0x000fe4000bf05300 */
[----:B------:R-:W-:-:S02]  /*84c0*/  UISETP.NE.U32.AND UP1, UPT, UR6, URZ, UPT ;  /* 0x0000003f0600728c */ /* 0x000fc4000bf25070 */
[----:B------:R-:W-:Y:S02]  /*84d0*/  USHF.L.U32 UR10, UR46, 0x2, URZ ;  /* 0x000000022e0a7899 */ /* 0x000fe4000800063f */
[----:B------:R-:W-:Y:S02]  /*84e0*/  UISETP.NE.AND.EX UP1, UPT, UR7, URZ, UPT, UP1 ;  /* 0x0000003f0700728c */ /* 0x000fe4000bf25310 */
[----:B------:R-:W-:Y:S02]  /*84f0*/  USHF.L.U64.HI UR11, UR46, 0x2, UR45 ;  /* 0x000000022e0b7899 */ /* 0x000fe4000801022d */
[----:B------:R-:W-:Y:S02]  /*8500*/  UIADD3 UR4, UP2, UR10, UR6, URZ ;  /* 0x000000060a047290 */ /* 0x000fe4000ff5e03f */
[----:B------:R-:W-:Y:S02]  /*8510*/  @UP0 UIADD3 UR6, UP3, UR10, UR8, URZ ;  /* 0x000000080a060290 */ /* 0x000fe4000ff7e03f */
[----:B------:R-:W-:-:S02]  /*8520*/  UIADD3.X UR8, UR11, UR7, URZ, UP2, !UPT ;  /* 0x000000070b087290 */ /* 0x000fc400097fe43f */
[----:B------:R-:W-:Y:S01]  /*8530*/  @UP0 UIADD3.X UR7, UR11, UR9, URZ, UP3, !UPT ;  /* 0x000000090b070290 */ /* 0x000fe20009ffe43f */
[----:B------:R-:W-:Y:S02]  /*8540*/  MOV R12, R0 ;  /* 0x00000000000c7202 */ /* 0x000fe40000000f00 */
[----:B0-----:R-:W-:-:S03]  /*8550*/  MOV R13, R5 ;  /* 0x00000005000d7202 */ /* 0x001fc60000000f00 */
[----:B------:R-:W-:Y:S01]  /*8560*/  IMAD.WIDE R4, R154, 0x2, R12 ;  /* 0x000000029a047825 */ /* 0x000fe200078e020c */
[----:B------:R-:W-:Y:S02]  /*8570*/  BAR.SYNC.DEFER_BLOCKING 0x1, 0x180 ;  /* 0x0046000000007b1d */ /* 0x000fe40000010000 */
[C---:B------:R-:W-:Y:S02]  /*8580*/  IADD3 R11, P1, R4.reuse, 0x40, RZ ;  /* 0x00000040040b7810 */ /* 0x040fe40007f3e0ff */
[C---:B------:R-:W-:Y:S02]  /*8590*/  IADD3 R15, P0, R4.reuse, 0x60, RZ ;  /* 0x00000060040f7810 */ /* 0x040fe40007f1e0ff */
[C---:B------:R-:W-:Y:S02]  /*85a0*/  IADD3 R29, P2, R4.reuse, 0x20, RZ ;  /* 0x00000020041d7810 */ /* 0x040fe40007f5e0ff */
[----:B------:R-:W-:Y:S02]  /*85b0*/  LOP3.LUT R9, R4, 0x380, RZ, 0xc0, !PT ;  /* 0x0000038004097812 */ /* 0x000fe400078ec0ff */
[----:B------:R-:W-:-:S02]  /*85c0*/  LOP3.LUT R10, R11, 0x380, RZ, 0xc0, !PT ;  /* 0x000003800b0a7812 */ /* 0x000fc400078ec0ff */
[----:B------:R-:W-:Y:S02]  /*85d0*/  LOP3.LUT R8, R15, 0x380, RZ, 0xc0, !PT ;  /* 0x000003800f087812 */ /* 0x000fe400078ec0ff */
[----:B------:R-:W-:Y:S02]  /*85e0*/  LOP3.LUT R28, R29, 0x380, RZ, 0xc0, !PT ;  /* 0x000003801d1c7812 */ /* 0x000fe400078ec0ff */
[----:B------:R-:W-:Y:S02]  /*85f0*/  SHF.R.U64 R9, R9, 0x3, RZ ;  /* 0x0000000309097819 */ /* 0x000fe400000012ff */
[----:B------:R-:W-:Y:S02]  /*8600*/  SHF.R.U64 R10, R10, 0x3, RZ ;  /* 0x000000030a0a7819 */ /* 0x000fe400000012ff */
[----:B------:R-:W-:Y:S02]  /*8610*/  SHF.R.U64 R8, R8, 0x3, RZ ;  /* 0x0000000308087819 */ /* 0x000fe400000012ff */
[----:B------:R-:W-:-:S02]  /*8620*/  SHF.R.U64 R28, R28, 0x3, RZ ;  /* 0x000000031c1c7819 */ /* 0x000fc400000012ff */
[----:B------:R-:W-:Y:S01]  /*8630*/  LOP3.LUT R4, R9, R4, RZ, 0x3c, !PT ;  /* 0x0000000409047212 */ /* 0x000fe200078e3cff */
[--C-:B------:R-:W-:Y:S01]  /*8640*/  IMAD.X R9, RZ, RZ, R5.reuse, P0 ;  /* 0x000000ffff097224 */ /* 0x100fe200000e0605 */
[----:B------:R-:W-:Y:S01]  /*8650*/  LOP3.LUT R10, R10, R11, RZ, 0x3c, !PT ;  /* 0x0000000b0a0a7212 */ /* 0x000fe200078e3cff */
[--C-:B------:R-:W-:Y:S01]  /*8660*/  IMAD.X R11, RZ, RZ, R5.reuse, P1 ;  /* 0x000000ffff0b7224 */ /* 0x100fe200008e0605 */
[----:B------:R-:W-:Y:S01]  /*8670*/  LOP3.LUT R8, R8, R15, RZ, 0x3c, !PT ;  /* 0x0000000f08087212 */ /* 0x000fe200078e3cff */
[----:B------:R-:W-:Y:S01]  /*8680*/  IMAD.X R15, RZ, RZ, R5, P2 ;  /* 0x000000ffff0f7224 */ /* 0x000fe200010e0605 */
[----:B------:R-:W-:Y:S02]  /*8690*/  LOP3.LUT R14, R28, R29, RZ, 0x3c, !PT ;  /* 0x0000001d1c0e7212 */ /* 0x000fe400078e3cff */
[----:B------:R-:W-:Y:S02]  /*86a0*/  MOV R30, R4 ;  /* 0x00000004001e7202 */ /* 0x000fe40000000f00 */
[----:B------:R-:W-:-:S02]  /*86b0*/  F2FP.F16.F32.PACK_AB R4, R52, R53 ;  /* 0x000000353404723e */ /* 0x000fc400000000ff */
[----:B------:R-:W-:Y:S02]  /*86c0*/  F2FP.F16.F32.PACK_AB R5, R50, R51 ;  /* 0x000000333205723e */ /* 0x000fe400000000ff */
[----:B------:R-:W-:Y:S02]  /*86d0*/  MOV R28, R8 ;  /* 0x00000008001c7202 */ /* 0x000fe40000000f00 */
[----:B------:R-:W-:Y:S01]  /*86e0*/  MOV R29, R10 ;  /* 0x0000000a001d7202 */ /* 0x000fe20000000f00 */
[----:B------:R0:W-:Y:S01]  /*86f0*/  STSM.16.M88.4 [R30], R4 ;  /* 0x000000041e007844 */ /* 0x0001e20000000200 */
        /* <DEDUP_REMOVED lines=8> */
[----:B------:R-:W-:Y:S01]  /*8780*/  F2FP.F16.F32.PACK_AB R43, R33, R34 ;  /* 0x00000022212b723e */ /* 0x000fe200000000ff */
[----:B0-----:R-:W-:Y:S01]  /*8790*/  IMAD.U32 R6, RZ, RZ, UR6 ;  /* 0x00000006ff067e24 */ /* 0x001fe2000f8e00ff */
[----:B------:R-:W-:Y:S01]  /*87a0*/  F2FP.F16.F32.PACK_AB R33, R25, R26 ;  /* 0x0000001a1921723e */ /* 0x000fe200000000ff */
[----:B------:R-:W-:Y:S01]  /*87b0*/  IMAD.U32 R4, RZ, RZ, UR4 ;  /* 0x00000004ff047e24 */ /* 0x000fe2000f8e00ff */
[----:B------:R-:W-:Y:S01]  /*87c0*/  F2FP.F16.F32.PACK_AB R34, R21, R24 ;  /* 0x000000181522723e */ /* 0x000fe200000000ff */
[----:B------:R1:W-:Y:S01]  /*87d0*/  STSM.16.M88.4 [R29], R40 ;  /* 0x000000281d007844 */ /* 0x0003e20000000200 */
[----:B------:R-:W-:Y:S01]  /*87e0*/  F2FP.F16.F32.PACK_AB R35, R119, R20 ;  /* 0x000000147723723e */ /* 0x000fe200000000ff */
[----:B------:R-:W-:Y:S01]  /*87f0*/  IMAD.U32 R5, RZ, RZ, UR8 ;  /* 0x00000008ff057e24 */ /* 0x000fe2000f8e00ff */
[----:B------:R-:W-:Y:S01]  /*8800*/  PLOP3.LUT P0, PT, PT, PT, UP1, 0x80, 0x0 ;  /* 0x000000000000781c */ /* 0x000fe20003f0f018 */
[----:B------:R-:W-:Y:S01]  /*8810*/  IMAD.U32 R7, RZ, RZ, UR7 ;  /* 0x00000007ff077e24 */ /* 0x000fe2000f8e00ff */
[----:B------:R-:W-:Y:S01]  /*8820*/  PLOP3.LUT P1, PT, PT, PT, UP0, 0x80, 0x0 ;  /* 0x000000000000781c */ /* 0x000fe20003f2f008 */
[----:B------:R1:W-:Y:S01]  /*8830*/  STSM.16.M88.4 [R28], R32 ;  /* 0x000000201c007844 */ /* 0x0003e20000000200 */
[----:B------:R-:W-:Y:S09]  /*8840*/  BAR.SYNC.DEFER_BLOCKING 0x1, 0x180 ;  /* 0x0046000000007b1d */ /* 0x000ff20000010000 */
[----:B------:R-:W2:Y:S04]  /*8850*/  @P0 LDG.E R14, desc[UR38][R4.64] ;  /* 0x00000026040e0981 */ /* 0x000ea8000c1e1900 */
[----:B------:R-:W3:Y:S01]  /*8860*/  @P1 LDG.E R6, desc[UR38][R6.64] ;  /* 0x0000002606061981 */ /* 0x000ee2000c1e1900 */
[----:B------:R-:W-:Y:S01]  /*8870*/  UMOV UR4, URZ ;  /* 0x0000003f00047c82 */ /* 0x000fe20008000000 */
[----:B------:R-:W-:Y:S01]  /*8880*/  ULDC UR10, c[0x0][0xa88] ;  /* 0x0002a200000a7ab9 */ /* 0x000fe20000000800 */
[----:B--2---:R-:W-:-:S02]  /*8890*/  @P0 R2UR UR4, R14 ;  /* 0x000000000e0402ca */ /* 0x004fc400000e0000 */
[----:B---3--:R-:W-:Y:S01]  /*88a0*/  @P1 R2UR UR10, R6 ;  /* 0x00000000060a12ca */ /* 0x008fe200000e0000 */
[----:B-1----:R-:W-:-:S14]  /*88b0*/  @P1 BRA `(.L_x_1732) ;  /* 0x0000000000181947 */ /* 0x002fdc0003800000 */
[----:B------:R-:W-:Y:S05]  /*88c0*/  @!P0 BRA `(.L_x_1732) ;  /* 0x0000000000148947 */ /* 0x000fea0003800000 */
[----:B------:R-:W2:Y:S04]  /*88d0*/  LDG.E R7, desc[UR38][R4.64] ;  /* 0x0000002604077981 */ /* 0x000ea8000c1e1900 */
[----:B------:R-:W3:Y:S01]  /*88e0*/  LDG.E R6, desc[UR38][R4.64+0x4] ;  /* 0x0000042604067981 */ /* 0x000ee2000c1e1900 */
[----:B--2---:R-:W-:Y:S02]  /*88f0*/  R2UR UR6, R7 ;  /* 0x00000000070672ca */ /* 0x004fe400000e0000 */
[----:B---3--:R-:W-:-:S13]  /*8900*/  R2UR UR10, R6 ;  /* 0x00000000060a72ca */ /* 0x008fda00000e0000 */
[----:B------:R-:W-:-:S12]  /*8910*/  UIADD3 UR10, -UR6, UR10, URZ ;  /* 0x0000000a060a7290 */ /* 0x000fd8000fffe13f */
.L_x_1732:
[----:B------:R-:W-:Y:S01]  /*8920*/  USHF.R.S32.HI UR14, URZ, 0x1f, UR44 ;  /* 0x0000001f3f0e7899 */ /* 0x000fe2000801142c */
[----:B------:R-:W-:Y:S01]  /*8930*/  IMAD.U32 R4, RZ, RZ, UR43 ;  /* 0x0000002bff047e24 */ /* 0x000fe2000f8e00ff */
[----:B------:R-:W-:Y:S01]  /*8940*/  ULDC.64 UR12, c[0x0][0xb70] ;  /* 0x0002dc00000c7ab9 */ /* 0x000fe20000000a00 */
[----:B------:R-:W-:Y:S01]  /*8950*/  USHF.R.S32.HI UR9, URZ, 0x1f, UR4 ;  /* 0x0000001f3f097899 */ /* 0x000fe20008011404 */
[----:B------:R-:W-:Y:S01]  /*8960*/  IMAD R5, R16, 0x40, R22 ;  /* 0x0000004010057824 */ /* 0x000fe200078e0216 */
[----:B------:R-:W-:Y:S01]  /*8970*/  UIMAD UR11, UR14, UR12, URZ ;  /* 0x0000000c0e0b72a4 */ /* 0x000fe2000f8e023f */
[----:B------:R-:W-:Y:S01]  /*8980*/  IMAD R7, R4, 0xc0, R19 ;  /* 0x000000c004077824 */ /* 0x000fe200078e0213 */
[----:B------:R-:W-:Y:S01]  /*8990*/  UMOV UR8, UR4 ;  /* 0x0000000400087c82 */ /* 0x000fe20008000000 */
[----:B------:R-:W-:Y:S01]  /*89a0*/  USEL UR45, UR45, URZ, !UP1 ;  /* 0x0000003f2d2d7287 */ /* 0x000fe2000c800000 */
[----:B------:R-:W-:Y:S01]  /*89b0*/  IMAD.WIDE R12, R5, 0x2, R12 ;  /* 0x00000002050c7825 */ /* 0x000fe200078e020c */
[----:B------:R-:W-:Y:S01]  /*89c0*/  UIMAD.WIDE.U32 UR6, UR44, UR12, UR8 ;  /* 0x0000000c2c0672a5 */ /* 0x000fe2000f8e0008 */
[----:B------:R-:W-:Y:S01]  /*89d0*/  SHF.R.S32.HI R4, RZ, 0x1f, R7 ;  /* 0x0000001fff047819 */ /* 0x000fe20000011407 */
[----:B------:R-:W-:Y:S01]  /*89e0*/  UIMAD UR11, UR44, UR13, UR11 ;  /* 0x0000000d2c0b72a4 */ /* 0x000fe2000f8e020b */
[----:B------:R-:W-:Y:S01]  /*89f0*/  LOP3.LUT P0, RZ, R152, 0x3, RZ, 0xc0, !PT ;  /* 0x0000000398ff7812 */ /* 0x000fe2000780c0ff */
[----:B------:R-:W-:Y:S01]  /*8a00*/  USEL UR46, UR46, URZ, !UP1 ;  /* 0x0000003f2e2e7287 */ /* 0x000fe2000c800000 */
[C---:B------:R-:W-:Y:S01]  /*8a10*/  IADD3 R11, P3, R12.reuse, 0x3000, RZ ;  /* 0x000030000c0b7810 */ /* 0x040fe20007f7e0ff */
[----:B------:R-:W-:Y:S01]  /*8a20*/  ULDC.64 UR12, c[0x0][0xb78] ;  /* 0x0002de00000c7ab9 */ /* 0x000fe20000000a00 */
[----:B------:R-:W-:Y:S01]  /*8a30*/  UIADD3 UR7, UR7, UR11, URZ ;  /* 0x0000000b07077290 */ /* 0x000fe2000fffe03f */
[----:B------:R-:W-:Y:S01]  /*8a40*/  LOP3.LUT R25, R12, 0x380, RZ, 0xc0, !PT ;  /* 0x000003800c197812 */ /* 0x000fe200078ec0ff */
[----:B------:R-:W-:-:S02]  /*8a50*/  UIMAD UR8, UR45, UR12, URZ ;  /* 0x0000000c2d0872a4 */ /* 0x000fc4000f8e023f */
[----:B------:R-:W-:Y:S01]  /*8a60*/  UIMAD.WIDE.U32 UR6, UR46, UR12, UR6 ;  /* 0x0000000c2e0672a5 */ /* 0x000fe2000f8e0006 */
[----:B------:R-:W-:Y:S01]  /*8a70*/  SHF.R.U64 R25, R25, 0x3, RZ ;  /* 0x0000000319197819 */ /* 0x000fe200000012ff */
[----:B------:R-:W-:-:S03]  /*8a80*/  UIMAD UR8, UR46, UR13, UR8 ;  /* 0x0000000d2e0872a4 */ /* 0x000fc6000f8e0208 */
[----:B------:R-:W-:Y:S01]  /*8a90*/  ULDC.64 UR12, c[0x0][0xaa0] ;  /* 0x0002a800000c7ab9 */ /* 0x000fe20000000a00 */
[----:B------:R-:W-:Y:S02]  /*8aa0*/  IADD3 R6, P1, R7, UR6, RZ ;  /* 0x0000000607067c10 */ /* 0x000fe4000ff3e0ff */
[----:B------:R-:W-:Y:S01]  /*8ab0*/  IMAD.U32 R9, RZ, RZ, UR8 ;  /* 0x00000008ff097e24 */ /* 0x000fe2000f8e00ff */
[----:B------:R-:W-:Y:S01]  /*8ac0*/  LOP3.LUT R24, R25, R12, RZ, 0x3c, !PT ;  /* 0x0000000c19187212 */ /* 0x000fe200078e3cff */
[----:B------:R-:W-:-:S03]  /*8ad0*/  IMAD.MOV.U32 R25, RZ, RZ, R13 ;  /* 0x000000ffff197224 */ /* 0x000fc600078e000d */
[----:B------:R-:W-:Y:S01]  /*8ae0*/  IADD3.X R5, R4, UR7, R9, P1, !PT ;  /* 0x0000000704057c10 */ /* 0x000fe20008ffe409 */
[----:B------:R-:W-:Y:S01]  /*8af0*/  ULDC.64 UR6, c[0x0][0xb40] ;  /* 0x0002d00000067ab9 */ /* 0x000fe20000000a00 */
[C---:B------:R-:W-:Y:S01]  /*8b00*/  VIADD R4, R7.reuse, 0x8 ;  /* 0x0000000807047836 */ /* 0x040fe20000000000 */
[C---:B------:R-:W-:Y:S01]  /*8b10*/  LEA R28, P2, R6.reuse, UR6, 0x2 ;  /* 0x00000006061c7c11 */ /* 0x040fe2000f8410ff */
[----:B------:R-:W-:Y:S01]  /*8b20*/  IMAD.X R9, RZ, RZ, R13, P3 ;  /* 0x000000ffff097224 */ /* 0x000fe200018e060d */
[----:B------:R-:W-:Y:S02]  /*8b30*/  ISETP.GE.OR P1, PT, R7, UR10, P0 ;  /* 0x0000000a07007c0c */ /* 0x000fe40008726670 */
[----:B------:R-:W-:Y:S02]  /*8b40*/  LEA.HI.X R29, R6, UR7, R5, 0x2, P2 ;  /* 0x00000007061d7c11 */ /* 0x000fe400090f1405 */
[C---:B------:R-:W-:Y:S02]  /*8b50*/  IADD3 R17, P2, R12.reuse, 0x1800, RZ ;  /* 0x000018000c117810 */ /* 0x040fe40007f5e0ff */
[----:B------:R-:W-:-:S02]  /*8b60*/  IADD3 R7, P4, R12, 0x4800, RZ ;  /* 0x000048000c077810 */ /* 0x000fc40007f9e0ff */
[----:B------:R-:W-:Y:S01]  /*8b70*/  ISETP.GE.OR P0, PT, R4, UR10, P0 ;  /* 0x0000000a04007c0c */ /* 0x000fe20008706670 */
[----:B------:R-:W-:Y:S01]  /*8b80*/  UIMAD UR6, UR9, UR12, URZ ;  /* 0x0000000c090672a4 */ /* 0x000fe2000f8e023f */
[----:B------:R-:W-:Y:S01]  /*8b90*/  LOP3.LUT R8, R17, 0x380, RZ, 0xc0, !PT ;  /* 0x0000038011087812 */ /* 0x000fe200078ec0ff */
[--C-:B------:R-:W-:Y:S01]  /*8ba0*/  IMAD.X R15, RZ, RZ, R13.reuse, P2 ;  /* 0x000000ffff0f7224 */ /* 0x100fe200010e060d */
[----:B------:R-:W-:Y:S01]  /*8bb0*/  LOP3.LUT R6, R11, 0x380, RZ, 0xc0, !PT ;  /* 0x000003800b067812 */ /* 0x000fe200078ec0ff */
[----:B------:R-:W-:Y:S01]  /*8bc0*/  IMAD.X R5, RZ, RZ, R13, P4 ;  /* 0x000000ffff057224 */ /* 0x000fe200020e060d */
[----:B------:R-:W-:Y:S01]  /*8bd0*/  LOP3.LUT R4, R7, 0x380, RZ, 0xc0, !PT ;  /* 0x0000038007047812 */ /* 0x000fe200078ec0ff */
[--C-:B------:R-:W-:Y:S01]  /*8be0*/  IMAD.MOV.U32 R20, RZ, RZ, R22.reuse ;  /* 0x000000ffff147224 */ /* 0x100fe200078e0016 */
[----:B------:R-:W-:Y:S01]  /*8bf0*/  SHF.R.U64 R8, R8, 0x3, RZ ;  /* 0x0000000308087819 */ /* 0x000fe200000012ff */
[----:B------:R-:W-:Y:S01]  /*8c00*/  @!P1 STG.E desc[UR38][R28.64], R3 ;  /* 0x000000031c009986 */ /* 0x000fe2000c101926 */
[----:B------:R-:W-:Y:S01]  /*8c10*/  SHF.R.U64 R6, R6, 0x3, RZ ;  /* 0x0000000306067819 */ /* 0x000fe200000012ff */
[----:B------:R-:W-:Y:S01]  /*8c20*/  ULDC.64 UR8, c[0x0][0xae0] ;  /* 0x0002b80000087ab9 */ /* 0x000fe20000000a00 */
[----:B------:R-:W-:Y:S01]  /*8c30*/  SHF.R.U64 R4, R4, 0x3, RZ ;  /* 0x0000000304047819 */ /* 0x000fe200000012ff */
[----:B------:R0:W-:Y:S01]  /*8c40*/  @!P0 STG.E desc[UR38][R28.64+0x20], R2 ;  /* 0x000020021c008986 */ /* 0x0001e2000c101926 */
[----:B------:R-:W-:Y:S01]  /*8c50*/  LOP3.LUT R14, R8, R17, RZ, 0x3c, !PT ;  /* 0x00000011080e7212 */ /* 0x000fe200078e3cff */
[----:B------:R-:W-:Y:S01]  /*8c60*/  IMAD.U32 R17, RZ, RZ, UR12 ;  /* 0x0000000cff117e24 */ /* 0x000fe2000f8e00ff */
[----:B------:R-:W-:Y:S01]  /*8c70*/  SHF.R.S32.HI R21, RZ, 0x1f, R22 ;  /* 0x0000001fff157819 */ /* 0x000fe20000011416 */
[----:B------:R-:W-:Y:S01]  /*8c80*/  UIMAD UR6, UR4, UR13, UR6 ;  /* 0x0000000d040672a4 */ /* 0x000fe2000f8e0206 */
[----:B------:R-:W-:Y:S01]  /*8c90*/  LOP3.LUT R8, R6, R11, RZ, 0x3c, !PT ;  /* 0x0000000b06087212 */ /* 0x000fe200078e3cff */
[----:B------:R-:W5:Y:S01]  /*8ca0*/  LD.E.128 R24, desc[UR38][R24.64] ;  /* 0x0000002618187980 */ /* 0x000f62000c101d00 */
[----:B------:R-:W-:-:S03]  /*8cb0*/  LOP3.LUT R4, R4, R7, RZ, 0x3c, !PT ;  /* 0x0000000704047212 */ /* 0x000fc600078e3cff */
[----:B------:R-:W5:Y:S01]  /*8cc0*/  LD.E.128 R12, desc[UR38][R14.64] ;  /* 0x000000260e0c7980 */ /* 0x000f62000c101d00 */
[----:B0-----:R-:W-:-:S03]  /*8cd0*/  IMAD.WIDE.U32 R2, R17, UR4, R20 ;  /* 0x0000000411027c25 */ /* 0x001fc6000f8e0014 */
[----:B------:R-:W5:Y:S01]  /*8ce0*/  LD.E.128 R8, desc[UR38][R8.64] ;  /* 0x0000002608087980 */ /* 0x000f62000c101d00 */
[----:B------:R-:W-:-:S03]  /*8cf0*/  VIADD R3, R3, UR6 ;  /* 0x0000000603037c36 */ /* 0x000fc60008000000 */
[----:B------:R-:W5:Y:S01]  /*8d00*/  LD.E.128 R4, desc[UR38][R4.64] ;  /* 0x0000002604047980 */ /* 0x000f62000c101d00 */
[----:B------:R-:W-:Y:S01]  /*8d10*/  IMAD.U32 R17, RZ, RZ, UR8 ;  /* 0x00000008ff117e24 */ /* 0x000fe2000f8e00ff */
[----:B------:R-:W-:Y:S01]  /*8d20*/  UIMAD UR4, UR14, UR8, URZ ;  /* 0x000000080e0472a4 */ /* 0x000fe2000f8e023f */
[----:B------:R-:W-:Y:S01]  /*8d30*/  @!PT LDS RZ, [RZ] ;  /* 0x00000000fffff984 */ /* 0x000fe20000000800 */
[----:B------:R-:W-:Y:S01]  /*8d40*/  @!PT LDS RZ, [RZ] ;  /* 0x00000000fffff984 */ /* 0x000fe20000000800 */
[----:B------:R-:W-:Y:S01]  /*8d50*/  @!PT LDS RZ, [RZ] ;  /* 0x00000000fffff984 */ /* 0x000fe20000000800 */
[----:B------:R-:W-:Y:S01]  /*8d60*/  @!PT LDS RZ, [RZ] ;  /* 0x00000000fffff984 */ /* 0x000fe20000000800 */
[----:B------:R0:W-:Y:S06]  /*8d70*/  MEMBAR.ALL.CTA ;  /* 0x0000000000007992 */ /* 0x0001ec0000008000 */
[----:B0-----:R-:W0:Y:S01]  /*8d80*/  FENCE.VIEW.ASYNC.S ;  /* 0x00000000000073c6 */ /* 0x001e220000000000 */
[----:B------:R-:W-:Y:S01]  /*8d90*/  IMAD.WIDE.U32 R2, R17, UR44, R2 ;  /* 0x0000002c11027c25 */ /* 0x000fe2000f8e0002 */
[----:B------:R-:W-:Y:S01]  /*8da0*/  ULDC UR6, c[0x0][0xa8c] ;  /* 0x0002a30000067ab9 */ /* 0x000fe20000000800 */
[----:B------:R-:W-:Y:S01]  /*8db0*/  UIMAD UR10, UR43, -0xc0, UR10 ;  /* 0xffffff402b0a78a4 */ /* 0x000fe2000f8e020a */
[----:B------:R-:W-:Y:S01]  /*8dc0*/  ISETP.GE.AND P0, PT, R22, UR6, PT ;  /* 0x0000000616007c0c */ /* 0x000fe2000bf06270 */
[C---:B------:R-:W-:Y:S01]  /*8dd0*/  VIADD R17, R16.reuse, 0x30 ;  /* 0x0000003010117836 */ /* 0x040fe20000000000 */
[----:B------:R-:W-:Y:S01]  /*8de0*/  UIMAD UR4, UR44, UR9, UR4 ;  /* 0x000000092c0472a4 */ /* 0x000fe2000f8e0204 */
[C---:B------:R-:W-:Y:S01]  /*8df0*/  VIADD R20, R16.reuse, 0x60 ;  /* 0x0000006010147836 */ /* 0x040fe20000000000 */
[----:B------:R-:W-:Y:S01]  /*8e00*/  ULDC.64 UR6, c[0x0][0xae8] ;  /* 0x0002ba0000067ab9 */ /* 0x000fe20000000a00 */
[----:B------:R-:W-:Y:S01]  /*8e10*/  VIADD R21, R16, 0x90 ;  /* 0x0000009010157836 */ /* 0x000fe20000000000 */
[----:B------:R-:W-:-:S02]  /*8e20*/  ISETP.GE.OR P3, PT, R17, UR10, P0 ;  /* 0x0000000a11007c0c */ /* 0x000fc40008766670 */
[----:B------:R-:W-:Y:S02]  /*8e30*/  ISETP.GE.OR P1, PT, R20, UR10, P0 ;  /* 0x0000000a14007c0c */ /* 0x000fe40008726670 */
[----:B------:R-:W-:Y:S01]  /*8e40*/  ISETP.GE.OR P2, PT, R21, UR10, P0 ;  /* 0x0000000a15007c0c */ /* 0x000fe20008746670 */
[----:B------:R-:W-:Y:S01]  /*8e50*/  VIADD R3, R3, UR4 ;  /* 0x0000000403037c36 */ /* 0x000fe20008000000 */
[----:B------:R-:W-:Y:S01]  /*8e60*/  ISETP.GE.OR P0, PT, R16, UR10, P0 ;  /* 0x0000000a10007c0c */ /* 0x000fe20008706670 */
[----:B------:R-:W-:Y:S01]  /*8e70*/  UIMAD UR4, UR45, UR6, URZ ;  /* 0x000000062d0472a4 */ /* 0x000fe2000f8e023f */
[----:B------:R-:W-:Y:S02]  /*8e80*/  VIADD R0, R0, 0x16820 ;  /* 0x0001682000007836 */ /* 0x000fe40000000000 */
[----:B------:R-:W-:Y:S01]  /*8e90*/  IMAD.U32 R33, RZ, RZ, UR6 ;  /* 0x00000006ff217e24 */ /* 0x000fe2000f8e00ff */
[----:B------:R-:W-:Y:S02]  /*8ea0*/  UIMAD UR4, UR46, UR7, UR4 ;  /* 0x000000072e0472a4 */ /* 0x000fe4000f8e0204 */
[----:B------:R-:W-:Y:S01]  /*8eb0*/  PRMT R0, RZ, 0x654, R0 ;  /* 0x00000654ff007816 */ /* 0x000fe20000000000 */
[----:B------:R-:W-:Y:S01]  /*8ec0*/  IMAD.WIDE.U32 R32, R33, UR46, R2 ;  /* 0x0000002e21207c25 */ /* 0x000fe2000f8e0002 */
[----:B------:R-:W-:Y:S01]  /*8ed0*/  SHF.R.S32.HI R17, RZ, 0x1f, R16 ;  /* 0x0000001fff117819 */ /* 0x000fe20000011410 */
[----:B------:R-:W-:Y:S01]  /*8ee0*/  BSSY B1, `(.L_x_1733) ;  /* 0x0000011000017945 */ /* 0x000fe20003800000 */
[----:B0-----:R0:W-:Y:S01]  /*8ef0*/  SYNCS.ARRIVE.TRANS64.RED.A1T0 RZ, [R0+URZ], RZ ;  /* 0x000000ff00ff79a7 */ /* 0x0011e2000810043f */
[----:B------:R-:W-:-:S02]  /*8f00*/  IMAD.U32 R29, RZ, RZ, UR43 ;  /* 0x0000002bff1d7e24 */ /* 0x000fc4000f8e00ff */
[----:B------:R-:W-:Y:S02]  /*8f10*/  VIADD R35, R33, UR4 ;  /* 0x0000000421237c36 */ /* 0x000fe40008000000 */
[----:B------:R-:W-:Y:S01]  /*8f20*/  IMAD.WIDE R28, R29, 0xc0, R16 ;  /* 0x000000c01d1c7825 */ /* 0x000fe200078e0210 */
        /* <DEDUP_REMOVED lines=12> */
.L_x_1734:
[----:B------:R-:W-:Y:S05]  /*8ff0*/  BSYNC B1 ;  /* 0x0000000000017941 */ /* 0x000fea0003800000 */
.L_x_1733:
[----:B------:R-:W-:Y:S04]  /*9000*/  BSSY B1, `(.L_x_1735) ;  /* 0x000000f000017945 */ /* 0x000fe80003800000 */
[----:B------:R-:W-:Y:S05]  /*9010*/  @P3 BRA `(.L_x_1736) ;  /* 0x0000000000343947 */ /* 0x000fea0003800000 */
[----:B-1----:R-:W-:Y:S01]  /*9020*/  IADD3 R21, P0, R28, 0x30, RZ ;  /* 0x000000301c157810 */ /* 0x002fe20007f1e0ff */
        /* <DEDUP_REMOVED lines=11> */
[----:B-----5:R2:W-:Y:S02]  /*90e0*/  STG.E.128 desc[UR38][R20.64], R12 ;  /* 0x0000000c14007986 */ /* 0x0205e4000c101d26 */
.L_x_1736:
[----:B------:R-:W-:Y:S05]  /*90f0*/  BSYNC B1 ;  /* 0x0000000000017941 */ /* 0x000fea0003800000 */
.L_x_1735:
        /* <DEDUP_REMOVED lines=15> */
.L_x_1738:
[----:B------:R-:W-:Y:S05]  /*91f0*/  BSYNC B1 ;  /* 0x0000000000017941 */ /* 0x000fea0003800000 */
.L_x_1737:
        /* <DEDUP_REMOVED lines=15> */
.L_x_1731:
[----:B------:R-:W-:Y:S01]  /*92f0*/  ULDC.64 UR6, c[0x0][0xbe0] ;  /* 0x0002f80000067ab9 */ /* 0x000fe20000000a00 */
[----:B------:R-:W-:Y:S02]  /*9300*/  USHF.L.U32 UR4, UR46, 0x2, URZ ;  /* 0x000000022e047899 */ /* 0x000fe4000800063f */
[----:B------:R-:W-:Y:S01]  /*9310*/  UISETP.NE.U32.AND UP0, UPT, UR6, URZ, UPT ;  /* 0x0000003f0600728c */ /* 0x000fe2000bf05070 */
[----:B------:R-:W-:Y:S01]  /*9320*/  ULDC.64 UR8, c[0x0][0xbd8] ;  /* 0x0002f60000087ab9 */ /* 0x000fe20000000a00 */
[----:B------:R-:W-:Y:S02]  /*9330*/  USHF.L.U64.HI UR10, UR46, 0x2, UR45 ;  /* 0x000000022e0a7899 */ /* 0x000fe4000801022d */
[----:B------:R-:W-:Y:S02]  /*9340*/  UISETP.NE.AND.EX UP1, UPT, UR7, URZ, UPT, UP0 ;  /* 0x0000003f0700728c */ /* 0x000fe4000bf25300 */
[----:B------:R-:W-:-:S04]  /*9350*/  UISETP.NE.U32.AND UP0, UPT, UR8, URZ, UPT ;  /* 0x0000003f0800728c */ /* 0x000fc8000bf05070 */
[----:B------:R-:W-:Y:S01]  /*9360*/  PLOP3.LUT P2, PT, PT, PT, UP1, 0x80, 0x0 ;  /* 0x000000000000781c */ /* 0x000fe20003f4f018 */
[----:B------:R-:W-:-:S04]  /*9370*/  UISETP.NE.AND.EX UP0, UPT, UR9, URZ, UPT, UP0 ;  /* 0x0000003f0900728c */ /* 0x000fc8000bf05300 */
[----:B------:R-:W-:Y:S02]  /*9380*/  @UP1 UIADD3 UR6, UP2, UR4, UR6, URZ ;  /* 0x0000000604061290 */ /* 0x000fe4000ff5e03f */
[----:B------:R-:W-:Y:S02]  /*9390*/  PLOP3.LUT P1, PT, PT, PT, UP0, 0x80, 0x0 ;  /* 0x000000000000781c */ /* 0x000fe40003f2f008 */
[----:B------:R-:W-:Y:S02]  /*93a0*/  @UP1 UIADD3.X UR7, UR10, UR7, URZ, UP2, !UPT ;  /* 0x000000070a071290 */ /* 0x000fe400097fe43f */
[----:B------:R-:W-:Y:S01]  /*93b0*/  UIADD3 UR4, UP1, UR4, UR8, URZ ;  /* 0x0000000804047290 */ /* 0x000fe2000ff3e03f */
[----:B------:R-:W-:-:S03]  /*93c0*/  IMAD.U32 R4, RZ, RZ, UR6 ;  /* 0x00000006ff047e24 */ /* 0x000fc6000f8e00ff */
[----:B------:R-:W-:Y:S01]  /*93d0*/  IMAD.U32 R5, RZ, RZ, UR7 ;  /* 0x00000007ff057e24 */ /* 0x000fe2000f8e00ff */
[----:B------:R-:W-:Y:S01]  /*93e0*/  UIADD3.X UR6, UR10, UR9, URZ, UP1, !UPT ;  /* 0x000000090a067290 */ /* 0x000fe20008ffe43f */
[----:B------:R-:W-:-:S03]  /*93f0*/  IMAD.MOV.U32 R7, RZ, RZ, RZ ;  /* 0x000000ffff077224 */ /* 0x000fc600078e00ff */
[----:B------:R-:W2:Y:S01]  /*9400*/  @P2 LDG.E R4, desc[UR38][R4.64] ;  /* 0x0000002604042981 */ /* 0x000ea2000c1e1900 */
[----:B------:R-:W-:Y:S02]  /*9410*/  IMAD.U32 R2, RZ, RZ, UR4 ;  /* 0x00000004ff027e24 */ /* 0x000fe4000f8e00ff */
[----:B------:R-:W-:-:S05]  /*9420*/  IMAD.U32 R3, RZ, RZ, UR6 ;  /* 0x00000006ff037e24 */ /* 0x000fca000f8e00ff */
[----:B------:R0:W5:Y:S01]  /*9430*/  @P1 LDG.E R7, desc[UR38][R2.64] ;  /* 0x0000002602071981 */ /* 0x000162000c1e1900 */
[----:B------:R-:W-:Y:S01]  /*9440*/  ULDC UR4, c[0x0][0xa88] ;  /* 0x0002a20000047ab9 */ /* 0x000fe20000000800 */
[----:B------:R-:W-:Y:S02]  /*9450*/  ISETP.GT.AND P0, PT, R155, 0xbf, PT ;  /* 0x000000bf9b00780c */ /* 0x000fe40003f04270 */
[----:B--2---:R-:W-:Y:S01]  /*9460*/  @P2 R2UR UR4, R4 ;  /* 0x00000000040422ca */ /* 0x004fe200000e0000 */
[----:B0-----:R-:W-:-:S14]  /*9470*/  @P2 BRA `(.L_x_1740) ;  /* 0x0000000000182947 */ /* 0x001fdc0003800000 */
[----:B------:R-:W-:Y:S05]  /*9480*/  @!P1 BRA `(.L_x_1740) ;  /* 0x0000000000149947 */ /* 0x000fea0003800000 */
[----:B------:R-:W2:Y:S04]  /*9490*/  LDG.E R4, desc[UR38][R2.64] ;  /* 0x0000002602047981 */ /* 0x000ea8000c1e1900 */
[----:B------:R-:W3:Y:S01]  /*94a0*/  LDG.E R0, desc[UR38][R2.64+0x4] ;  /* 0x0000042602007981 */ /* 0x000ee2000c1e1900 */
[----:B--2---:R-:W-:Y:S02]  /*94b0*/  R2UR UR6, R4 ;  /* 0x00000000040672ca */ /* 0x004fe400000e0000 */
[----:B---3--:R-:W-:-:S13]  /*94c0*/  R2UR UR4, R0 ;  /* 0x00000000000472ca */ /* 0x008fda00000e0000 */
[----:B------:R-:W-:-:S12]  /*94d0*/  UIADD3 UR4, -UR6, UR4, URZ ;  /* 0x0000000406047290 */ /* 0x000fd8000fffe13f */
.L_x_1740:
[----:B------:R-:W-:Y:S01]  /*94e0*/  USHF.R.S32.HI UR8, URZ, 0x1f, UR44 ;  /* 0x0000001f3f087899 */ /* 0x000fe2000801142c */
[----:B------:R-:W-:Y:S01]  /*94f0*/  BSSY B1, `(.L_x_1741) ;  /* 0x000001f000017945 */ /* 0x000fe20003800000 */
[----:B------:R-:W-:Y:S01]  /*9500*/  USEL UR46, UR46, URZ, !UP0 ;  /* 0x0000003f2e2e7287 */ /* 0x000fe2000c000000 */
[----:B------:R-:W-:Y:S01]  /*9510*/  SHF.R.S32.HI R9, RZ, 0x1f, R22 ;  /* 0x0000001fff097819 */ /* 0x000fe20000011416 */
[----:B------:R-:W-:Y:S01]  /*9520*/  USEL UR45, UR45, URZ, !UP0 ;  /* 0x0000003f2d2d7287 */ /* 0x000fe2000c000000 */
[----:B-----5:R-:W-:Y:S01]  /*9530*/  SHF.R.S32.HI R6, RZ, 0x1f, R7 ;  /* 0x0000001fff067819 */ /* 0x020fe20000011407 */
[----:B------:R-:W-:Y:S10]  /*9540*/  @P0 BRA `(.L_x_1742) ;  /* 0x0000000000640947 */ /* 0x000ff40003800000 */
[----:B------:R-:W0:Y:S01]  /*9550*/  S2R R2, SR_TID.X ;  /* 0x0000000000027919 */ /* 0x000e220000002100 */
[----:B------:R-:W-:-:S04]  /*9560*/  IMAD.U32 R0, RZ, RZ, UR43 ;  /* 0x0000002bff007e24 */ /* 0x000fc8000f8e00ff */
[----:B0-----:R-:W-:-:S04]  /*9570*/  IMAD R0, R0, 0xc0, R2 ;  /* 0x000000c000007824 */ /* 0x001fc800078e0202 */
[----:B------:R-:W-:-:S05]  /*9580*/  VIADD R0, R0, 0xffffff80 ;  /* 0xffffff8000007836 */ /* 0x000fca0000000000 */
[----:B------:R-:W-:-:S13]  /*9590*/  ISETP.GE.AND P0, PT, R0, UR4, PT ;  /* 0x0000000400007c0c */ /* 0x000fda000bf06270 */
        /* <DEDUP_REMOVED lines=20> */
.L_x_1742:
[----:B------:R-:W-:Y:S05]  /*96e0*/  BSYNC B1 ;  /* 0x0000000000017941 */ /* 0x000fea0003800000 */
.L_x_1741:
[----:B------:R-:W-:Y:S01]  /*96f0*/  ULDC.64 UR6, c[0x0][0xaa0] ;  /* 0x0002a80000067ab9 */ /* 0x000fe20000000a00 */
[----:B------:R-:W-:Y:S01]  /*9700*/  IMAD.MOV.U32 R2, RZ, RZ, R22 ;  /* 0x000000ffff027224 */ /* 0x000fe200078e0016 */
[----:B------:R-:W-:Y:S01]  /*9710*/  ULDC UR9, c[0x0][0xa8c] ;  /* 0x0002a30000097ab9 */ /* 0x000fe20000000800 */
[----:B0-----:R-:W-:Y:S01]  /*9720*/  IMAD.MOV.U32 R3, RZ, RZ, R9 ;  /* 0x000000ffff037224 */ /* 0x001fe200078e0009 */
[----:B------:R-:W-:Y:S01]  /*9730*/  ISETP.GE.AND P0, PT, R22, UR9, PT ;  /* 0x0000000916007c0c */ /* 0x000fe2000bf06270 */
[----:B------:R-:W-:Y:S01]  /*9740*/  IMAD R0, R6, UR6, RZ ;  /* 0x0000000606007c24 */ /* 0x000fe2000f8e02ff */
[----:B------:R-:W-:Y:S01]  /*9750*/  ULDC.64 UR10, c[0x0][0xae0] ;  /* 0x0002b800000a7ab9 */ /* 0x000fe20000000a00 */
[C---:B------:R-:W-:Y:S01]  /*9760*/  IMAD.WIDE.U32 R2, R7.reuse, UR6, R2 ;  /* 0x0000000607027c25 */ /* 0x040fe2000f8e0002 */
[----:B------:R-:W-:Y:S01]  /*9770*/  UIMAD UR6, UR8, UR10, URZ ;  /* 0x0000000a080672a4 */ /* 0x000fe2000f8e023f */
[----:B------:R-:W-:Y:S02]  /*9780*/  BSSY B1, `(.L_x_1743) ;  /* 0x0000025000017945 */ /* 0x000fe40003800000 */
[----:B------:R-:W-:Y:S01]  /*9790*/  IMAD R7, R7, UR7, R0 ;  /* 0x0000000707077c24 */ /* 0x000fe2000f8e0200 */
[----:B------:R-:W-:Y:S01]  /*97a0*/  UIMAD UR7, UR43, -0xc0, UR4 ;  /* 0xffffff402b0778a4 */ /* 0x000fe2000f8e0204 */
[C---:B------:R-:W-:Y:S01]  /*97b0*/  VIADD R0, R16.reuse, 0x30 ;  /* 0x0000003010007836 */ /* 0x040fe20000000000 */
[----:B------:R-:W-:Y:S01]  /*97c0*/  UIMAD UR6, UR44, UR11, UR6 ;  /* 0x0000000b2c0672a4 */ /* 0x000fe2000f8e0206 */
[----:B------:R-:W-:Y:S01]  /*97d0*/  VIADD R4, R16, 0x90 ;  /* 0x0000009010047836 */ /* 0x000fe20000000000 */
[----:B------:R-:W-:Y:S01]  /*97e0*/  ULDC.64 UR8, c[0x0][0xae8] ;  /* 0x0002ba0000087ab9 */ /* 0x000fe20000000a00 */
[----:B------:R-:W-:Y:S01]  /*97f0*/  IMAD.IADD R3, R3, 0x1, R7 ;  /* 0x0000000103037824 */ /* 0x000fe200078e0207 */
[----:B------:R-:W-:Y:S01]  /*9800*/  ISETP.GE.OR P3, PT, R0, UR7, P0 ;  /* 0x0000000700007c0c */ /* 0x000fe20008766670 */
[----:B------:R-:W-:Y:S01]  /*9810*/  VIADD R0, R16, 0x60 ;  /* 0x0000006010007836 */ /* 0x000fe20000000000 */
[----:B------:R-:W-:Y:S01]  /*9820*/  ISETP.GE.OR P2, PT, R4, UR7, P0 ;  /* 0x0000000704007c0c */ /* 0x000fe20008746670 */
[----:B------:R-:W-:Y:S01]  /*9830*/  IMAD.U32 R5, RZ, RZ, UR10 ;  /* 0x0000000aff057e24 */ /* 0x000fe2000f8e00ff */
[----:B------:R-:W-:Y:S01]  /*9840*/  UIMAD UR4, UR45, UR8, URZ ;  /* 0x000000082d0472a4 */ /* 0x000fe2000f8e023f */
[----:B------:R-:W-:Y:S01]  /*9850*/  SHF.R.S32.HI R7, RZ, 0x1f, R16 ;  /* 0x0000001fff077819 */ /* 0x000fe20000011410 */
[----:B------:R-:W-:Y:S01]  /*9860*/  IMAD.U32 R9, RZ, RZ, UR43 ;  /* 0x0000002bff097e24 */ /* 0x000fe2000f8e00ff */
[----:B------:R-:W-:Y:S01]  /*9870*/  ISETP.GE.OR P1, PT, R0, UR7, P0 ;  /* 0x0000000700007c0c */ /* 0x000fe20008726670 */
[----:B------:R-:W-:Y:S01]  /*9880*/  IMAD.WIDE.U32 R2, R5, UR44, R2 ;  /* 0x0000002c05027c25 */ /* 0x000fe2000f8e0002 */
[----:B------:R-:W-:Y:S01]  /*9890*/  ISETP.GE.OR P0, PT, R16, UR7, P0 ;  /* 0x0000000710007c0c */ /* 0x000fe20008706670 */
[----:B------:R-:W-:-:S02]  /*98a0*/  UIMAD UR4, UR46, UR9, UR4 ;  /* 0x000000092e0472a4 */ /* 0x000fc4000f8e0204 */
[----:B------:R-:W-:Y:S02]  /*98b0*/  VIADD R3, R3, UR6 ;  /* 0x0000000603037c36 */ /* 0x000fe40008000000 */
[----:B------:R-:W-:Y:S02]  /*98c0*/  IMAD.U32 R5, RZ, RZ, UR8 ;  /* 0x00000008ff057e24 */ /* 0x000fe4000f8e00ff */
[----:B------:R-:W-:Y:S02]  /*98d0*/  IMAD.MOV.U32 R6, RZ, RZ, R16 ;  /* 0x000000ffff067224 */ /* 0x000fe400078e0010 */
[----:B------:R-:W-:-:S04]  /*98e0*/  IMAD.WIDE.U32 R4, R5, UR46, R2 ;  /* 0x0000002e05047c25 */ /* 0x000fc8000f8e0002 */
        /* <DEDUP_REMOVED lines=14> */
.L_x_1744:
[----:B------:R-:W-:Y:S05]  /*99d0*/  BSYNC B1 ;  /* 0x0000000000017941 */ /* 0x000fea0003800000 */
.L_x_1743:
        /* <DEDUP_REMOVED lines=15> */
.L_x_1746:
[----:B------:R-:W-:Y:S05]  /*9ad0*/  BSYNC B1 ;  /* 0x0000000000017941 */ /* 0x000fea0003800000 */
.L_x_1745:
        /* <DEDUP_REMOVED lines=15> */
.L_x_1748:
[----:B------:R-:W-:Y:S05]  /*9bd0*/  BSYNC B1 ;  /* 0x0000000000017941 */ /* 0x000fea0003800000 */
.L_x_1747:
        /* <DEDUP_REMOVED lines=14> */
.L_x_1739:
[----:B------:R-:W-:Y:S05]  /*9cc0*/  BSYNC B0 ;  /* 0x0000000000007941 */ /* 0x000fea0003800000 */
.L_x_1730:
[----:B------:R-:W-:Y:S02]  /*9cd0*/  ULDC UR4, c[0x0][0xc14] ;  /* 0x0003050000047ab9 */ /* 0x000fe40000000800 */
[----:B------:R-:W-:-:S13]  /*9ce0*/  ISETP.GE.AND P0, PT, R31, UR4, PT ;  /* 0x000000041f007c0c */ /* 0x000fda000bf06270 */
[----:B------:R-:W-:Y:S05]  /*9cf0*/  @!P0 BRA `(.L_x_1749) ;  /* 0xffffff7000248947 */ /* 0x000fea000383ffff */
[----:B------:R-:W-:Y:S05]  /*9d00*/  EXIT ;  /* 0x000000000000794d */ /* 0x000fea0003800000 */
.L_x_1694:
        /* <DEDUP_REMOVED lines=61> */
.L_x_1754:
        /* <DEDUP_REMOVED lines=14> */
.L_x_1753:
[----:B------:R-:W-:Y:S05]  /*a1c0*/  BSYNC B0 ;  /* 0x0000000000007941 */ /* 0x000fea0003800000 */
.L_x_1752:
        /* <DEDUP_REMOVED lines=25> */
.L_x_1750:
        /* <DEDUP_REMOVED lines=18> */
[----:B------:R-:W-:-:S05]  /*a480*/  VIADD R7, R12, 0xffffffff ;  /* 0xffffffff0c077836 */ /* 0x000fca0000000000 */
[----:B------:R2:W3:Y:S02]  /*a490*/  SHFL.IDX PT, R16, R6, R7, 0x1f ;  /* 0x00001f0706107589 */ /* 0x0004e400000e0000 */
.L_x_1755:
[----:B---3--:R-:W-:Y:S01]  /*a4a0*/  IMAD R16, R16, UR4, R13 ;  /* 0x0000000410107c24 */ /* 0x008fe2000f8e020d */
[----:B------:R-:W-:Y:S01]  /*a4b0*/  IABS R2, R4 ;  /* 0x0000000400027213 */ /* 0x000fe20000000000 */
[----:B01----:R-:W-:-:S03]  /*a4c0*/  IMAD.MOV R11, RZ, RZ, -R3 ;  /* 0x000000ffff0b7224 */ /* 0x003fc600078e0a03 */
[----:B--2---:R-:W-:Y:S01]  /*a4d0*/  IADD3 R7, -R16, UR6, RZ ;  /* 0x0000000610077c10 */ /* 0x004fe2000fffe1ff */
[----:B------:R-:W-:Y:S02]  /*a4e0*/  IMAD.MOV R10, RZ, RZ, -R2 ;  /* 0x000000ffff0a7224 */ /* 0x000fe400078e0a02 */
        /* <DEDUP_REMOVED lines=23> */
[----:B------:R-:W-:-:S04]  /*a660*/  VIADDMNMX R9, R8, UR4, R9, PT ;  /* 0x0000000408097c46 */ /* 0x000fc8000b800109 */
[-C--:B------:R-:W-:Y:S02]  /*a670*/  IABS R8, R9.reuse ;  /* 0x0000000900087213 */ /* 0x080fe40000000000 */
[----:B------:R-:W-:Y:S02]  /*a680*/  IABS R12, R9 ;  /* 0x00000009000c7213 */ /* 0x000fe40000000000 */
        /* <DEDUP_REMOVED lines=28> */
.L_x_1751:
[----:B------:R-:W-:Y:S02]  /*a850*/  IMAD.MOV.U32 R17, RZ, RZ, RZ ;  /* 0x000000ffff117224 */ /* 0x000fe400078e00ff */
[----:B------:R-:W-:Y:S02]  /*a860*/  IMAD.U32 R16, RZ, RZ, UR6 ;  /* 0x00000006ff107e24 */ /* 0x000fe4000f8e00ff */
[----:B------:R-:W-:-:S07]  /*a870*/  IMAD.MOV.U32 R18, RZ, RZ, RZ ;  /* 0x000000ffff127224 */ /* 0x000fce00078e00ff */
.L_x_1756:
        /* <DEDUP_REMOVED lines=16> */
.L_x_1822:
[----:B--2---:R-:W2:Y:S02]  /*a980*/  LDC.64 R2, c[0x0][0xc60] ;  /* 0x00031800ff027b82 */ /* 0x004ea40000000a00 */
[----:B--2---:R-:W-:-:S05]  /*a990*/  IMAD.WIDE R2, R19, 0x4, R2 ;  /* 0x0000000413027825 */ /* 0x004fca00078e0202 */
[----:B------:R-:W2:Y:S01]  /*a9a0*/  LDG.E R27, desc[UR38][R2.64] ;  /* 0x00000026021b7981 */ /* 0x000ea2000c1e1900 */
[----:B------:R-:W-:Y:S05]  /*a9b0*/  YIELD ;  /* 0x0000000000007946 */ /* 0x000fea0003800000 */
[----:B------:R-:W-:Y:S01]  /*a9c0*/  ULDC.64 UR4, c[0x0][0xa28] ;  /* 0x00028a0000047ab9 */ /* 0x000fe20000000a00 */
[----:B0-----:R-:W-:Y:S01]  /*a9d0*/  IMAD.MOV.U32 R0, RZ, RZ, RZ ;  /* 0x000000ffff007224 */ /* 0x001fe200078e00ff */
[----:B------:R-:W-:Y:S01]  /*a9e0*/  ISETP.NE.U32.AND P0, PT, RZ, UR4, PT ;  /* 0x00000004ff007c0c */ /* 0x000fe2000bf05070 */
[----:B------:R-:W-:Y:S01]  /*a9f0*/  IMAD.MOV.U32 R8, RZ, RZ, RZ ;  /* 0x000000ffff087224 */ /* 0x000fe200078e00ff */
[----:B------:R-:W-:-:S02]  /*aa00*/  ULDC.64 UR6, c[0x0][0xa08] ;  /* 0x0002820000067ab9 */ /* 0x000fc40000000a00 */
[----:B------:R-:W-:Y:S02]  /*aa10*/  ISETP.NE.AND.EX P0, PT, RZ, UR5, PT, P0 ;  /* 0x00000005ff007c0c */ /* 0x000fe4000bf05300 */
[----:B--2---:R-:W-:-:S11]  /*aa20*/  SHF.R.S32.HI R4, RZ, 0x1f, R27 ;  /* 0x0000001fff047819 */ /* 0x004fd6000001141b */
[----:B------:R-:W-:-:S04]  /*aa30*/  @P0 LEA R2, P1, R27, UR4, 0x2 ;  /* 0x000000041b020c11 */ /* 0x000fc8000f8210ff */
[C-C-:B------:R-:W-:Y:S01]  /*aa40*/  @P0 LEA.HI.X R3, R27.reuse, UR5, R4.reuse, 0x2, P1 ;  /* 0x000000051b030c11 */ /* 0x140fe200088f1404 */
[----:B------:R-:W-:Y:S02]  /*aa50*/  ULDC.64 UR4, c[0x0][0xa18] ;  /* 0x0002860000047ab9 */ /* 0x000fe40000000a00 */
[----:B------:R-:W-:Y:S01]  /*aa60*/  ISETP.NE.U32.AND P1, PT, RZ, UR4, PT ;  /* 0x00000004ff007c0c */ /* 0x000fe2000bf25070 */
[C---:B------:R-:W-:Y:S01]  /*aa70*/  IMAD.SHL.U32 R29, R27.reuse, 0x4, RZ ;  /* 0x000000041b1d7824 */ /* 0x040fe200078e00ff */
[----:B------:R0:W5:Y:S01]  /*aa80*/  @P0 LDG.E R0, desc[UR38][R2.64] ;  /* 0x0000002602000981 */ /* 0x000162000c1e1900 */
[----:B------:R-:W-:Y:S02]  /*aa90*/  SHF.L.U64.HI R10, R27, 0x2, R4 ;  /* 0x000000021b0a7819 */ /* 0x000fe40000010204 */
[----:B------:R-:W-:-:S03]  /*aaa0*/  ISETP.NE.AND.EX P1, PT, RZ, UR5, PT, P1 ;  /* 0x00000005ff007c0c */ /* 0x000fc6000bf25310 */
[----:B------:R-:W-:Y:S10]  /*aab0*/  STL [R1], R10 ;  /* 0x0000000a01007387 */ /* 0x000ff40000100800 */
[----:B------:R-:W-:-:S04]  /*aac0*/  @P1 IADD3 R6, P0, R29, UR4, RZ ;  /* 0x000000041d061c10 */ /* 0x000fc8000ff1e0ff */
[C---:B------:R-:W-:Y:S01]  /*aad0*/  @P1 IADD3.X R7, R10.reuse, UR5, RZ, P0, !PT ;  /* 0x000000050a071c10 */ /* 0x040fe200087fe4ff */
[----:B------:R-:W-:Y:S02]  /*aae0*/  ULDC.64 UR4, c[0x0][0xa00] ;  /* 0x0002800000047ab9 */ /* 0x000fe40000000a00 */
[----:B------:R-:W-:Y:S02]  /*aaf0*/  ISETP.NE.U32.AND P2, PT, RZ, UR4, PT ;  /* 0x00000004ff007c0c */ /* 0x000fe4000bf45070 */
[C---:B0-----:R-:W-:Y:S02]  /*ab00*/  IADD3 R2, P0, R29.reuse, UR4, RZ ;  /* 0x000000041d027c10 */ /* 0x041fe4000ff1e0ff */
[----:B------:R-:W-:Y:S02]  /*ab10*/  ISETP.NE.AND.EX P2, PT, RZ, UR5, PT, P2 ;  /* 0x00000005ff007c0c */ /* 0x000fe4000bf45320 */
[----:B------:R-:W-:Y:S01]  /*ab20*/  IADD3.X R3, R10, UR5, RZ, P0, !PT ;  /* 0x000000050a037c10 */ /* 0x000fe200087fe4ff */
[----:B------:R-:W-:Y:S01]  /*ab30*/  ULDC UR4, c[0x0][0x288] ;  /* 0x0000a20000047ab9 */ /* 0x000fe20000000800 */
[----:B------:R-:W-:-:S04]  /*ab40*/  IADD3 R4, P0, R29, UR6, RZ ;  /* 0x000000061d047c10 */ /* 0x000fc8000ff1e0ff */
[----:B------:R-:W-:-:S05]  /*ab50*/  IADD3.X R5, R10, UR7, RZ, P0, !PT ;  /* 0x000000070a057c10 */ /* 0x000fca00087fe4ff */
[----:B------:R-:W2:Y:S01]  /*ab60*/  @P2 LDG.E R8, desc[UR38][R2.64] ;  /* 0x0000002602082981 */ /* 0x000ea2000c1e1900 */
[----:B------:R-:W-:-:S03]  /*ab70*/  ISETP.NE.U32.AND P0, PT, RZ, UR6, PT ;  /* 0x00000006ff007c0c */ /* 0x000fc6000bf05070 */
[----:B--2---:R0:W-:Y:S02]  /*ab80*/  STL [R1+0x8], R8 ;  /* 0x0000080801007387 */ /* 0x0041e40000100800 */
[----:B0-----:R-:W-:Y:S01]  /*ab90*/  IMAD.U32 R8, RZ, RZ, UR4 ;  /* 0x00000004ff087e24 */ /* 0x001fe2000f8e00ff */
[----:B------:R-:W-:-:S05]  /*aba0*/  ULDC.64 UR4, c[0x0][0x3f8] ;  /* 0x0000fe0000047ab9 */ /* 0x000fca0000000a00 */
[----:B------:R0:W5:Y:S01]  /*abb0*/  @P1 LDG.E R8, desc[UR38][R6.64] ;  /* 0x0000002606081981 */ /* 0x000162000c1e1900 */
[----:B------:R-:W-:Y:S01]  /*abc0*/  UISETP.NE.U32.AND UP0, UPT, UR4, URZ, UPT ;  /* 0x0000003f0400728c */ /* 0x000fe2000bf05070 */
[----:B------:R-:W-:Y:S02]  /*abd0*/  ISETP.NE.AND.EX P0, PT, RZ, UR7, PT, P0 ;  /* 0x00000007ff007c0c */ /* 0x000fe4000bf05300 */
[----:B------:R-:W-:Y:S01]  /*abe0*/  ULDC UR4, c[0x0][0x404] ;  /* 0x0001010000047ab9 */ /* 0x000fe20000000800 */
[----:B------:R-:W-:-:S03]  /*abf0*/  UISETP.NE.AND.EX UP0, UPT, UR5, URZ, UPT, UP0 ;  /* 0x0000003f0500728c */ /* 0x000fc6000bf05300 */
[----:B------:R-:W-:Y:S01]  /*ac00*/  ULDC UR5, c[0x0][0x2e0] ;  /* 0x0000b80000057ab9 */ /* 0x000fe20000000800 */
[----:B------:R-:W-:-:S04]  /*ac10*/  USEL UR4, UR4, 0x1, UP0 ;  /* 0x0000000104047887 */ /* 0x000fc80008000000 */
[----:B------:R-:W-:-:S06]  /*ac20*/  UIMAD UR4, UR4, UR5, URZ ;  /* 0x00000005040472a4 */ /* 0x000fcc000f8e023f */
[----:B------:R-:W-:Y:S01]  /*ac30*/  IMAD.U32 R9, RZ, RZ, UR4 ;  /* 0x00000004ff097e24 */ /* 0x000fe2000f8e00ff */
[----:B0-----:R-:W-:Y:S06]  /*ac40*/  @P1 BRA `(.L_x_1758) ;  /* 0x0000000000101947 */ /* 0x001fec0003800000 */
[----:B------:R-:W-:Y:S05]  /*ac50*/  @!P2 BRA `(.L_x_1758) ;  /* 0x00000000000ca947 */ /* 0x000fea0003800000 */
[----:B------:R-:W2:Y:S04]  /*ac60*/  LDG.E R7, desc[UR38][R2.64] ;  /* 0x0000002602077981 */ /* 0x000ea8000c1e1900 */
[----:B-----5:R-:W2:Y:S02]  /*ac70*/  LDG.E R8, desc[UR38][R2.64+0x4] ;  /* 0x0000042602087981 */ /* 0x020ea4000c1e1900 */
[----:B--2---:R-:W-:-:S07]  /*ac80*/  IMAD.IADD R8, R8, 0x1, -R7 ;  /* 0x0000000108087824 */ /* 0x004fce00078e0a07 */
.L_x_1758:
[----:B------:R-:W-:Y:S01]  /*ac90*/  IMAD.MOV.U32 R23, RZ, RZ, RZ ;  /* 0x000000ffff177224 */ /* 0x000fe200078e00ff */
[----:B------:R-:W-:-:S05]  /*aca0*/  ULDC.64 UR4, c[0x0][0xa20] ;  /* 0x0002880000047ab9 */ /* 0x000fca0000000a00 */
[----:B------:R-:W2:Y:S01]  /*acb0*/  @P0 LDG.E R23, desc[UR38][R4.64] ;  /* 0x0000002604170981 */ /* 0x000ea2000c1e1900 */
[----:B------:R-:W-:-:S04]  /*acc0*/  ISETP.NE.U32.AND P1, PT, RZ, UR4, PT ;  /* 0x00000004ff007c0c */ /* 0x000fc8000bf25070 */
[----:B------:R-:W-:Y:S01]  /*acd0*/  ISETP.NE.AND.EX P1, PT, RZ, UR5, PT, P1 ;  /* 0x00000005ff007c0c */ /* 0x000fe2000bf25310 */
[----:B--2--5:R-:W-:-:S12]  /*ace0*/  IMAD.IADD R23, R23, 0x1, R0 ;  /* 0x0000000117177824 */ /* 0x024fd800078e0200 */
[----:B------:R-:W-:Y:S05]  /*acf0*/  @!P1 BRA `(.L_x_1759) ;  /* 0x0000000000109947 */ /* 0x000fea0003800000 */
[----:B------:R-:W-:-:S04]  /*ad00*/  IADD3 R2, P0, R29, UR4, RZ ;  /* 0x000000041d027c10 */ /* 0x000fc8000ff1e0ff */
[----:B------:R-:W-:-:S05]  /*ad10*/  IADD3.X R3, R10, UR5, RZ, P0, !PT ;  /* 0x000000050a037c10 */ /* 0x000fca00087fe4ff */
[----:B------:R0:W5:Y:S01]  /*ad20*/  LDG.E R9, desc[UR38][R2.64] ;  /* 0x0000002602097981 */ /* 0x000162000c1e1900 */
[----:B------:R-:W-:Y:S05]  /*ad30*/  BRA `(.L_x_1760) ;  /* 0x0000000000107947 */ /* 0x000fea0003800000 */
.L_x_1759:
[----:B------:R-:W-:Y:S05]  /*ad40*/  @!P0 BRA `(.L_x_1760) ;  /* 0x00000000000c8947 */ /* 0x000fea0003800000 */
[----:B------:R-:W2:Y:S04]  /*ad50*/  LDG.E R2, desc[UR38][R4.64] ;  /* 0x0000002604027981 */ /* 0x000ea8000c1e1900 */
[----:B------:R-:W2:Y:S02]  /*ad60*/  LDG.E R9, desc[UR38][R4.64+0x4] ;  /* 0x0000042604097981 */ /* 0x000ea4000c1e1900 */
[----:B--2---:R-:W-:-:S07]  /*ad70*/  IMAD.IADD R9, R9, 0x1, -R2 ;  /* 0x0000000109097824 */ /* 0x004fce00078e0a02 */
.L_x_1760:
[----:B0-----:R-:W-:Y:S01]  /*ad80*/  IMAD R3, R17, 0xc0, RZ ;  /* 0x000000c011037824 */ /* 0x001fe200078e02ff */
[----:B------:R-:W-:Y:S01]  /*ad90*/  BSSY B6, `(.L_x_1761) ;  /* 0x0000234000067945 */ /* 0x000fe20003800000 */
[----:B-----5:R-:W-:-:S03]  /*ada0*/  IMAD.IADD R9, R9, 0x1, -R0 ;  /* 0x0000000109097824 */ /* 0x020fc600078e0a00 */
[----:B------:R-:W-:Y:S01]  /*adb0*/  IADD3 R8, -R8, 0x13f, R3 ;  /* 0x0000013f08087810 */ /* 0x000fe20007ffe103 */
[----:B------:R-:W-:-:S04]  /*adc0*/  VIADD R0, R9, 0x7f ;  /* 0x0000007f09007836 */ /* 0x000fc80000000000 */
[----:B------:R-:W-:Y:S01]  /*add0*/  IMAD.IADD R8, R9, 0x1, R8 ;  /* 0x0000000109087824 */ /* 0x000fe200078e0208 */
[----:B------:R-:W-:-:S04]  /*ade0*/  SHF.R.S32.HI R3, RZ, 0x1f, R0 ;  /* 0x0000001fff037819 */ /* 0x000fc80000011400 */
[----:B------:R-:W-:Y:S02]  /*adf0*/  SHF.R.S32.HI R5, RZ, 0x1f, R8 ;  /* 0x0000001fff057819 */ /* 0x000fe40000011408 */
[----:B------:R-:W-:Y:S02]  /*ae00*/  LEA.HI R3, R3, R0, RZ, 0x7 ;  /* 0x0000000003037211 */ /* 0x000fe400078f38ff */
[----:B------:R-:W-:Y:S02]  /*ae10*/  LEA.HI R5, R5, R8, RZ, 0x7 ;  /* 0x0000000805057211 */ /* 0x000fe400078f38ff */
[----:B------:R-:W-:Y:S02]  /*ae20*/  SHF.R.S32.HI R3, RZ, 0x7, R3 ;  /* 0x00000007ff037819 */ /* 0x000fe40000011403 */
[----:B------:R-:W-:-:S04]  /*ae30*/  SHF.R.S32.HI R28, RZ, 0x7, R5 ;  /* 0x00000007ff1c7819 */ /* 0x000fc80000011405 */
[----:B------:R-:W-:-:S04]  /*ae40*/  VIMNMX R28, R3, R28, PT ;  /* 0x0000001c031c7248 */ /* 0x000fc80003fe0100 */
[----:B------:R-:W-:-:S13]  /*ae50*/  ISETP.GT.AND P0, PT, R28, RZ, PT ;  /* 0x000000ff1c00720c */ /* 0x000fda0003f04270 */
[----:B------:R-:W-:Y:S05]  /*ae60*/  @P0 BRA `(.L_x_1762) ;  /* 0x00000000003c0947 */ /* 0x000fea0003800000 */
        /* <DEDUP_REMOVED lines=15> */
.L_x_1762:
        /* <DEDUP_REMOVED lines=22> */
.L_x_1764:
        /* <DEDUP_REMOVED lines=18> */
[----:B-12---:R-:W-:Y:S05]  /*b1e0*/  CALL.ABS.NOINC R2 ;  /* 0x0000000002007343 */ /* 0x006fea0003c00000 */
.L_x_1766:
        /* <DEDUP_REMOVED lines=16> */
.L_x_1765:
[----:B------:R-:W2:Y:S01]  /*b2f0*/  LDL.LU R21, [R1] ;  /* 0x0000000001157983 */ /* 0x000ea20000300800 */
[----:B------:R-:W-:Y:S01]  /*b300*/  ULDC.64 UR4, c[0x0][0x9f8] ;  /* 0x00027e0000047ab9 */ /* 0x000fe20000000a00 */
[----:B------:R-:W0:Y:S02]  /*b310*/  LDC R0, c[0x0][0x428] ;  /* 0x00010a00ff007b82 */ /* 0x000e240000000800 */
[----:B------:R-:W3:Y:S01]  /*b320*/  LDL.LU R20, [R1+0x8] ;  /* 0x0000080001147983 */ /* 0x000ee20000300800 */
[----:B------:R-:W-:Y:S01]  /*b330*/  ISETP.NE.U32.AND P0, PT, RZ, UR4, PT ;  /* 0x00000004ff007c0c */ /* 0x000fe2000bf05070 */
[----:B------:R-:W-:-:S03]  /*b340*/  IMAD.MOV.U32 R6, RZ, RZ, R27 ;  /* 0x000000ffff067224 */ /* 0x000fc600078e001b */
[----:B------:R-:W-:-:S13]  /*b350*/  ISETP.NE.AND.EX P0, PT, RZ, UR5, PT, P0 ;  /* 0x00000005ff007c0c */ /* 0x000fda000bf05300 */
[----:B------:R-:W-:Y:S02]  /*b360*/  @P0 IADD3 R2, P1, R29, UR4, RZ ;  /* 0x000000041d020c10 */ /* 0x000fe4000ff3e0ff */
[----:B------:R-:W-:-:S13]  /*b370*/  ISETP.NE.AND P6, PT, R26, RZ, PT ;  /* 0x000000ff1a00720c */ /* 0x000fda0003fc5270 */
[----:B------:R-:W-:-:S05]  /*b380*/  VOTEU.ALL UP1, P6 ;  /* 0x00000000003f7886 */ /* 0x000fca0003020000 */
[----:B------:R-:W-:-:S04]  /*b390*/  @!UP1 UIADD3 UR8, UP0, UR40, 0x270, URZ ;  /* 0x0000027028089890 */ /* 0x000fc8000ff1e03f */
[----:B------:R-:W-:-:S03]  /*b3a0*/  @!UP1 UIADD3.X UR9, URZ, UR41, URZ, UP0, !UPT ;  /* 0x000000293f099290 */ /* 0x000fc600087fe43f */
[----:B------:R-:W-:Y:S01]  /*b3b0*/  VOTEU.ALL UP0, P6 ;  /* 0x00000000003f7886 */ /* 0x000fe20003000000 */
[----:B--2---:R-:W-:Y:S01]  /*b3c0*/  @P0 IADD3.X R3, R21, UR5, RZ, P1, !PT ;  /* 0x0000000515030c10 */ /* 0x004fe20008ffe4ff */
[----:B------:R-:W-:-:S04]  /*b3d0*/  ULDC.64 UR4, c[0x0][0xa00] ;  /* 0x0002800000047ab9 */ /* 0x000fc80000000a00 */
[----:B------:R2:W5:Y:S01]  /*b3e0*/  @P0 LDG.E R6, desc[UR38][R2.64] ;  /* 0x0000002602060981 */ /* 0x000562000c1e1900 */
[----:B0-----:R-:W-:Y:S01]  /*b3f0*/  ISETP.NE.AND P0, PT, R0, 0x1, PT ;  /* 0x000000010000780c */ /* 0x001fe20003f05270 */
[----:B------:R-:W-:Y:S01]  /*b400*/  IMAD.MOV.U32 R0, RZ, RZ, R18 ;  /* 0x000000ffff007224 */ /* 0x000fe200078e0012 */
[----:B------:R-:W-:Y:S01]  /*b410*/  PLOP3.LUT P1, PT, P6, PT, PT, 0x8, 0x0 ;  /* 0x000000000000781c */ /* 0x000fe2000372e170 */
[----:B---3--:R-:W-:-:S10]  /*b420*/  IMAD R17, R17, 0xc0, R20 ;  /* 0x000000c011117824 */ /* 0x008fd400078e0214 */
[----:B------:R-:W0:Y:S08]  /*b430*/  @P0 LDC R5, c[0x0][0x42c] ;  /* 0x00010b00ff050b82 */ /* 0x000e300000000800 */
[----:B------:R-:W3:Y:S01]  /*b440*/  @P0 LDC R7, c[0x0][0x430] ;  /* 0x00010c00ff070b82 */ /* 0x000ee20000000800 */
[----:B0-----:R-:W-:-:S05]  /*b450*/  @P0 IMAD.HI.U32 R4, R18, R5, RZ ;  /* 0x0000000512040227 */ /* 0x001fca00078e00ff */
[----:B---3--:R-:W-:Y:S02]  /*b460*/  @P0 SHF.R.U32.HI R0, RZ, R7, R4 ;  /* 0x00000007ff000219 */ /* 0x008fe40000011604 */
[----:B------:R-:W-:-:S04]  /*b470*/  ISETP.NE.U32.AND P0, PT, RZ, UR4, PT ;  /* 0x00000004ff007c0c */ /* 0x000fc8000bf05070 */
[----:B------:R-:W-:-:S04]  /*b480*/  ISETP.NE.AND.EX P0, PT, RZ, UR5, PT, P0 ;  /* 0x00000005ff007c0c */ /* 0x000fc8000bf05300 */
[----:B--2---:R-:W-:-:S09]  /*b490*/  SEL R10, R27, RZ, !P0 ;  /* 0x000000ff1b0a7207 */ /* 0x004fd20004000000 */
.L_x_1767:
        /* <DEDUP_REMOVED lines=18> */
.L_x_1838:
[----:B------:R-:W-:Y:S01]  /*b5c0*/  UMOV UR4, 0xffffffff ;  /* 0xffffffff00047882 */ /* 0x000fe20000000000 */
[----:B------:R-:W-:Y:S02]  /*b5d0*/  SHF.R.S32.HI R9, RZ, 0x1f, R6 ;  /* 0x0000001fff097819 */ /* 0x000fe40000011406 */
[----:B------:R-:W-:Y:S05]  /*b5e0*/  BRA.DIV UR4, `(.L_x_1769) ;  /* 0x0000002e04647947 */ /* 0x000fea000b800000 */
[----:B------:R-:W-:-:S13]  /*b5f0*/  ELECT P6, URZ, PT ;  /* 0x00000000003f782f */ /* 0x000fda00038c0000 */
.L_x_1841:
        /* <DEDUP_REMOVED lines=22> */
.L_x_1771:
[----:B------:R-:W-:Y:S01]  /*b760*/  IMAD R5, R22, 0x8, R25 ;  /* 0x0000000816057824 */ /* 0x000fe200078e0219 */
[----:B------:R-:W-:-:S04]  /*b770*/  SHF.L.U32 R4, R24, 0x1f, RZ ;  /* 0x0000001f18047819 */ /* 0x000fc800000006ff */
[----:B------:R-:W2:Y:S02]  /*b780*/  SYNCS.PHASECHK.TRANS64.TRYWAIT P0, [R5+URZ+0x16840], R4 ;  /* 0x01684004050075a7 */ /* 0x000ea4000800017f */
[----:B--2---:R-:W-:Y:S05]  /*b790*/  @!P0 BRA `(.L_x_1772) ;  /* 0x0000002c00188947 */ /* 0x004fea0003800000 */
.L_x_1842:
        /* <DEDUP_REMOVED lines=9> */
.L_x_1773:
        /* <DEDUP_REMOVED lines=16> */
[----:B--2---:R-:W-:Y:S01]  /*b930*/  NOP ;  /* 0x0000000000007918 */ /* 0x004fe20000000000 */
.L_x_1770:
        /* <DEDUP_REMOVED lines=20> */
[----:B---3--:R-:W-:Y:S01]  /*ba80*/  LEA.HI R4, R5, R5, RZ, 0x1 ;  /* 0x0000000505047211 */ /* 0x008fe200078f08ff */
[----:B------:R4:W-:Y:S03]  /*ba90*/  STL [R1+0x4], R5 ;  /* 0x0000040501007387 */ /* 0x0009e60000100800 */
[----:B------:R-:W-:-:S05]  /*baa0*/  LOP3.LUT R4, R4, 0xfffffffe, RZ, 0xc0, !PT ;  /* 0xfffffffe04047812 */ /* 0x000fca00078ec0ff */
[----:B------:R-:W-:-:S05]  /*bab0*/  IMAD.IADD R4, R5, 0x1, -R4 ;  /* 0x0000000105047824 */ /* 0x000fca00078e0a04 */
[----:B------:R-:W-:-:S04]  /*bac0*/  SHF.L.U32 R4, R4, 0x1f, RZ ;  /* 0x0000001f04047819 */ /* 0x000fc800000006ff */
[----:B------:R-:W2:Y:S02]  /*bad0*/  SYNCS.PHASECHK.TRANS64.TRYWAIT P0, [R25+URZ+0x16820], R4 ;  /* 0x01682004190075a7 */ /* 0x000ea4000800017f */
[----:B--2-4-:R-:W-:Y:S05]  /*bae0*/  @!P0 BRA `(.L_x_1775) ;  /* 0x0000002800588947 */ /* 0x014fea0003800000 */
.L_x_1843:
[----:B------:R-:W-:Y:S05]  /*baf0*/  BSYNC B0 ;  /* 0x0000000000007941 */ /* 0x000fea0003800000 */
.L_x_1774:
[----:B------:R-:W-:Y:S01]  /*bb00*/  ISETP.GE.AND P0, PT, R28, 0x2, PT ;  /* 0x000000021c00780c */ /* 0x000fe20003f06270 */
[----:B------:R-:W-:-:S12]  /*bb10*/  BSSY B0, `(.L_x_1776) ;  /* 0x0000125000007945 */ /* 0x000fd80003800000 */
[----:B------:R-:W-:Y:S05]  /*bb20*/  @!P0 BRA `(.L_x_1777) ;  /* 0x00000010008c8947 */ /* 0x000fea0003800000 */
[C---:B--2---:R-:W-:Y:S01]  /*bb30*/  LOP3.LUT R4, R28.reuse, 0x1, RZ, 0xc0, !PT ;  /* 0x000000011c047812 */ /* 0x044fe200078ec0ff */
[----:B------:R-:W-:Y:S01]  /*bb40*/  VIADD R11, R28, 0xfffffffe ;  /* 0xfffffffe1c0b7836 */ /* 0x000fe20000000000 */
[----:B------:R-:W-:Y:S02]  /*bb50*/  BSSY B1, `(.L_x_1778) ;  /* 0x0000063000017945 */ /* 0x000fe40003800000 */
[----:B------:R-:W-:Y:S01]  /*bb60*/  ISETP.NE.U32.AND P0, PT, R4, 0x1, PT ;  /* 0x000000010400780c */ /* 0x000fe20003f05070 */
[----:B------:R-:W-:-:S12]  /*bb70*/  IMAD.MOV.U32 R10, RZ, RZ, R11 ;  /* 0x000000ffff0a7224 */ /* 0x000fd800078e000b */
[----:B------:R-:W-:Y:S05]  /*bb80*/  @!P0 BRA `(.L_x_1779) ;  /* 0x00000004007c8947 */ /* 0x000fea0003800000 */
        /* <DEDUP_REMOVED lines=8> */
[----:B------:R-:W-:Y:S02]  /*bc10*/  IMAD.MOV.U32 R4, RZ, RZ, R8 ;  /* 0x000000ffff047224 */ /* 0x000fe400078e0008 */
[----:B------:R-:W-:Y:S01]  /*bc20*/  IMAD.MOV.U32 R10, RZ, RZ, R11 ;  /* 0x000000ffff0a7224 */ /* 0x000fe200078e000b */
        /* <DEDUP_REMOVED lines=20> */
.L_x_1782:
[----:B0-----:R-:W-:Y:S01]  /*bd70*/  IMAD R3, R12, 0x8, R25 ;  /* 0x000000080c037824 */ /* 0x001fe200078e0219 */
[----:B------:R-:W-:-:S04]  /*bd80*/  SHF.L.U32 R2, R13, 0x1f, RZ ;  /* 0x0000001f0d027819 */ /* 0x000fc800000006ff */
[----:B------:R-:W0:Y:S02]  /*bd90*/  SYNCS.PHASECHK.TRANS64.TRYWAIT P0, [R3+URZ+0x16840], R2 ;  /* 0x01684002030075a7 */ /* 0x000e24000800017f */
[----:B0-----:R-:W-:Y:S05]  /*bda0*/  @!P0 BRA `(.L_x_1783) ;  /* 0x0000002400bc8947 */ /* 0x001fea0003800000 */
.L_x_1844:
        /* <DEDUP_REMOVED lines=9> */
.L_x_1784:
        /* <DEDUP_REMOVED lines=21> */
.L_x_1845:
[----:B------:R-:W-:Y:S05]  /*bf90*/  @P1 BRA `(.L_x_1786) ;  /* 0x0000000000181947 */ /* 0x000fea0003800000 */
[----:B------:R-:W-:Y:S01]  /*bfa0*/  ISETP.NE.AND P0, PT, R26, RZ, PT ;  /* 0x000000ff1a00720c */ /* 0x000fe20003f05270 */
[----:B0-----:R-:W-:Y:S02]  /*bfb0*/  IMAD R2, R22, 0x8, R25 ;  /* 0x0000000816027824 */ /* 0x001fe400078e0219 */
[----:B------:R-:W-:-:S04]  /*bfc0*/  IMAD.MOV.U32 R3, RZ, RZ, 0x4000 ;  /* 0x00004000ff037424 */ /* 0x000fc800078e00ff */
[----:B------:R2:W-:Y:S06]  /*bfd0*/  SYNCS.ARRIVE.TRANS64 RZ, [R2+URZ+0x16850], R3 ;  /* 0x0168500302ff79a7 */ /* 0x0005ec000800003f */
[----:B------:R-:W-:Y:S05]  /*bfe0*/  @!P0 BRA `(.L_x_1786) ;  /* 0x0000000000048947 */ /* 0x000fea0003800000 */
[----:B------:R-:W-:Y:S01]  /*bff0*/  BPT.TRAP 0x1 ;  /* 0x000000040000795c */ /* 0x000fe20000300000 */
.L_x_1786:
        /* <DEDUP_REMOVED lines=20> */
.L_x_1781:
[----:B------:R-:W-:Y:S05]  /*c140*/  BSYNC B2 ;  /* 0x0000000000027941 */ /* 0x000fea0003800000 */
.L_x_1780:
[----:B------:R-:W-:Y:S02]  /*c150*/  VIADD R10, R28, 0xfffffffd ;  /* 0xfffffffd1c0a7836 */ /* 0x000fe40000000000 */
[----:B------:R-:W-:Y:S02]  /*c160*/  IMAD.MOV.U32 R22, RZ, RZ, R12 ;  /* 0x000000ffff167224 */ /* 0x000fe400078e000c */
[----:B------:R-:W-:-:S07]  /*c170*/  IMAD.MOV.U32 R24, RZ, RZ, R13 ;  /* 0x000000ffff187224 */ /* 0x000fce00078e000d */
.L_x_1779:
[----:B------:R-:W-:Y:S05]  /*c180*/  BSYNC B1 ;  /* 0x0000000000017941 */ /* 0x000fea0003800000 */
.L_x_1778:
[----:B------:R-:W-:-:S13]  /*c190*/  ISETP.NE.AND P0, PT, R11, RZ, PT ;  /* 0x000000ff0b00720c */ /* 0x000fda0003f05270 */
[----:B------:R-:W-:Y:S05]  /*c1a0*/  @!P0 BRA `(.L_x_1777) ;  /* 0x0000000800ec8947 */ /* 0x000fea0003800000 */
[----:B------:R-:W-:-:S07]  /*c1b0*/  IMAD.MOV.U32 R4, RZ, RZ, R8 ;  /* 0x000000ffff047224 */ /* 0x000fce00078e0008 */
.L_x_1801:
[----:B------:R-:W-:Y:S01]  /*c1c0*/  VIADD R11, R22, 0x1 ;  /* 0x00000001160b7836 */ /* 0x000fe20000000000 */
[----:B------:R-:W-:Y:S05]  /*c1d0*/  YIELD ;  /* 0x0000000000007946 */ /* 0x000fea0003800000 */
[----:B------:R-:W-:Y:S01]  /*c1e0*/  ISETP.NE.AND P0, PT, R11, 0x2, PT ;  /* 0x000000020b00780c */ /* 0x000fe20003f05270 */
[----:B------:R-:W-:Y:S03]  /*c1f0*/  BSSY B1, `(.L_x_1787) ;  /* 0x0000057000017945 */ /* 0x000fe60003800000 */
[----:B------:R-:W-:-:S02]  /*c200*/  SEL R3, RZ, 0x1, P0 ;  /* 0x00000001ff037807 */ /* 0x000fc40000000000 */
        /* <DEDUP_REMOVED lines=26> */
.L_x_1789:
[----:B------:R-:W-:Y:S01]  /*c3b0*/  IMAD R3, R11, 0x8, R25 ;  /* 0x000000080b037824 */ /* 0x000fe200078e0219 */
[----:B------:R-:W-:-:S04]  /*c3c0*/  SHF.L.U32 R2, R12, 0x1f, RZ ;  /* 0x0000001f0c027819 */ /* 0x000fc800000006ff */
[----:B------:R-:W2:Y:S02]  /*c3d0*/  SYNCS.PHASECHK.TRANS64.TRYWAIT P0, [R3+URZ+0x16840], R2 ;  /* 0x01684002030075a7 */ /* 0x000ea4000800017f */
[----:B--2---:R-:W-:Y:S05]  /*c3e0*/  @!P0 BRA `(.L_x_1790) ;  /* 0x0000002000548947 */ /* 0x004fea0003800000 */
.L_x_1846:
        /* <DEDUP_REMOVED lines=9> */
.L_x_1791:
        /* <DEDUP_REMOVED lines=21> */
.L_x_1847:
[----:B------:R-:W-:Y:S05]  /*c5d0*/  @P0 BRA `(.L_x_1793) ;  /* 0x0000000000140947 */ /* 0x000fea0003800000 */
[----:B------:R-:W-:Y:S01]  /*c5e0*/  ISETP.NE.AND P1, PT, R26, RZ, PT ;  /* 0x000000ff1a00720c */ /* 0x000fe20003f25270 */
[----:B------:R-:W-:-:S04]  /*c5f0*/  IMAD.MOV.U32 R2, RZ, RZ, 0x4000 ;  /* 0x00004000ff027424 */ /* 0x000fc800078e00ff */
[----:B------:R2:W-:Y:S08]  /*c600*/  SYNCS.ARRIVE.TRANS64 RZ, [R3+URZ+0x50], R2 ;  /* 0x0000500203ff79a7 */ /* 0x0005f0000800003f */
[----:B------:R-:W-:Y:S05]  /*c610*/  @!P1 BRA `(.L_x_1793) ;  /* 0x0000000000049947 */ /* 0x000fea0003800000 */
[----:B------:R-:W-:Y:S01]  /*c620*/  BPT.TRAP 0x1 ;  /* 0x000000040000795c */ /* 0x000fe20000300000 */
.L_x_1793:
        /* <DEDUP_REMOVED lines=19> */
.L_x_1788:
[----:B------:R-:W-:Y:S05]  /*c760*/  BSYNC B1 ;  /* 0x0000000000017941 */ /* 0x000fea0003800000 */
.L_x_1787:
        /* <DEDUP_REMOVED lines=30> */
.L_x_1796:
[----:B------:R-:W-:Y:S01]  /*c950*/  IMAD R2, R22, 0x8, R25 ;  /* 0x0000000816027824 */ /* 0x000fe200078e0219 */
[----:B------:R-:W-:-:S04]  /*c960*/  SHF.L.U32 R3, R24, 0x1f, RZ ;  /* 0x0000001f18037819 */ /* 0x000fc800000006ff */
[----:B------:R-:W2:Y:S02]  /*c970*/  SYNCS.PHASECHK.TRANS64.TRYWAIT P0, [R2+URZ+0x16840], R3 ;  /* 0x01684003020075a7 */ /* 0x000ea4000800017f */
[----:B--2---:R-:W-:Y:S05]  /*c980*/  @!P0 BRA `(.L_x_1797) ;  /* 0x0000001c00148947 */ /* 0x004fea0003800000 */
.L_x_1848:
        /* <DEDUP_REMOVED lines=9> */
.L_x_1798:
        /* <DEDUP_REMOVED lines=20> */
[----:B------:R-:W2:Y:S02]  /*cb60*/  SYNCS.PHASECHK.TRANS64.TRYWAIT P1, [R2+URZ+0x60], R3 ;  /* 0x00006003020075a7 */ /* 0x000ea4000802017f */
[----:B0-2---:R-:W-:Y:S05]  /*cb70*/  @!P1 BRA `(.L_x_1799) ;  /* 0x0000001800ac9947 */ /* 0x005fea0003800000 */
.L_x_1849:
[----:B------:R-:W-:Y:S05]  /*cb80*/  @P0 BRA `(.L_x_1800) ;  /* 0x0000000000140947 */ /* 0x000fea0003800000 */
[----:B------:R-:W-:Y:S01]  /*cb90*/  ISETP.NE.AND P1, PT, R26, RZ, PT ;  /* 0x000000ff1a00720c */ /* 0x000fe20003f25270 */
[----:B0-----:R-:W-:-:S04]  /*cba0*/  IMAD.MOV.U32 R3, RZ, RZ, 0x4000 ;  /* 0x00004000ff037424 */ /* 0x001fc800078e00ff */
[----:B------:R2:W-:Y:S08]  /*cbb0*/  SYNCS.ARRIVE.TRANS64 RZ, [R2+URZ+0x50], R3 ;  /* 0x0000500302ff79a7 */ /* 0x0005f0000800003f */
[----:B------:R-:W-:Y:S05]  /*cbc0*/  @!P1 BRA `(.L_x_1800) ;  /* 0x0000000000049947 */ /* 0x000fea0003800000 */
[----:B------:R-:W-:Y:S01]  /*cbd0*/  BPT.TRAP 0x1 ;  /* 0x000000040000795c */ /* 0x000fe20000300000 */
.L_x_1800:
        /* <DEDUP_REMOVED lines=19> */
.L_x_1795:
[----:B------:R-:W-:Y:S05]  /*cd10*/  BSYNC B1 ;  /* 0x0000000000017941 */ /* 0x000fea0003800000 */
.L_x_1794:
[C---:B------:R-:W-:Y:S01]  /*cd20*/  ISETP.GT.AND P0, PT, R10.reuse, 0x1, PT ;  /* 0x000000010a00780c */ /* 0x040fe20003f04270 */
[----:B0-2---:R-:W-:-:S04]  /*cd30*/  VIADD R2, R10, 0xfffffffe ;  /* 0xfffffffe0a027836 */ /* 0x005fc80000000000 */
[----:B------:R-:W-:-:S08]  /*cd40*/  IMAD.MOV.U32 R10, RZ, RZ, R2 ;  /* 0x000000ffff0a7224 */ /* 0x000fd000078e0002 */
[----:B------:R-:W-:Y:S05]  /*cd50*/  @P0 BRA `(.L_x_1801) ;  /* 0xfffffff400180947 */ /* 0x000fea000383ffff */
.L_x_1777:
[----:B------:R-:W-:Y:S05]  /*cd60*/  BSYNC B0 ;  /* 0x0000000000007941 */ /* 0x000fea0003800000 */
.L_x_1776:
[----:B------:R-:W-:Y:S01]  /*cd70*/  ISETP.NE.AND P0, PT, R26, RZ, PT ;  /* 0x000000ff1a00720c */ /* 0x000fe20003f05270 */
[----:B------:R-:W-:-:S12]  /*cd80*/  BSSY B0, `(.L_x_1802) ;  /* 0x000000e000007945 */ /* 0x000fd80003800000 */
[----:B------:R-:W-:Y:S05]  /*cd90*/  @P0 BRA `(.L_x_1803) ;  /* 0x0000000000300947 */ /* 0x000fea0003800000 */
[----:B------:R-:W3:Y:S01]  /*cda0*/  S2R R9, SR_LANEID ;  /* 0x0000000000097919 */ /* 0x000ee20000000000 */
[----:B------:R-:W-:Y:S01]  /*cdb0*/  VOTEU.ANY UR4, UPT, PT ;  /* 0x0000000000047886 */ /* 0x000fe200038e0100 */
[----:B------:R-:W4:Y:S01]  /*cdc0*/  LDC.64 R2, c[0x0][0xc38] ;  /* 0x00030e00ff027b82 */ /* 0x000f220000000a00 */
[----:B--2---:R-:W3:Y:S08]  /*cdd0*/  FLO.U32 R4, UR4 ;  /* 0x0000000400047d00 */ /* 0x004ef000080e0000 */
[----:B------:R-:W4:Y:S01]  /*cde0*/  POPC R5, UR4 ;  /* 0x0000000400057d09 */ /* 0x000f220008000000 */
[----:B---3--:R-:W-:-:S13]  /*cdf0*/  ISETP.EQ.U32.AND P0, PT, R4, R9, PT ;  /* 0x000000090400720c */ /* 0x008fda0003f02070 */
[----:B----4-:R-:W2:Y:S01]  /*ce00*/  @P0 ATOMG.E.ADD.STRONG.GPU PT, R3, desc[UR38][R2.64], R5 ;  /* 0x00000005020309a8 */ /* 0x010ea200081ee1e6 */
[----:B------:R-:W3:Y:S02]  /*ce10*/  S2R R6, SR_LTMASK ;  /* 0x0000000000067919 */ /* 0x000ee40000003900 */
[----:B---3--:R-:W-:-:S04]  /*ce20*/  LOP3.LUT R6, R6, UR4, RZ, 0xc0, !PT ;  /* 0x0000000406067c12 */ /* 0x008fc8000f8ec0ff */
[----:B------:R-:W3:Y:S01]  /*ce30*/  POPC R9, R6 ;  /* 0x0000000600097309 */ /* 0x000ee20000000000 */
[----:B--2---:R-:W3:Y:S02]  /*ce40*/  SHFL.IDX PT, R4, R3, R4, 0x1f ;  /* 0x00001f0403047589 */ /* 0x004ee400000e0000 */
[----:B---3--:R-:W-:-:S07]  /*ce50*/  IADD3 R16, R4, UR37, R9 ;  /* 0x0000002504107c10 */ /* 0x008fce000fffe009 */
.L_x_1803:
[----:B------:R-:W-:Y:S05]  /*ce60*/  BSYNC B0 ;  /* 0x0000000000007941 */ /* 0x000fea0003800000 */
.L_x_1802:
[----:B------:R-:W-:Y:S04]  /*ce70*/  BSSY B0, `(.L_x_1804) ;  /* 0x0000020000007945 */ /* 0x000fe80003800000 */
[----:B------:R-:W-:Y:S05]  /*ce80*/  @!P6 BRA `(.L_x_1805) ;  /* 0x000000000078e947 */ /* 0x000fea0003800000 */
[----:B------:R-:W-:Y:S01]  /*ce90*/  IMAD R3, R22, 0x8, R25 ;  /* 0x0000000816037824 */ /* 0x000fe200078e0219 */
[----:B------:R-:W-:-:S04]  /*cea0*/  SHF.L.U32 R2, R24, 0x1f, RZ ;  /* 0x0000001f18027819 */ /* 0x000fc800000006ff */
[----:B------:R-:W3:Y:S02]  /*ceb0*/  SYNCS.PHASECHK.TRANS64.TRYWAIT P0, [R3+URZ+0x16860], R2 ;  /* 0x01686002030075a7 */ /* 0x000ee4000800017f */
[----:B---3--:R-:W-:Y:S05]  /*cec0*/  @!P0 BRA `(.L_x_1806) ;  /* 0x0000001400ec8947 */ /* 0x008fea0003800000 */
.L_x_1850:
[----:B--2---:R-:W2:Y:S02]  /*ced0*/  S2R R4, SR_TID.X ;  /* 0x0000000000047919 */ /* 0x004ea40000002100 */
[----:B--2---:R-:W-:-:S04]  /*cee0*/  LOP3.LUT R4, R4, 0x7f, RZ, 0xc0, !PT ;  /* 0x0000007f04047812 */ /* 0x004fc800078ec0ff */
[----:B------:R-:W-:-:S13]  /*cef0*/  ISETP.NE.AND P0, PT, R4, RZ, PT ;  /* 0x000000ff0400720c */ /* 0x000fda0003f05270 */
[----:B------:R-:W-:Y:S05]  /*cf00*/  @P0 BRA `(.L_x_1807) ;  /* 0x0000000000140947 */ /* 0x000fea0003800000 */
[----:B------:R-:W-:Y:S01]  /*cf10*/  ISETP.NE.AND P1, PT, R26, RZ, PT ;  /* 0x000000ff1a00720c */ /* 0x000fe20003f25270 */
[----:B---3--:R-:W-:-:S04]  /*cf20*/  IMAD.MOV.U32 R2, RZ, RZ, 0x4000 ;  /* 0x00004000ff027424 */ /* 0x008fc800078e00ff */
[----:B------:R2:W-:Y:S08]  /*cf30*/  SYNCS.ARRIVE.TRANS64 RZ, [R3+URZ+0x16850], R2 ;  /* 0x0168500203ff79a7 */ /* 0x0005f0000800003f */
[----:B------:R-:W-:Y:S05]  /*cf40*/  @!P1 BRA `(.L_x_1807) ;  /* 0x0000000000049947 */ /* 0x000fea0003800000 */
[----:B------:R-:W-:Y:S01]  /*cf50*/  BPT.TRAP 0x1 ;  /* 0x000000040000795c */ /* 0x000fe20000300000 */
.L_x_1807:
        /* <DEDUP_REMOVED lines=16> */
[----:B----4-:R-:W-:Y:S01]  /*d060*/  NOP ;  /* 0x0000000000007918 */ /* 0x010fe20000000000 */
.L_x_1805:
[----:B------:R-:W-:Y:S05]  /*d070*/  BSYNC B0 ;  /* 0x0000000000007941 */ /* 0x000fea0003800000 */
.L_x_1804:
[----:B------:R-:W-:-:S05]  /*d080*/  VIADD R22, R22, 0x1 ;  /* 0x0000000116167836 */ /* 0x000fca0000000000 */
[----:B------:R-:W-:-:S04]  /*d090*/  ISETP.NE.AND P0, PT, R22, 0x2, PT ;  /* 0x000000021600780c */ /* 0x000fc80003f05270 */
[----:B--23--:R-:W-:Y:S02]  /*d0a0*/  SEL R3, RZ, 0x1, P0 ;  /* 0x00000001ff037807 */ /* 0x00cfe40000000000 */
[----:B------:R-:W-:Y:S02]  /*d0b0*/  SEL R22, R22, RZ, P0 ;  /* 0x000000ff16167207 */ /* 0x000fe40000000000 */
[----:B------:R-:W-:-:S07]  /*d0c0*/  LOP3.LUT R24, R24, R3, RZ, 0x3c, !PT ;  /* 0x0000000318187212 */ /* 0x000fce00078e3cff */
.L_x_1763:
[----:B------:R-:W-:Y:S05]  /*d0d0*/  BSYNC B6 ;  /* 0x0000000000067941 */ /* 0x000fea0003800000 */
.L_x_1761:
[----:B------:R-:W-:-:S03]  /*d0e0*/  UMOV UR4, 0xffffffff ;  /* 0xffffffff00047882 */ /* 0x000fc60000000000 */
[----:B------:R-:W-:Y:S05]  /*d0f0*/  BRA.DIV UR4, `(.L_x_1808) ;  /* 0x0000001604747947 */ /* 0x000fea000b800000 */
[----:B------:R2:W3:Y:S04]  /*d100*/  SHFL.IDX PT, R5, R16, RZ, 0x1f ;  /* 0x00001fff10057589 */ /* 0x0004e800000e0000 */
[----:B------:R2:W4:Y:S02]  /*d110*/  SHFL.IDX PT, R4, R16, 0x1, 0x1f ;  /* 0x00201f0010047f89 */ /* 0x00052400000e0000 */
.L_x_1854:
        /* <DEDUP_REMOVED lines=11> */
.L_x_1810:
[----:B------:R-:W-:Y:S05]  /*d1d0*/  BSYNC B0 ;  /* 0x0000000000007941 */ /* 0x000fea0003800000 */
.L_x_1809:
        /* <DEDUP_REMOVED lines=23> */
.L_x_1862:
[----:B------:R-:W-:Y:S02]  /*d350*/  ULDC UR4, c[0x0][0xc10] ;  /* 0x0003040000047ab9 */ /* 0x000fe40000000800 */
[----:B------:R-:W-:-:S04]  /*d360*/  IMAD.U32 R7, RZ, RZ, UR4 ;  /* 0x00000004ff077e24 */ /* 0x000fc8000f8e00ff */
[----:B0-----:R-:W-:-:S04]  /*d370*/  IMAD R3, R14, R7, RZ ;  /* 0x000000070e037224 */ /* 0x001fc800078e02ff */
[----:B----4-:R-:W-:-:S05]  /*d380*/  IMAD.IADD R6, R4, 0x1, R3 ;  /* 0x0000000104067824 */ /* 0x010fca00078e0203 */
[----:B---3--:R-:W-:-:S13]  /*d390*/  ISETP.GT.AND P0, PT, R6, R5, PT ;  /* 0x000000050600720c */ /* 0x008fda0003f04270 */
[----:B------:R-:W-:Y:S05]  /*d3a0*/  @P0 BRA `(.L_x_1812) ;  /* 0x0000000000ac0947 */ /* 0x000fea0003800000 */
[----:B------:R-:W0:Y:S02]  /*d3b0*/  LDC R0, c[0x0][0xc14] ;  /* 0x00030500ff007b82 */ /* 0x000e240000000800 */
.L_x_1817:
        /* <DEDUP_REMOVED lines=12> */
.L_x_1815:
[----:B------:R-:W-:Y:S05]  /*d480*/  BSYNC B0 ;  /* 0x0000000000007941 */ /* 0x000fea0003800000 */
.L_x_1814:
        /* <DEDUP_REMOVED lines=23> */
.L_x_1870:
[----:B------:R-:W-:Y:S02]  /*d600*/  ULDC UR4, c[0x0][0xc10] ;  /* 0x0003040000047ab9 */ /* 0x000fe40000000800 */
[----:B------:R-:W-:-:S04]  /*d610*/  IMAD.U32 R7, RZ, RZ, UR4 ;  /* 0x00000004ff077e24 */ /* 0x000fc8000f8e00ff */
[----:B---3--:R-:W-:-:S04]  /*d620*/  IMAD R3, R14, R7, RZ ;  /* 0x000000070e037224 */ /* 0x008fc800078e02ff */
[----:B------:R-:W-:-:S05]  /*d630*/  IMAD.IADD R6, R3, 0x1, R6 ;  /* 0x0000000103067824 */ /* 0x000fca00078e0206 */
[----:B------:R-:W-:-:S13]  /*d640*/  ISETP.GT.AND P0, PT, R6, R5, PT ;  /* 0x000000050600720c */ /* 0x000fda0003f04270 */
[----:B------:R-:W-:Y:S05]  /*d650*/  @!P0 BRA `(.L_x_1817) ;  /* 0xfffffffc00588947 */ /* 0x000fea000383ffff */
.L_x_1812:
        /* <DEDUP_REMOVED lines=8> */
.L_x_1874:
[----:B------:R-:W-:Y:S01]  /*d6e0*/  ISETP.NE.AND P0, PT, R3, RZ, PT ;  /* 0x000000ff0300720c */ /* 0x000fe20003f05270 */
[----:B------:R-:W-:-:S12]  /*d6f0*/  IMAD.MOV.U32 R14, RZ, RZ, RZ ;  /* 0x000000ffff0e7224 */ /* 0x000fd800078e00ff */
[----:B------:R-:W-:Y:S05]  /*d700*/  @!P0 BRA `(.L_x_1819) ;  /* 0x0000000000108947 */ /* 0x000fea0003800000 */
[----:B------:R-:W-:Y:S01]  /*d710*/  UMOV UR4, 0xffffffff ;  /* 0xffffffff00047882 */ /* 0x000fe20000000000 */
[----:B------:R-:W-:Y:S02]  /*d720*/  VIADD R12, R4, 0xffffffff ;  /* 0xffffffff040c7836 */ /* 0x000fe40000000000 */
[----:B------:R-:W-:Y:S05]  /*d730*/  BRA.DIV UR4, `(.L_x_1820) ;  /* 0x0000001a04187947 */ /* 0x000fea000b800000 */
[----:B------:R0:W0:Y:S02]  /*d740*/  SHFL.IDX PT, R14, R8, R12, 0x1f ;  /* 0x00001f0c080e7589 */ /* 0x00002400000e0000 */
.L_x_1819:
[----:B---3--:R-:W3:Y:S01]  /*d750*/  LDC.64 R2, c[0x0][0xc68] ;  /* 0x00031a00ff027b82 */ /* 0x008ee20000000a00 */
[----:B------:R-:W-:-:S04]  /*d760*/  IMAD.IADD R19, R4, 0x1, R19 ;  /* 0x0000000104137824 */ /* 0x000fc800078e0213 */
[----:B---3--:R-:W-:-:S05]  /*d770*/  IMAD.WIDE R2, R19, 0x4, R2 ;  /* 0x0000000413027825 */ /* 0x008fca00078e0202 */
[----:B0-----:R0:W4:Y:S01]  /*d780*/  LDG.E R8, desc[UR38][R2.64] ;  /* 0x0000002602087981 */ /* 0x001122000c1e1900 */
[----:B--2---:R-:W-:-:S04]  /*d790*/  IMAD R16, R14, R7, R6 ;  /* 0x000000070e107224 */ /* 0x004fc800078e0206 */
[----:B------:R-:W-:Y:S02]  /*d7a0*/  IMAD.IADD R5, R5, 0x1, -R16 ;  /* 0x0000000105057824 */ /* 0x000fe400078e0a10 */
[----:B0-----:R-:W-:Y:S02]  /*d7b0*/  IMAD.MOV.U32 R2, RZ, RZ, RZ ;  /* 0x000000ffff027224 */ /* 0x001fe400078e00ff */
[----:B----4-:R-:W-:-:S05]  /*d7c0*/  IMAD R4, R17, R8, RZ ;  /* 0x0000000811047224 */ /* 0x010fca00078e02ff */
[-C--:B------:R-:W-:Y:S02]  /*d7d0*/  IABS R9, R4.reuse ;  /* 0x0000000400097213 */ /* 0x080fe40000000000 */
[----:B------:R-:W-:Y:S02]  /*d7e0*/  IABS R6, R4 ;  /* 0x0000000400067213 */ /* 0x000fe40000000000 */
[----:B------:R-:W0:Y:S03]  /*d7f0*/  I2F.RP R10, R9 ;  /* 0x00000009000a7306 */ /* 0x000e260000209400 */
[----:B------:R-:W-:-:S05]  /*d800*/  IMAD.MOV R6, RZ, RZ, -R6 ;  /* 0x000000ffff067224 */ /* 0x000fca00078e0a06 */
[----:B0-----:R-:W0:Y:S02]  /*d810*/  MUFU.RCP R10, R10 ;  /* 0x0000000a000a7308 */ /* 0x001e240000001000 */
[----:B0-----:R-:W-:-:S06]  /*d820*/  VIADD R11, R10, 0xffffffe ;  /* 0x0ffffffe0a0b7836 */ /* 0x001fcc0000000000 */
[----:B------:R-:W0:Y:S02]  /*d830*/  F2I.FTZ.U32.TRUNC.NTZ R3, R11 ;  /* 0x0000000b00037305 */ /* 0x000e24000021f000 */
[----:B0-----:R-:W-:-:S04]  /*d840*/  IMAD.MOV R12, RZ, RZ, -R3 ;  /* 0x000000ffff0c7224 */ /* 0x001fc800078e0a03 */
        /* <DEDUP_REMOVED lines=20> */
[----:B------:R-:W-:-:S04]  /*d990*/  VIADDMNMX R7, R3, R7, R8, PT ;  /* 0x0000000703077246 */ /* 0x000fc80003800108 */
        /* <DEDUP_REMOVED lines=29> */
.L_x_1813:
[----:B------:R-:W-:Y:S01]  /*db70*/  UMOV UR4, URZ ;  /* 0x0000003f00047c82 */ /* 0x000fe20008000000 */
[----:B------:R-:W-:Y:S01]  /*db80*/  UMOV UR5, URZ ;  /* 0x0000003f00057c82 */ /* 0x000fe20008000000 */
[----:B------:R-:W-:Y:S01]  /*db90*/  ULDC UR6, c[0x0][0xc14] ;  /* 0x0003050000067ab9 */ /* 0x000fe20000000800 */
[----:B--2---:R-:W-:Y:S02]  /*dba0*/  IMAD.MOV.U32 R16, RZ, RZ, R5 ;  /* 0x000000ffff107224 */ /* 0x004fe400078e0005 */
[----:B------:R-:W-:Y:S02]  /*dbb0*/  IMAD.U32 R17, RZ, RZ, UR4 ;  /* 0x00000004ff117e24 */ /* 0x000fe4000f8e00ff */
[----:B------:R-:W-:Y:S02]  /*dbc0*/  IMAD.U32 R18, RZ, RZ, UR5 ;  /* 0x00000005ff127e24 */ /* 0x000fe4000f8e00ff */
[----:B------:R-:W-:-:S07]  /*dbd0*/  IMAD.U32 R19, RZ, RZ, UR6 ;  /* 0x00000006ff137e24 */ /* 0x000fce000f8e00ff */
.L_x_1821:
        /* <DEDUP_REMOVED lines=10> */
.L_x_1757:
        /* <DEDUP_REMOVED lines=12> */
.L_x_1877:
[----:B------:R-:W-:Y:S05]  /*dd40*/  BSYNC B0 ;  /* 0x0000000000007941 */ /* 0x000fea0003800000 */
.L_x_1823:
[----:B------:R-:W-:-:S03]  /*dd50*/  UMOV UR4, 0xffffffff ;  /* 0xffffffff00047882 */ /* 0x000fc60000000000 */
[----:B------:R-:W-:Y:S05]  /*dd60*/  BRA.DIV UR4, `(.L_x_1825) ;  /* 0x0000001204c47947 */ /* 0x000fea000b800000 */
[----:B0-----:R-:W0:Y:S02]  /*dd70*/  S2R R0, SR_TID.X ;  /* 0x0000000000007919 */ /* 0x001e240000002100 */
[----:B0-----:R-:W-:-:S04]  /*dd80*/  SHF.R.U32.HI R0, RZ, 0x5, R0 ;  /* 0x00000005ff007819 */ /* 0x001fc80000011600 */
[----:B------:R-:W-:-:S05]  /*dd90*/  LOP3.LUT R0, R0, 0x3, RZ, 0xc0, !PT ;  /* 0x0000000300007812 */ /* 0x000fca00078ec0ff */
[----:B------:R0:W2:Y:S02]  /*dda0*/  SHFL.IDX PT, R14, R0, RZ, 0x1f ;  /* 0x00001fff000e7589 */ /* 0x0000a400000e0000 */
.L_x_1880:
[----:B--2---:R-:W-:Y:S01]  /*ddb0*/  ISETP.NE.AND P0, PT, R14, RZ, PT ;  /* 0x000000ff0e00720c */ /* 0x004fe20003f05270 */
[----:B------:R-:W-:-:S12]  /*ddc0*/  BSSY B0, `(.L_x_1826) ;  /* 0x0000024000007945 */ /* 0x000fd80003800000 */
[----:B------:R-:W-:Y:S05]  /*ddd0*/  @P0 BRA `(.L_x_1827) ;  /* 0x0000000000880947 */ /* 0x000fea0003800000 */
[----:B------:R-:W-:-:S03]  /*dde0*/  UMOV UR4, 0xffffffff ;  /* 0xffffffff00047882 */ /* 0x000fc60000000000 */
[----:B------:R-:W-:Y:S05]  /*ddf0*/  BRA.DIV UR4, `(.L_x_1828) ;  /* 0x0000001204d47947 */ /* 0x000fea000b800000 */
[----:B------:R-:W-:-:S13]  /*de00*/  ELECT P6, URZ, PT ;  /* 0x00000000003f782f */ /* 0x000fda00038c0000 */
.L_x_1883:
[----:B------:R-:W-:Y:S05]  /*de10*/  @!P6 BRA `(.L_x_1827) ;  /* 0x000000000078e947 */ /* 0x000fea0003800000 */
[----:B------:R-:W-:-:S06]  /*de20*/  ULOP3.LUT UR4, UR36, 0x2, URZ, 0xfc, !UPT ;  /* 0x0000000224047892 */ /* 0x000fcc000f8efc3f */
[----:B0-----:R-:W-:-:S05]  /*de30*/  IMAD.U32 R0, RZ, RZ, UR4 ;  /* 0x00000004ff007e24 */ /* 0x001fca000f8e00ff */
[----:B------:R-:W-:-:S13]  /*de40*/  ISETP.NE.AND P2, PT, R0, 0x3, PT ;  /* 0x000000030000780c */ /* 0x000fda0003f45270 */
[----:B------:R-:W-:Y:S05]  /*de50*/  @!P2 BRA `(.L_x_1829) ;  /* 0x000000000004a947 */ /* 0x000fea0003800000 */
[----:B------:R-:W-:Y:S01]  /*de60*/  BPT.TRAP 0x1 ;  /* 0x000000040000795c */ /* 0x000fe20000300000 */
.L_x_1829:
        /* <DEDUP_REMOVED lines=12> */
.L_x_1884:
[----:B------:R-:W2:Y:S02]  /*df30*/  SYNCS.PHASECHK.TRANS64.TRYWAIT P0, [R3+URZ], R0 ;  /* 0x00000000030075a7 */ /* 0x000ea4000800017f */
[----:B--2---:R-:W-:Y:S05]  /*df40*/  @!P0 BRA `(.L_x_1831) ;  /* 0x0000001000b48947 */ /* 0x004fea0003800000 */
.L_x_1885:
[----:B------:R-:W-:Y:S05]  /*df50*/  @!P2 BRA `(.L_x_1832) ;  /* 0x000000000004a947 */ /* 0x000fea0003800000 */
[----:B------:R-:W-:Y:S01]  /*df60*/  BPT.TRAP 0x1 ;  /* 0x000000040000795c */ /* 0x000fe20000300000 */
.L_x_1832:
[----:B--2---:R-:W-:-:S04]  /*df70*/  VIADD R3, R9, 0x16860 ;  /* 0x0001686009037836 */ /* 0x004fc80000000000 */
[----:B------:R-:W-:-:S04]  /*df80*/  IMAD R5, R22, 0x8, R3 ;  /* 0x0000000816057824 */ /* 0x000fc800078e0203 */
[----:B------:R-:W2:Y:S02]  /*df90*/  SYNCS.PHASECHK.TRANS64.TRYWAIT P0, [R5+URZ], R2 ;  /* 0x00000002050075a7 */ /* 0x000ea4000800017f */
[----:B--2---:R-:W-:Y:S05]  /*dfa0*/  @!P0 BRA `(.L_x_1833) ;  /* 0x0000001000b08947 */ /* 0x004fea0003800000 */
.L_x_1886:
[----:B------:R-:W-:-:S07]  /*dfb0*/  IMAD R3, R4, 0x8, R3 ;  /* 0x0000000804037824 */ /* 0x000fce00078e0203 */
.L_x_1834:
[----:B---3--:R3:W4:Y:S02]  /*dfc0*/  SYNCS.PHASECHK.TRANS64.TRYWAIT P0, [R3+URZ], R0 ;  /* 0x00000000030075a7 */ /* 0x008724000800017f */
[----:B----4-:R-:W-:Y:S05]  /*dfd0*/  @!P0 NANOSLEEP.SYNCS 0x989680 ;  /* 0x009896800000895d */ /* 0x010fea0003900000 */
[----:B------:R-:W4:Y:S02]  /*dfe0*/  @!P0 SYNCS.PHASECHK.TRANS64 P0, [R3+URZ], R0 ;  /* 0x00000000030085a7 */ /* 0x000f24000800007f */
[----:B----4-:R-:W-:Y:S05]  /*dff0*/  @!P0 BRA `(.L_x_1834) ;  /* 0xfffffffc00f08947 */ /* 0x010fea000383ffff */
.L_x_1827:
[----:B------:R-:W-:Y:S05]  /*e000*/  BSYNC B0 ;  /* 0x0000000000007941 */ /* 0x000fea0003800000 */
.L_x_1826:
[----:B------:R-:W-:Y:S05]  /*e010*/  EXIT ;  /* 0x000000000000794d */ /* 0x000fea0003800000 */
.L_x_1701:
[----:B0-----:R-:W-:-:S04]  /*e020*/  IMAD.U32 R3, RZ, RZ, UR41 ;  /* 0x00000029ff037e24 */ /* 0x001fc8000f8e00ff */
[----:B------:R0:W1:Y:S03]  /*e030*/  SYNCS.PHASECHK.TRANS64.TRYWAIT P1, [R3+URZ+0x16800], R0 ;  /* 0x01680000030075a7 */ /* 0x000066000802017f */
[----:B-1----:R-:W-:Y:S05]  /*e040*/  @!P1 NANOSLEEP.SYNCS 0x989680 ;  /* 0x009896800000995d */ /* 0x002fea0003900000 */
[----:B------:R-:W1:Y:S02]  /*e050*/  @!P1 SYNCS.PHASECHK.TRANS64 P1, [R3+URZ+0x16800], R0 ;  /* 0x01680000030095a7 */ /* 0x000e64000802007f */
[----:B-1----:R-:W-:Y:S05]  /*e060*/  @!P1 BRA `(.L_x_1701) ;  /* 0xfffffffc00ec9947 */ /* 0x002fea000383ffff */
[----:B------:R-:W-:Y:S05]  /*e070*/  BRA `(.L_x_1835) ;  /* 0xffffff3400987947 */ /* 0x000fea000383ffff */
.L_x_1705:
[----:B-1----:R1:W2:Y:S02]  /*e080*/  SYNCS.PHASECHK.TRANS64.TRYWAIT P2, [R2+URZ+0x16830], R3 ;  /* 0x01683003020075a7 */ /* 0x0022a4000804017f */
[----:B--2---:R-:W-:Y:S05]  /*e090*/  @!P2 NANOSLEEP.SYNCS 0x989680 ;  /* 0x009896800000a95d */ /* 0x004fea0003900000 */
[----:B------:R-:W2:Y:S02]  /*e0a0*/  @!P2 SYNCS.PHASECHK.TRANS64 P2, [R2+URZ+0x16830], R3 ;  /* 0x016830030200a5a7 */ /* 0x000ea4000804007f */
[----:B--2---:R-:W-:Y:S05]  /*e0b0*/  @!P2 BRA `(.L_x_1705) ;  /* 0xfffffffc00f0a947 */ /* 0x004fea000383ffff */
[----:B------:R-:W-:Y:S05]  /*e0c0*/  BRA `(.L_x_1704) ;  /* 0xffffff3400c07947 */ /* 0x000fea000383ffff */
.L_x_1710:
[----:B-1----:R-:W-:-:S04]  /*e0d0*/  IMAD.U32 R7, RZ, RZ, UR6 ;  /* 0x00000006ff077e24 */ /* 0x002fc8000f8e00ff */
[----:B------:R1:W2:Y:S03]  /*e0e0*/  SYNCS.PHASECHK.TRANS64.TRYWAIT P2, [R7+URZ+0x16830], R0 ;  /* 0x01683000070075a7 */ /* 0x0002a6000804017f */
[----:B--2---:R-:W-:Y:S05]  /*e0f0*/  @!P2 NANOSLEEP.SYNCS 0x989680 ;  /* 0x009896800000a95d */ /* 0x004fea0003900000 */
[----:B------:R-:W2:Y:S02]  /*e100*/  @!P2 SYNCS.PHASECHK.TRANS64 P2, [R7+URZ+0x16830], R0 ;  /* 0x016830000700a5a7 */ /* 0x000ea4000804007f */
[----:B--2---:R-:W-:Y:S05]  /*e110*/  @!P2 BRA `(.L_x_1710) ;  /* 0xfffffffc00eca947 */ /* 0x004fea000383ffff */
[----:B------:R-:W-:Y:S05]  /*e120*/  BRA `(.L_x_1707) ;  /* 0xffffff58005c7947 */ /* 0x000fea000383ffff */
.L_x_1714:
[----:B-1----:R-:W-:-:S04]  /*e130*/  IMAD.U32 R7, RZ, RZ, UR6 ;  /* 0x00000006ff077e24 */ /* 0x002fc8000f8e00ff */
[----:B------:R1:W2:Y:S03]  /*e140*/  SYNCS.PHASECHK.TRANS64.TRYWAIT P2, [R7+URZ+0x16850], R0 ;  /* 0x01685000070075a7 */ /* 0x0002a6000804017f */
[----:B--2---:R-:W-:Y:S05]  /*e150*/  @!P2 NANOSLEEP.SYNCS 0x989680 ;  /* 0x009896800000a95d */ /* 0x004fea0003900000 */
[----:B------:R-:W2:Y:S02]  /*e160*/  @!P2 SYNCS.PHASECHK.TRANS64 P2, [R7+URZ+0x16850], R0 ;  /* 0x016850000700a5a7 */ /* 0x000ea4000804007f */
[----:B--2---:R-:W-:Y:S05]  /*e170*/  @!P2 BRA `(.L_x_1714) ;  /* 0xfffffffc00eca947 */ /* 0x004fea000383ffff */
[----:B------:R-:W-:Y:S05]  /*e180*/  BRA `(.L_x_1711) ;  /* 0xffffff5800cc7947 */ /* 0x000fea000383ffff */
.L_x_1720:
[----:B-1----:R-:W-:-:S04]  /*e190*/  IMAD.U32 R9, RZ, RZ, UR6 ;  /* 0x00000006ff097e24 */ /* 0x002fc8000f8e00ff */
[----:B------:R1:W2:Y:S03]  /*e1a0*/  SYNCS.PHASECHK.TRANS64.TRYWAIT P2, [R9+URZ+0x16830], R0 ;  /* 0x01683000090075a7 */ /* 0x0002a6000804017f */
[----:B--2---:R-:W-:Y:S05]  /*e1b0*/  @!P2 NANOSLEEP.SYNCS 0x989680 ;  /* 0x009896800000a95d */ /* 0x004fea0003900000 */
[----:B------:R-:W2:Y:S02]  /*e1c0*/  @!P2 SYNCS.PHASECHK.TRANS64 P2, [R9+URZ+0x16830], R0 ;  /* 0x016830000900a5a7 */ /* 0x000ea4000804007f */
[----:B--2---:R-:W-:Y:S05]  /*e1d0*/  @!P2 BRA `(.L_x_1720) ;  /* 0xfffffffc00eca947 */ /* 0x004fea000383ffff */
[----:B------:R-:W-:Y:S05]  /*e1e0*/  BRA `(.L_x_1717) ;  /* 0xffffff7c009c7947 */ /* 0x000fea000383ffff */
.L_x_1724:
[----:B-1----:R-:W-:-:S04]  /*e1f0*/  IMAD.U32 R9, RZ, RZ, UR6 ;  /* 0x00000006ff097e24 */ /* 0x002fc8000f8e00ff */
[----:B------:R1:W2:Y:S03]  /*e200*/  SYNCS.PHASECHK.TRANS64.TRYWAIT P2, [R9+URZ+0x16850], R0 ;  /* 0x01685000090075a7 */ /* 0x0002a6000804017f */
[----:B--2---:R-:W-:Y:S05]  /*e210*/  @!P2 NANOSLEEP.SYNCS 0x989680 ;  /* 0x009896800000a95d */ /* 0x004fea0003900000 */
[----:B------:R-:W2:Y:S02]  /*e220*/  @!P2 SYNCS.PHASECHK.TRANS64 P2, [R9+URZ+0x16850], R0 ;  /* 0x016850000900a5a7 */ /* 0x000ea4000804007f */
[----:B--2---:R-:W-:Y:S05]  /*e230*/  @!P2 BRA `(.L_x_1724) ;  /* 0xfffffffc00eca947 */ /* 0x004fea000383ffff */
[----:B------:R-:W-:Y:S05]  /*e240*/  BRA `(.L_x_1721) ;  /* 0xffffff80000c7947 */ /* 0x000fea000383ffff */
.L_x_1729:
[----:B-1----:R-:W-:-:S04]  /*e250*/  IMAD.U32 R5, RZ, RZ, UR5 ;  /* 0x00000005ff057e24 */ /* 0x002fc8000f8e00ff */
[----:B------:R1:W2:Y:S03]  /*e260*/  SYNCS.PHASECHK.TRANS64.TRYWAIT P0, [R5+URZ+0x16850], R4 ;  /* 0x01685004050075a7 */ /* 0x0002a6000800017f */
[----:B--2---:R-:W-:Y:S05]  /*e270*/  @!P0 NANOSLEEP.SYNCS 0x989680 ;  /* 0x009896800000895d */ /* 0x004fea0003900000 */
[----:B------:R-:W2:Y:S02]  /*e280*/  @!P0 SYNCS.PHASECHK.TRANS64 P0, [R5+URZ+0x16850], R4 ;  /* 0x01685004050085a7 */ /* 0x000ea4000800007f */
[----:B--2---:R-:W-:Y:S05]  /*e290*/  @!P0 BRA `(.L_x_1729) ;  /* 0xfffffffc00ec8947 */ /* 0x004fea000383ffff */
[----:B------:R-:W-:Y:S05]  /*e2a0*/  BRA `(.L_x_1728) ;  /* 0xffffff9800707947 */ /* 0x000fea000383ffff */
.L_x_1768:
        /* <DEDUP_REMOVED lines=11> */
.L_x_1837:
[----:B------:R-:W-:Y:S05]  /*e360*/  BSYNC B0 ;  /* 0x0000000000007941 */ /* 0x000fea0003800000 */
.L_x_1836:
[----:B------:R-:W-:Y:S05]  /*e370*/  BRA `(.L_x_1838) ;  /* 0xffffffd000907947 */ /* 0x000fea000383ffff */
.L_x_1769:
[----:B------:R-:W-:Y:S01]  /*e380*/  BSSY B0, `(.L_x_1839) ;  /* 0x0000006000007945 */ /* 0x000fe20003800000 */
[----:B------:R-:W-:-:S07]  /*e390*/  IMAD.MOV.U32 R15, RZ, RZ, -0x1 ;  /* 0xffffffffff0f7424 */ /* 0x000fce00078e00ff */
[----:B-1----:R-:W-:Y:S05]  /*e3a0*/  WARPSYNC.COLLECTIVE R15, `(.L_x_1840) ;  /* 0x000000000f0c7348 */ /* 0x002fea0003c00000 */
[----:B------:R-:W-:Y:S02]  /*e3b0*/  ELECT P6, UR62, PT ;  /* 0x00000000003e782f */ /* 0x000fe400038c0000 */
[----:B------:R-:W-:Y:S01]  /*e3c0*/  MOV R14, UR62 ;  /* 0x0000003e000e7c02 */ /* 0x000fe20008000f00 */
[----:B-1----:R-:W-:Y:S10]  /*e3d0*/  ENDCOLLECTIVE ;  /* 0x000000000000791b */ /* 0x002ff40003800000 */
.L_x_1840:
[----:B------:R-:W-:Y:S05]  /*e3e0*/  BSYNC B0 ;  /* 0x0000000000007941 */ /* 0x000fea0003800000 */
.L_x_1839:
[----:B------:R-:W-:Y:S05]  /*e3f0*/  BRA `(.L_x_1841) ;  /* 0xffffffd000807947 */ /* 0x000fea000383ffff */
.L_x_1772:
[----:B--2---:R2:W3:Y:S02]  /*e400*/  SYNCS.PHASECHK.TRANS64.TRYWAIT P0, [R5+URZ+0x16840], R4 ;  /* 0x01684004050075a7 */ /* 0x0044e4000800017f */
[----:B---3--:R-:W-:Y:S05]  /*e410*/  @!P0 NANOSLEEP.SYNCS 0x989680 ;  /* 0x009896800000895d */ /* 0x008fea0003900000 */
[----:B------:R-:W3:Y:S02]  /*e420*/  @!P0 SYNCS.PHASECHK.TRANS64 P0, [R5+URZ+0x16840], R4 ;  /* 0x01684004050085a7 */ /* 0x000ee4000800007f */
[----:B---3--:R-:W-:Y:S05]  /*e430*/  @!P0 BRA `(.L_x_1772) ;  /* 0xfffffffc00f08947 */ /* 0x008fea000383ffff */
[----:B------:R-:W-:Y:S05]  /*e440*/  BRA `(.L_x_1842) ;  /* 0xffffffd000d47947 */ /* 0x000fea000383ffff */
.L_x_1775:
[----:B--2---:R2:W3:Y:S02]  /*e450*/  SYNCS.PHASECHK.TRANS64.TRYWAIT P0, [R25+URZ+0x16820], R4 ;  /* 0x01682004190075a7 */ /* 0x0044e4000800017f */
[----:B---3--:R-:W-:Y:S05]  /*e460*/  @!P0 NANOSLEEP.SYNCS 0x989680 ;  /* 0x009896800000895d */ /* 0x008fea0003900000 */
[----:B------:R-:W3:Y:S02]  /*e470*/  @!P0 SYNCS.PHASECHK.TRANS64 P0, [R25+URZ+0x16820], R4 ;  /* 0x01682004190085a7 */ /* 0x000ee4000800007f */
[----:B---3--:R-:W-:Y:S05]  /*e480*/  @!P0 BRA `(.L_x_1775) ;  /* 0xfffffffc00f08947 */ /* 0x008fea000383ffff */
[----:B------:R-:W-:Y:S05]  /*e490*/  BRA `(.L_x_1843) ;  /* 0xffffffd400947947 */ /* 0x000fea000383ffff */
.L_x_1783:
[----:B0-----:R0:W2:Y:S02]  /*e4a0*/  SYNCS.PHASECHK.TRANS64.TRYWAIT P0, [R3+URZ+0x16840], R2 ;  /* 0x01684002030075a7 */ /* 0x0010a4000800017f */
[----:B--2---:R-:W-:Y:S05]  /*e4b0*/  @!P0 NANOSLEEP.SYNCS 0x989680 ;  /* 0x009896800000895d */ /* 0x004fea0003900000 */
[----:B------:R-:W2:Y:S02]  /*e4c0*/  @!P0 SYNCS.PHASECHK.TRANS64 P0, [R3+URZ+0x16840], R2 ;  /* 0x01684002030085a7 */ /* 0x000ea4000800007f */
[----:B--2---:R-:W-:Y:S05]  /*e4d0*/  @!P0 BRA `(.L_x_1783) ;  /* 0xfffffffc00f08947 */ /* 0x004fea000383ffff */
[----:B------:R-:W-:Y:S05]  /*e4e0*/  BRA `(.L_x_1844) ;  /* 0xffffffd800307947 */ /* 0x000fea000383ffff */
.L_x_1785:
[----:B0-----:R0:W2:Y:S02]  /*e4f0*/  SYNCS.PHASECHK.TRANS64.TRYWAIT P0, [R2+URZ+0x60], R5 ;  /* 0x00006005020075a7 */ /* 0x0010a4000800017f */
[----:B--2---:R-:W-:Y:S05]  /*e500*/  @!P0 NANOSLEEP.SYNCS 0x989680 ;  /* 0x009896800000895d */ /* 0x004fea0003900000 */
[----:B------:R-:W2:Y:S02]  /*e510*/  @!P0 SYNCS.PHASECHK.TRANS64 P0, [R2+URZ+0x60], R5 ;  /* 0x00006005020085a7 */ /* 0x000ea4000800007f */
[----:B--2---:R-:W-:Y:S05]  /*e520*/  @!P0 BRA `(.L_x_1785) ;  /* 0xfffffffc00f08947 */ /* 0x004fea000383ffff */
[----:B------:R-:W-:Y:S05]  /*e530*/  BRA `(.L_x_1845) ;  /* 0xffffffd800947947 */ /* 0x000fea000383ffff */
.L_x_1790:
[----:B--2---:R2:W3:Y:S02]  /*e540*/  SYNCS.PHASECHK.TRANS64.TRYWAIT P0, [R3+URZ+0x16840], R2 ;  /* 0x01684002030075a7 */ /* 0x0044e4000800017f */
[----:B---3--:R-:W-:Y:S05]  /*e550*/  @!P0 NANOSLEEP.SYNCS 0x989680 ;  /* 0x009896800000895d */ /* 0x008fea0003900000 */
[----:B------:R-:W3:Y:S02]  /*e560*/  @!P0 SYNCS.PHASECHK.TRANS64 P0, [R3+URZ+0x16840], R2 ;  /* 0x01684002030085a7 */ /* 0x000ee4000800007f */
[----:B---3--:R-:W-:Y:S05]  /*e570*/  @!P0 BRA `(.L_x_1790) ;  /* 0xfffffffc00f08947 */ /* 0x008fea000383ffff */
[----:B------:R-:W-:Y:S05]  /*e580*/  BRA `(.L_x_1846) ;  /* 0xffffffdc00987947 */ /* 0x000fea000383ffff */
.L_x_1792:
[----:B0-----:R0:W2:Y:S02]  /*e590*/  SYNCS.PHASECHK.TRANS64.TRYWAIT P1, [R3+URZ+0x60], R24 ;  /* 0x00006018030075a7 */ /* 0x0010a4000802017f */
[----:B--2---:R-:W-:Y:S05]  /*e5a0*/  @!P1 NANOSLEEP.SYNCS 0x989680 ;  /* 0x009896800000995d */ /* 0x004fea0003900000 */
[----:B------:R-:W2:Y:S02]  /*e5b0*/  @!P1 SYNCS.PHASECHK.TRANS64 P1, [R3+URZ+0x60], R24 ;  /* 0x00006018030095a7 */ /* 0x000ea4000802007f */
[----:B--2---:R-:W-:Y:S05]  /*e5c0*/  @!P1 BRA `(.L_x_1792) ;  /* 0xfffffffc00f09947 */ /* 0x004fea000383ffff */
[----:B------:R-:W-:Y:S05]  /*e5d0*/  BRA `(.L_x_1847) ;  /* 0xffffffdc00fc7947 */ /* 0x000fea000383ffff */
.L_x_1797:
[----:B--2---:R2:W3:Y:S02]  /*e5e0*/  SYNCS.PHASECHK.TRANS64.TRYWAIT P0, [R2+URZ+0x16840], R3 ;  /* 0x01684003020075a7 */ /* 0x0044e4000800017f */
[----:B---3--:R-:W-:Y:S05]  /*e5f0*/  @!P0 NANOSLEEP.SYNCS 0x989680 ;  /* 0x009896800000895d */ /* 0x008fea0003900000 */
[----:B------:R-:W3:Y:S02]  /*e600*/  @!P0 SYNCS.PHASECHK.TRANS64 P0, [R2+URZ+0x16840], R3 ;  /* 0x01684003020085a7 */ /* 0x000ee4000800007f */
[----:B---3--:R-:W-:Y:S05]  /*e610*/  @!P0 BRA `(.L_x_1797) ;  /* 0xfffffffc00f08947 */ /* 0x008fea000383ffff */
[----:B------:R-:W-:Y:S05]  /*e620*/  BRA `(.L_x_1848) ;  /* 0xffffffe000d87947 */ /* 0x000fea000383ffff */
.L_x_1799:
[----:B0-----:R0:W2:Y:S02]  /*e630*/  SYNCS.PHASECHK.TRANS64.TRYWAIT P1, [R2+URZ+0x60], R3 ;  /* 0x00006003020075a7 */ /* 0x0010a4000802017f */
[----:B--2---:R-:W-:Y:S05]  /*e640*/  @!P1 NANOSLEEP.SYNCS 0x989680 ;  /* 0x009896800000995d */ /* 0x004fea0003900000 */
[----:B------:R-:W2:Y:S02]  /*e650*/  @!P1 SYNCS.PHASECHK.TRANS64 P1, [R2+URZ+0x60], R3 ;  /* 0x00006003020095a7 */ /* 0x000ea4000802007f */
[----:B--2---:R-:W-:Y:S05]  /*e660*/  @!P1 BRA `(.L_x_1799) ;  /* 0xfffffffc00f09947 */ /* 0x004fea000383ffff */
[----:B------:R-:W-:Y:S05]  /*e670*/  BRA `(.L_x_1849) ;  /* 0xffffffe400407947 */ /* 0x000fea000383ffff */
.L_x_1806:
[----:B---3--:R3:W4:Y:S02]  /*e680*/  SYNCS.PHASECHK.TRANS64.TRYWAIT P0, [R3+URZ+0x16860], R2 ;  /* 0x01686002030075a7 */ /* 0x008724000800017f */
[----:B----4-:R-:W-:Y:S05]  /*e690*/  @!P0 NANOSLEEP.SYNCS 0x989680 ;  /* 0x009896800000895d */ /* 0x010fea0003900000 */
[----:B------:R-:W4:Y:S02]  /*e6a0*/  @!P0 SYNCS.PHASECHK.TRANS64 P0, [R3+URZ+0x16860], R2 ;  /* 0x01686002030085a7 */ /* 0x000f24000800007f */
[----:B----4-:R-:W-:Y:S05]  /*e6b0*/  @!P0 BRA `(.L_x_1806) ;  /* 0xfffffffc00f08947 */ /* 0x010fea000383ffff */
[----:B------:R-:W-:Y:S05]  /*e6c0*/  BRA `(.L_x_1850) ;  /* 0xffffffe800007947 */ /* 0x000fea000383ffff */
.L_x_1808:
[----:B------:R-:W-:Y:S01]  /*e6d0*/  BSSY B0, `(.L_x_1851) ;  /* 0x0000008000007945 */ /* 0x000fe20003800000 */
[----:B0-----:R-:W-:Y:S02]  /*e6e0*/  IMAD.MOV.U32 R13, RZ, RZ, R16 ;  /* 0x000000ffff0d7224 */ /* 0x001fe400078e0010 */
[----:B------:R-:W-:Y:S02]  /*e6f0*/  IMAD.MOV.U32 R12, RZ, RZ, RZ ;  /* 0x000000ffff0c7224 */ /* 0x000fe400078e00ff */
[----:B------:R-:W-:Y:S02]  /*e700*/  IMAD.MOV.U32 R11, RZ, RZ, 0x1f ;  /* 0x0000001fff0b7424 */ /* 0x000fe400078e00ff */
[----:B------:R-:W-:-:S07]  /*e710*/  IMAD.MOV.U32 R15, RZ, RZ, -0x1 ;  /* 0xffffffffff0f7424 */ /* 0x000fce00078e00ff */
[----:B-1----:R-:W-:Y:S05]  /*e720*/  WARPSYNC.COLLECTIVE R15, `(.L_x_1852) ;  /* 0x000000000f087348 */ /* 0x002fea0003c00000 */
[----:B------:R0:W2:Y:S02]  /*e730*/  SHFL.IDX P6, R14, R13, R12, R11 ;  /* 0x0000000c0d0e7389 */ /* 0x0000a400000c000b */
[----:B012---:R-:W-:Y:S01]  /*e740*/  ENDCOLLECTIVE ;  /* 0x000000000000791b */ /* 0x007fe20003800000 */
.L_x_1852:
[----:B------:R-:W-:Y:S05]  /*e750*/  BSYNC B0 ;  /* 0x0000000000007941 */ /* 0x000fea0003800000 */
.L_x_1851:
        /* <DEDUP_REMOVED lines=8> */
.L_x_1853:
[----:B------:R-:W-:Y:S01]  /*e7e0*/  IMAD.MOV.U32 R4, RZ, RZ, R14 ;  /* 0x000000ffff047224 */ /* 0x000fe200078e000e */
[----:B------:R-:W-:Y:S06]  /*e7f0*/  BRA `(.L_x_1854) ;  /* 0xffffffe800487947 */ /* 0x000fec000383ffff */
.L_x_1811:
        /* <DEDUP_REMOVED lines=8> */
.L_x_1856:
[----:B------:R-:W-:Y:S05]  /*e880*/  BSYNC B0 ;  /* 0x0000000000007941 */ /* 0x000fea0003800000 */
.L_x_1855:
        /* <DEDUP_REMOVED lines=10> */
.L_x_1857:
        /* <DEDUP_REMOVED lines=8> */
.L_x_1858:
        /* <DEDUP_REMOVED lines=8> */
.L_x_1859:
        /* <DEDUP_REMOVED lines=8> */
.L_x_1860:
        /* <DEDUP_REMOVED lines=8> */
.L_x_1861:
[----:B------:R-:W-:Y:S05]  /*eb30*/  BRA `(.L_x_1862) ;  /* 0xffffffe800047947 */ /* 0x000fea000383ffff */
.L_x_1816:
        /* <DEDUP_REMOVED lines=8> */
.L_x_1864:
[----:B------:R-:W-:Y:S05]  /*ebc0*/  BSYNC B0 ;  /* 0x0000000000007941 */ /* 0x000fea0003800000 */
.L_x_1863:
        /* <DEDUP_REMOVED lines=10> */
.L_x_1865:
        /* <DEDUP_REMOVED lines=8> */
.L_x_1866:
        /* <DEDUP_REMOVED lines=8> */
.L_x_1867:
        /* <DEDUP_REMOVED lines=8> */
.L_x_1868:
        /* <DEDUP_REMOVED lines=8> */
.L_x_1869:
[----:B------:R-:W-:Y:S05]  /*ee70*/  BRA `(.L_x_1870) ;  /* 0xffffffe400e07947 */ /* 0x000fea000383ffff */
.L_x_1818:
[----:B------:R-:W-:Y:S01]  /*ee80*/  BSSY B0, `(.L_x_1871) ;  /* 0x0000006000007945 */ /* 0x000fe20003800000 */
[----:B------:R-:W-:Y:S01]  /*ee90*/  PLOP3.LUT P6, PT, P6, PT, PT, 0x8, 0x0 ;  /* 0x000000000000781c */ /* 0x000fe200037ce170 */
[----:B------:R-:W-:-:S12]  /*eea0*/  IMAD.MOV.U32 R15, RZ, RZ, -0x1 ;  /* 0xffffffffff0f7424 */ /* 0x000fd800078e00ff */
[----:B012---:R-:W-:Y:S05]  /*eeb0*/  WARPSYNC.COLLECTIVE R15, `(.L_x_1872) ;  /* 0x000000000f087348 */ /* 0x007fea0003c00000 */
[----:B------:R-:W-:Y:S01]  /*eec0*/  VOTE.ANY R14, PT, P6 ;  /* 0x00000000000e7806 */ /* 0x000fe200030e0100 */
[----:B012---:R-:W-:Y:S06]  /*eed0*/  ENDCOLLECTIVE ;  /* 0x000000000000791b */ /* 0x007fec0003800000 */
.L_x_1872:
[----:B------:R-:W-:Y:S05]  /*eee0*/  BSYNC B0 ;  /* 0x0000000000007941 */ /* 0x000fea0003800000 */
.L_x_1871:
        /* <DEDUP_REMOVED lines=9> */
.L_x_1873:
[----:B------:R-:W-:Y:S01]  /*ef80*/  IMAD.MOV.U32 R17, RZ, RZ, R14 ;  /* 0x000000ffff117224 */ /* 0x000fe200078e000e */
[----:B------:R-:W-:Y:S06]  /*ef90*/  BRA `(.L_x_1874) ;  /* 0xffffffe400d07947 */ /* 0x000fec000383ffff */
.L_x_1820:
[----:B------:R-:W-:Y:S01]  /*efa0*/  BSSY B0, `(.L_x_1875) ;  /* 0x0000007000007945 */ /* 0x000fe20003800000 */
[----:B------:R-:W-:Y:S02]  /*efb0*/  IMAD.MOV.U32 R13, RZ, RZ, R8 ;  /* 0x000000ffff0d7224 */ /* 0x000fe400078e0008 */
[----:B------:R-:W-:Y:S02]  /*efc0*/  IMAD.MOV.U32 R11, RZ, RZ, 0x1f ;  /* 0x0000001fff0b7424 */ /* 0x000fe400078e00ff */
[----:B------:R-:W-:-:S07]  /*efd0*/  IMAD.MOV.U32 R15, RZ, RZ, -0x1 ;  /* 0xffffffffff0f7424 */ /* 0x000fce00078e00ff */
[----:B01234-:R-:W-:Y:S05]  /*efe0*/  WARPSYNC.COLLECTIVE R15, `(.L_x_1876) ;  /* 0x000000000f087348 */ /* 0x01ffea0003c00000 */
[----:B------:R0:W0:Y:S02]  /*eff0*/  SHFL.IDX P6, R14, R13, R12, R11 ;  /* 0x0000000c0d0e7389 */ /* 0x00002400000c000b */
[----:B01234-:R-:W-:Y:S01]  /*f000*/  ENDCOLLECTIVE ;  /* 0x000000000000791b */ /* 0x01ffe20003800000 */
.L_x_1876:
[----:B------:R-:W-:Y:S05]  /*f010*/  BSYNC B0 ;  /* 0x0000000000007941 */ /* 0x000fea0003800000 */
.L_x_1875:
[----:B------:R-:W-:Y:S05]  /*f020*/  BRA `(.L_x_1819) ;  /* 0xffffffe400c87947 */ /* 0x000fea000383ffff */
.L_x_1824:
[----:B0-----:R0:W2:Y:S02]  /*f030*/  SYNCS.PHASECHK.TRANS64.TRYWAIT P0, [R9+URZ+0x16820], R0 ;  /* 0x01682000090075a7 */ /* 0x0010a4000800017f */
[----:B--2---:R-:W-:Y:S05]  /*f040*/  @!P0 NANOSLEEP.SYNCS 0x989680 ;  /* 0x009896800000895d */ /* 0x004fea0003900000 */
[----:B------:R-:W2:Y:S02]  /*f050*/  @!P0 SYNCS.PHASECHK.TRANS64 P0, [R9+URZ+0x16820], R0 ;  /* 0x01682000090085a7 */ /* 0x000ea4000800007f */
[----:B--2---:R-:W-:Y:S05]  /*f060*/  @!P0 BRA `(.L_x_1824) ;  /* 0xfffffffc00f08947 */ /* 0x004fea000383ffff */
[----:B------:R-:W-:Y:S05]  /*f070*/  BRA `(.L_x_1877) ;  /* 0xffffffec00307947 */ /* 0x000fea000383ffff */
.L_x_1825:
        /* <DEDUP_REMOVED lines=11> */
.L_x_1879:
[----:B------:R-:W-:Y:S05]  /*f130*/  BSYNC B0 ;  /* 0x0000000000007941 */ /* 0x000fea0003800000 */
.L_x_1878:
[----:B------:R-:W-:Y:S05]  /*f140*/  BRA `(.L_x_1880) ;  /* 0xffffffec00187947 */ /* 0x000fea000383ffff */
.L_x_1828:
[----:B------:R-:W-:Y:S01]  /*f150*/  BSSY B1, `(.L_x_1881) ;  /* 0x0000006000017945 */ /* 0x000fe20003800000 */
[----:B------:R-:W-:-:S07]  /*f160*/  IMAD.MOV.U32 R15, RZ, RZ, -0x1 ;  /* 0xffffffffff0f7424 */ /* 0x000fce00078e00ff */
[----:B01----:R-:W-:Y:S05]  /*f170*/  WARPSYNC.COLLECTIVE R15, `(.L_x_1882) ;  /* 0x000000000f0c7348 */ /* 0x003fea0003c00000 */
[----:B------:R-:W-:Y:S02]  /*f180*/  ELECT P6, UR62, PT ;  /* 0x00000000003e782f */ /* 0x000fe400038c0000 */
[----:B------:R-:W-:Y:S01]  /*f190*/  MOV R14, UR62 ;  /* 0x0000003e000e7c02 */ /* 0x000fe20008000f00 */
[----:B01----:R-:W-:Y:S10]  /*f1a0*/  ENDCOLLECTIVE ;  /* 0x000000000000791b */ /* 0x003ff40003800000 */
.L_x_1882:
[----:B------:R-:W-:Y:S05]  /*f1b0*/  BSYNC B1 ;  /* 0x0000000000017941 */ /* 0x000fea0003800000 */
.L_x_1881:
[----:B------:R-:W-:Y:S05]  /*f1c0*/  BRA `(.L_x_1883) ;  /* 0xffffffec00107947 */ /* 0x000fea000383ffff */
.L_x_1830:
[----:B0-----:R0:W2:Y:S02]  /*f1d0*/  SYNCS.PHASECHK.TRANS64.TRYWAIT P0, [R7+URZ], R2 ;  /* 0x00000002070075a7 */ /* 0x0010a4000800017f */
[----:B--2---:R-:W-:Y:S05]  /*f1e0*/  @!P0 NANOSLEEP.SYNCS 0x989680 ;  /* 0x009896800000895d */ /* 0x004fea0003900000 */
[----:B------:R-:W2:Y:S02]  /*f1f0*/  @!P0 SYNCS.PHASECHK.TRANS64 P0, [R7+URZ], R2 ;  /* 0x00000002070085a7 */ /* 0x000ea4000800007f */
[----:B--2---:R-:W-:Y:S05]  /*f200*/  @!P0 BRA `(.L_x_1830) ;  /* 0xfffffffc00f08947 */ /* 0x004fea000383ffff */
[----:B------:R-:W-:Y:S05]  /*f210*/  BRA `(.L_x_1884) ;  /* 0xffffffec00447947 */ /* 0x000fea000383ffff */
.L_x_1831:
[----:B--2---:R2:W3:Y:S02]  /*f220*/  SYNCS.PHASECHK.TRANS64.TRYWAIT P0, [R3+URZ], R0 ;  /* 0x00000000030075a7 */ /* 0x0044e4000800017f */
[----:B---3--:R-:W-:Y:S05]  /*f230*/  @!P0 NANOSLEEP.SYNCS 0x989680 ;  /* 0x009896800000895d */ /* 0x008fea0003900000 */
[----:B------:R-:W3:Y:S02]  /*f240*/  @!P0 SYNCS.PHASECHK.TRANS64 P0, [R3+URZ], R0 ;  /* 0x00000000030085a7 */ /* 0x000ee4000800007f */
[----:B---3--:R-:W-:Y:S05]  /*f250*/  @!P0 BRA `(.L_x_1831) ;  /* 0xfffffffc00f08947 */ /* 0x008fea000383ffff */
[----:B------:R-:W-:Y:S05]  /*f260*/  BRA `(.L_x_1885) ;  /* 0xffffffec00387947 */ /* 0x000fea000383ffff */
.L_x_1833:
[----:B--2---:R2:W3:Y:S02]  /*f270*/  SYNCS.PHASECHK.TRANS64.TRYWAIT P0, [R5+URZ], R2 ;  /* 0x00000002050075a7 */ /* 0x0044e4000800017f */
[----:B---3--:R-:W-:Y:S05]  /*f280*/  @!P0 NANOSLEEP.SYNCS 0x989680 ;  /* 0x009896800000895d */ /* 0x008fea0003900000 */
[----:B------:R-:W3:Y:S02]  /*f290*/  @!P0 SYNCS.PHASECHK.TRANS64 P0, [R5+URZ], R2 ;  /* 0x00000002050085a7 */ /* 0x000ee4000800007f */
[----:B---3--:R-:W-:Y:S05]  /*f2a0*/  @!P0 BRA `(.L_x_1833) ;  /* 0xfffffffc00f08947 */ /* 0x008fea000383ffff */
[----:B------:R-:W-:Y:S05]  /*f2b0*/  BRA `(.L_x_1886) ;  /* 0xffffffec003c7947 */ /* 0x000fea000383ffff */
.L_x_1887:
        /* <DEDUP_REMOVED lines=12> */
.L_x_2283:


//--------------------- .text._ZN7cutlass13device_kernelIN5flash11enable_sm90INS1_16FlashAttnFwdSm90INS1_25CollectiveMainloopFwdSm90ILi2EN4cute5tupleIJNS5_1CILi1EEES8_S8_EEENS6_IJNS7_ILi192EEENS7_ILi128EEENS7_ILi64EEEEEELi64ENS_6half_tEfNS_4arch4Sm90ELb1ELb0ELb0ELb1ELb0ELb1ELb0ELb1ELb1ELb0ELb0ELb0EEENS1_21CollectiveEpilogueFwdINS6_IJSA_SC_SB_EEES9_SE_SG_Li384ELb1ELb0ELb0ELb0EEENS1_36VarlenDynamicPersistentTileSchedulerILi192ELi128ELi384ELi32ELb0ELb0ELb1ELb1ELb1ELb1EEEEEEEEEvNT_6ParamsE --------------------------
	.section	.text._ZN7cutlass13device_kernelIN5flash11enable_sm90INS1_16FlashAttnFwdSm90INS1_25CollectiveMainloopFwdSm90ILi2EN4cute5tupleIJNS5_1CILi1EEES8_S8_EEENS6_IJNS7_ILi192EEENS7_ILi128EEENS7_ILi64EEEEEELi64ENS_6half_tEfNS_4arch4Sm90ELb1ELb0ELb0ELb1ELb0ELb1ELb0ELb1ELb1ELb0ELb0ELb0EEENS1_21CollectiveEpilogueFwdINS6_IJSA_SC_SB_EEES9_SE_SG_Li384ELb1ELb0ELb0ELb0EEENS1_36VarlenDynamicPersistentTileSchedulerILi192ELi128ELi384ELi32ELb0ELb0ELb1ELb1ELb1ELb1EEEEEEEEEvNT_6ParamsE,"ax",@progbits
	.align	128
.text._ZN7cutlass13device_kernelIN5flash11enable_sm90INS1_16FlashAttnFwdSm90INS1_25CollectiveMainloopFwdSm90ILi2EN4cute5tupleIJNS5_1CILi1EEES8_S8_EEENS6_IJNS7_ILi192EEENS7_ILi128EEENS7_ILi64EEEEEELi64ENS_6half_tEfNS_4arch4Sm90ELb1ELb0ELb0ELb1ELb0ELb1ELb0ELb1ELb1ELb0ELb0ELb0EEENS1_21CollectiveEpilogueFwdINS6_IJSA_SC_SB_EEES9_SE_SG_Li384ELb1ELb0ELb0ELb0EEENS1_36VarlenDynamicPersistentTileSchedulerILi192ELi128ELi384ELi32ELb0ELb0ELb1ELb1ELb1ELb1EEEEEEEEEvNT_6ParamsE:
        .type           _ZN7cutlass13device_kernelIN5flash11enable_sm90INS1_16FlashAttnFwdSm90INS1_25CollectiveMainloopFwdSm90ILi2EN4cute5tupleIJNS5_1CILi1EEES8_S8_EEENS6_IJNS7_ILi192EEENS7_ILi128EEENS7_ILi64EEEEEELi64ENS_6half_tEfNS_4arch4Sm90ELb1ELb0ELb0ELb1ELb0ELb1ELb0ELb1ELb1ELb0ELb0ELb0EEENS1_21CollectiveEpilogueFwdINS6_IJSA_SC_SB_EEES9_SE_SG_Li384ELb1ELb0ELb0ELb0EEENS1_36VarlenDynamicPersistentTileSchedulerILi192ELi128ELi384ELi32ELb0ELb0ELb1ELb1ELb1ELb1EEEEEEEEEvNT_6ParamsE,@function
        .size           _ZN7cutlass13device_kernelIN5flash11enable_sm90INS1_16FlashAttnFwdSm90INS1_25CollectiveMainloopFwdSm90ILi2EN4cute5tupleIJNS5_1CILi1EEES8_S8_EEENS6_IJNS7_ILi192EEENS7_ILi128EEENS7_ILi64EEEEEELi64ENS_6half_tEfNS_4arch4Sm90ELb1ELb0ELb0ELb1ELb0ELb1ELb0ELb1ELb1ELb0ELb0ELb0EEENS1_21CollectiveEpilogueFwdINS6_IJSA_SC_SB_EEES9_SE_SG_Li384ELb1ELb0ELb0ELb0EEENS1_36VarlenDynamicPersistentTileSchedulerILi192ELi128ELi384ELi32ELb0ELb0ELb1ELb1ELb1ELb1EEEEEEEEEvNT_6ParamsE,(.L_x_2284 - _ZN7cutlass13device_kernelIN5flash11enable_sm90INS1_16FlashAttnFwdSm90INS1_25CollectiveMainloopFwdSm90ILi2EN4cute5tupleIJNS5_1CILi1EEES8_S8_EEENS6_IJNS7_ILi192EEENS7_ILi128EEENS7_ILi64EEEEEELi64ENS_6half_tEfNS_4arch4Sm90ELb1ELb0ELb0ELb1ELb0ELb1ELb0ELb1ELb1ELb0ELb0ELb0EEENS1_21CollectiveEpilogueFwdINS6_IJSA_SC_SB_EEES9_SE_SG_Li384ELb1ELb0ELb0ELb0EEENS1_36VarlenDynamicPersistentTileSchedulerILi192ELi128ELi384ELi32ELb0ELb0ELb1ELb1ELb1ELb1EEEEEEEEEvNT_6ParamsE)
        .other          _ZN7cutlass13device_kernelIN5flash11enable_sm90INS1_16FlashAttnFwdSm90INS1_25CollectiveMainloopFwdSm90ILi2EN4cute5tupleIJNS5_1CILi1EEES8_S8_EEENS6_IJNS7_ILi192EEENS7_ILi128EEENS7_ILi64EEEEEELi64ENS_6half_tEfNS_4arch4Sm90ELb1ELb0ELb0ELb1ELb0ELb1ELb0ELb1ELb1ELb0ELb0ELb0EEENS1_21CollectiveEpilogueFwdINS6_IJSA_SC_SB_EEES9_SE_SG_Li384ELb1ELb0ELb0ELb0EEENS1_36VarlenDynamicPersistentTileSchedulerILi192ELi128ELi384ELi32ELb0ELb0ELb1ELb1ELb1ELb1EEEEEEEEEvNT_6ParamsE,@"STO_CUDA_ENTRY STV_DEFAULT"
_ZN7cutlass13device_kernelIN5flash11enable_sm90INS1_16FlashAttnFwdSm90INS1_25CollectiveMainloopFwdSm90ILi2EN4cute5tupleIJNS5_1CILi1EEES8_S8_EEENS6_IJNS7_ILi192EEENS7_ILi128EEENS7_ILi64EEEEEELi64ENS_6half_tEfNS_4arch4Sm90ELb1ELb0ELb0ELb1ELb0ELb1ELb0ELb1ELb1ELb0ELb0ELb0EEENS1_21CollectiveEpilogueFwdINS6_IJSA_SC_SB_EEES9_SE_SG_Li384ELb1ELb0ELb0ELb0EEENS1_36VarlenDynamicPersistentTileSchedulerILi192ELi128ELi384ELi32ELb0ELb0ELb1ELb1ELb1ELb1EEEEEEEEEvNT_6ParamsE:
        /* <DEDUP_REMOVED lines=26> */
.L_x_1889:
[----:B------:R-:W-:Y:S05]  /*01a0*/  BSYNC B0 ;  /* 0x0000000000007941 */ /* 0x000fea0003800000 */
.L_x_1888:
        /* <DEDUP_REMOVED lines=40> */
.L_x_1890:
        /* <DEDUP_REMOVED lines=22> */
.L_x_1891:
        /* <DEDUP_REMOVED lines=18> */
.L_x_1892:
        /* <DEDUP_REMOVED lines=22> */
.L_x_1893:
        /* <DEDUP_REMOVED lines=22> */
.L_x_1894:
        /* <DEDUP_REMOVED lines=9> */
.L_x_1897:
[----:B------:R-:W-:-:S08]  /*0a00*/  NOP ;  /* 0x0000000000007918 */ /* 0x000fd00000000000 */
[----:B------:R-:W0:Y:S02]  /*0a10*/  USETMAXREG.TRY_ALLOC.CTAPOOL UP0, 0xa0 ;  /* 0x000000a0000079c8 */ /* 0x000e240008000600 */
[----:B0-----:R-:W-:-:S13]  /*0a20*/  PLOP3.LUT P0, PT, PT, PT, UP0, 0x80, 0x0 ;  /* 0x000000000000781c */ /* 0x001fda0003f0f008 */
[----:B------:R-:W-:Y:S05]  /*0a30*/  @!P0 BRA `(.L_x_1897) ;  /* 0xfffffffc00f08947 */ /* 0x000fea000383ffff */
[----:B------:R-:W3:Y:S01]  /*0a40*/  LDL.LU R0, [R1+0x8] ;  /* 0x0000080001007983 */ /* 0x000ee20000300800 */
        /* <DEDUP_REMOVED lines=15> */
[----:B------:R4:W-:Y:S01]  /*0b40*/  STL [R1+0x8], R0 ;  /* 0x0000080001007387 */ /* 0x0009e20000100800 */
        /* <DEDUP_REMOVED lines=8> */
[----:B------:R-:W-:-:S05]  /*0bd0*/  IMAD.IADD R12, R13, 0x1, -R4 ;  /* 0x000000010d0c7824 */ /* 0x000fca00078e0a04 */
[----:B------:R-:W-:-:S04]  /*0be0*/  SHF.R.S32.HI R8, RZ, 0x1f, R12 ;  /* 0x0000001fff087819 */ /* 0x000fc8000001140c */
[----:B------:R-:W-:Y:S02]  /*0bf0*/  LEA.HI R9, R8, R12, RZ, 0x2 ;  /* 0x0000000c08097211 */ /* 0x000fe400078f10ff */
[----:B------:R-:W-:Y:S02]  /*0c00*/  SHF.R.S32.HI R3, RZ, 0x7, R3 ;  /* 0x00000007ff037819 */ /* 0x000fe40000011403 */
[--C-:B------:R-:W-:Y:S02]  /*0c10*/  SHF.R.S32.HI R10, RZ, 0x2, R9.reuse ;  /* 0x00000002ff0a7819 */ /* 0x100fe40000011409 */
[----:B------:R-:W-:Y:S01]  /*0c20*/  SHF.R.S32.HI R11, RZ, 0x1f, R9 ;  /* 0x0000001fff0b7819 */ /* 0x000fe20000011409 */
[----:B------:R-:W-:-:S03]  /*0c30*/  IMAD.HI R6, R3, 0x55555556, RZ ;  /* 0x5555555603067827 */ /* 0x000fc600078e02ff */
[----:B------:R-:W-:Y:S02]  /*0c40*/  LEA.HI R11, R11, R10, RZ, 0x3 ;  /* 0x0000000a0b0b7211 */ /* 0x000fe400078f18ff */
[----:B------:R-:W-:Y:S02]  /*0c50*/  LEA.HI R8, R8, R12, RZ, 0x5 ;  /* 0x0000000c08087211 */ /* 0x000fe400078f28ff */
[----:B------:R-:W-:Y:S02]  /*0c60*/  LOP3.LUT R11, R11, 0xfffffff8, RZ, 0xc0, !PT ;  /* 0xfffffff80b0b7812 */ /* 0x000fe400078ec0ff */
[----:B------:R-:W-:Y:S02]  /*0c70*/  LEA.HI R6, R6, R6, RZ, 0x1 ;  /* 0x0000000606067211 */ /* 0x000fe400078f08ff */
[----:B------:R-:W-:Y:S02]  /*0c80*/  IADD3 R11, R10, -R11, RZ ;  /* 0x8000000b0a0b7210 */ /* 0x000fe40007ffe0ff */
[----:B------:R-:W-:Y:S01]  /*0c90*/  SHF.R.S32.HI R8, RZ, 0x5, R8 ;  /* 0x00000005ff087819 */ /* 0x000fe20000011408 */
[----:B------:R-:W-:Y:S01]  /*0ca0*/  IMAD R6, R6, -0x3, R3 ;  /* 0xfffffffd06067824 */ /* 0x000fe200078e0203 */
[----:B------:R-:W-:-:S03]  /*0cb0*/  LEA.HI R4, R0, R13, RZ, 0x4 ;  /* 0x0000000d00047211 */ /* 0x000fc600078f20ff */
[----:B------:R-:W-:Y:S01]  /*0cc0*/  IMAD R11, R8, 0x10, R11 ;  /* 0x00000010080b7824 */ /* 0x000fe200078e020b */
[----:B------:R-:W-:-:S03]  /*0cd0*/  LEA.HI R5, R0, R13, RZ, 0x5 ;  /* 0x0000000d00057211 */ /* 0x000fc600078f28ff */
[----:B------:R-:W-:Y:S01]  /*0ce0*/  IMAD R3, R6, 0x40, R11 ;  /* 0x0000004006037824 */ /* 0x000fe200078e020b */
[----:B------:R-:W-:Y:S02]  /*0cf0*/  SHF.R.S32.HI R7, RZ, 0x4, R4 ;  /* 0x00000004ff077819 */ /* 0x000fe40000011404 */
[----:B------:R-:W-:Y:S02]  /*0d00*/  SHF.R.S32.HI R15, RZ, 0x5, R5 ;  /* 0x00000005ff0f7819 */ /* 0x000fe40000011405 */
[C---:B------:R-:W-:Y:S01]  /*0d10*/  LOP3.LUT R5, R4.reuse, 0x3fffff0, RZ, 0xc0, !PT ;  /* 0x03fffff004057812 */ /* 0x040fe200078ec0ff */
[----:B------:R0:W-:Y:S01]  /*0d20*/  STL [R1+0x28], R3 ;  /* 0x0000280301007387 */ /* 0x0001e20000100800 */
[----:B------:R-:W-:-:S03]  /*0d30*/  LEA.HI R4, R4, R7, RZ, 0x1 ;  /* 0x0000000704047211 */ /* 0x000fc600078f08ff */
[----:B------:R-:W-:Y:S01]  /*0d40*/  IMAD.IADD R5, R13, 0x1, -R5 ;  /* 0x000000010d057824 */ /* 0x000fe200078e0a05 */
[----:B------:R-:W-:Y:S02]  /*0d50*/  LOP3.LUT R4, R4, 0x1ffffffe, RZ, 0xc0, !PT ;  /* 0x1ffffffe04047812 */ /* 0x000fe400078ec0ff */
[----:B0-----:R-:W-:-:S04]  /*0d60*/  LEA.HI R3, R0, R13, RZ, 0x2 ;  /* 0x0000000d00037211 */ /* 0x001fc800078f10ff */
[----:B------:R-:W-:Y:S01]  /*0d70*/  SHF.R.S32.HI R19, RZ, 0x2, R3 ;  /* 0x00000002ff137819 */ /* 0x000fe20000011403 */
[----:B------:R-:W-:Y:S02]  /*0d80*/  IMAD.IADD R4, R7, 0x1, -R4 ;  /* 0x0000000107047824 */ /* 0x000fe400078e0a04 */
[----:B------:R-:W-:Y:S02]  /*0d90*/  IMAD R5, R15, 0x10, R5 ;  /* 0x000000100f057824 */ /* 0x000fe400078e0205 */
[----:B------:R-:W-:Y:S02]  /*0da0*/  VIADD R8, R19, 0x60 ;  /* 0x0000006013087836 */ /* 0x000fe40000000000 */
[----:B------:R-:W-:Y:S01]  /*0db0*/  IMAD R7, R5, 0x8, R4 ;  /* 0x0000000805077824 */ /* 0x000fe200078e0204 */
[----:B------:R-:W-:Y:S02]  /*0dc0*/  LEA.HI R0, R0, R13, RZ, 0x3 ;  /* 0x0000000d00007211 */ /* 0x000fe400078f18ff */
[----:B------:R-:W-:-:S02]  /*0dd0*/  SHF.R.S32.HI R5, RZ, 0x1f, R8 ;  /* 0x0000001fff057819 */ /* 0x000fc40000011408 */
[----:B------:R-:W-:Y:S02]  /*0de0*/  LOP3.LUT R4, R3, 0xfffffffc, RZ, 0xc0, !PT ;  /* 0xfffffffc03047812 */ /* 0x000fe400078ec0ff */
[----:B------:R-:W-:Y:S02]  /*0df0*/  LEA.HI R5, R5, R8, RZ, 0x3 ;  /* 0x0000000805057211 */ /* 0x000fe400078f18ff */
[----:B------:R-:W-:Y:S01]  /*0e00*/  LOP3.LUT R0, R0, 0x1ffffff8, RZ, 0xc0, !PT ;  /* 0x1ffffff800007812 */ /* 0x000fe200078ec0ff */
[----:B------:R-:W-:Y:S01]  /*0e10*/  IMAD.IADD R4, R13, 0x1, -R4 ;  /* 0x000000010d047824 */ /* 0x000fe200078e0a04 */
[----:B------:R-:W-:Y:S01]  /*0e20*/  SHF.R.S32.HI R6, RZ, 0x1f, R3 ;  /* 0x0000001fff067819 */ /* 0x000fe20000011403 */
[----:B------:R-:W-:Y:S02]  /*0e30*/  IMAD.SHL.U32 R3, R8, 0x40, RZ ;  /* 0x0000004008037824 */ /* 0x000fe400078e00ff */
[----:B------:R-:W-:Y:S02]  /*0e40*/  IMAD.SHL.U32 R5, R5, 0x40, RZ ;  /* 0x0000004005057824 */ /* 0x000fe400078e00ff */
[----:B------:R-:W-:Y:S01]  /*0e50*/  IMAD.IADD R0, R13, 0x1, -R0 ;  /* 0x000000010d007824 */ /* 0x000fe200078e0a00 */
[----:B------:R-:W-:Y:S01]  /*0e60*/  LEA.HI R6, R6, R19, RZ, 0x3 ;  /* 0x0000001306067211 */ /* 0x000fe200078f18ff */
[----:B------:R-:W-:Y:S01]  /*0e70*/  IMAD.SHL.U32 R16, R4, 0x8, RZ ;  /* 0x0000000804107824 */ /* 0x000fe200078e00ff */
[----:B------:R-:W-:-:S02]  /*0e80*/  LOP3.LUT R3, R3, 0x1c0, RZ, 0xc0, !PT ;  /* 0x000001c003037812 */ /* 0x000fc400078ec0ff */
[----:B------:R-:W-:Y:S02]  /*0e90*/  SHF.R.S32.HI R4, RZ, 0x1f, R19 ;  /* 0x0000001fff047819 */ /* 0x000fe40000011413 */
[----:B------:R-:W-:Y:S02]  /*0ea0*/  LOP3.LUT R4, R5, 0xfffffe00, RZ, 0xc0, !PT ;  /* 0xfffffe0005047812 */ /* 0x000fe400078ec0ff */
[----:B------:R-:W-:Y:S02]  /*0eb0*/  SHF.L.U32 R0, R0, 0x3, RZ ;  /* 0x0000000300007819 */ /* 0x000fe400000006ff */
[----:B------:R-:W-:Y:S01]  /*0ec0*/  LOP3.LUT R6, R6, 0xfffffff8, RZ, 0xc0, !PT ;  /* 0xfffffff806067812 */ /* 0x000fe200078ec0ff */
[----:B------:R-:W-:Y:S01]  /*0ed0*/  STL [R1+0x38], RZ ;  /* 0x000038ff01007387 */ /* 0x000fe20000100800 */
[----:B------:R-:W-:Y:S02]  /*0ee0*/  SHF.R.U32.HI R8, RZ, 0x3, R3 ;  /* 0x00000003ff087819 */ /* 0x000fe40000011603 */
[----:B------:R-:W-:Y:S01]  /*0ef0*/  LOP3.LUT R3, R3, 0x38, R16, 0xf8, !PT ;  /* 0x0000003803037812 */ /* 0x000fe200078ef810 */
[----:B------:R-:W-:Y:S01]  /*0f00*/  STL [R1+0x20], R4 ;  /* 0x0000200401007387 */ /* 0x000fe20000100800 */
[----:B------:R-:W-:-:S03]  /*0f10*/  LOP3.LUT R9, R9, 0x7ffffffc, RZ, 0xc0, !PT ;  /* 0x7ffffffc09097812 */ /* 0x000fc600078ec0ff */
[----:B------:R0:W-:Y:S01]  /*0f20*/  STL [R1+0x34], R0 ;  /* 0x0000340001007387 */ /* 0x0001e20000100800 */
[----:B------:R-:W-:Y:S01]  /*0f30*/  LOP3.LUT R3, R4, R3, R8, 0xf6, !PT ;  /* 0x0000000304037212 */ /* 0x000fe200078ef608 */
[----:B------:R-:W-:Y:S02]  /*0f40*/  IMAD.IADD R5, R12, 0x1, -R9 ;  /* 0x000000010c057824 */ /* 0x000fe400078e0a09 */
[----:B0-----:R-:W-:Y:S02]  /*0f50*/  IMAD.IADD R0, R19, 0x1, -R6 ;  /* 0x0000000113007824 */ /* 0x001fe400078e0a06 */
[----:B------:R-:W-:-:S03]  /*0f60*/  IMAD.SHL.U32 R4, R7, 0x8, RZ ;  /* 0x0000000807047824 */ /* 0x000fc600078e00ff */
[----:B------:R0:W-:Y:S04]  /*0f70*/  STL [R1+0x1c], R0 ;  /* 0x00001c0001007387 */ /* 0x0001e80000100800 */
[----:B------:R1:W-:Y:S01]  /*0f80*/  STL [R1+0x24], R5 ;  /* 0x0000240501007387 */ /* 0x0003e20000100800 */
[----:B0-----:R-:W-:-:S05]  /*0f90*/  IMAD R0, R3, 0x2, R2 ;  /* 0x0000000203007824 */ /* 0x001fca00078e0202 */
[----:B------:R1:W-:Y:S04]  /*0fa0*/  STL [R1+0x40], R0 ;  /* 0x0000400001007387 */ /* 0x0003e80000100800 */
[----:B------:R1:W-:Y:S01]  /*0fb0*/  STL [R1+0x44], R4 ;  /* 0x0000440401007387 */ /* 0x0003e20000100800 */
[----:B------:R-:W-:Y:S01]  /*0fc0*/  CS2R R22, SRZ ;  /* 0x0000000000167805 */ /* 0x000fe2000001ff00 */
[----:B------:R-:W-:Y:S01]  /*0fd0*/  IMAD.MOV.U32 R156, RZ, RZ, RZ ;  /* 0x000000ffff9c7224 */ /* 0x000fe200078e00ff */
[----:B------:R-:W-:Y:S02]  /*0fe0*/  MOV R18, RZ ;  /* 0x000000ff00127202 */ /* 0x000fe40000000f00 */
[----:B-12---:R-:W-:-:S07]  /*0ff0*/  LOP3.LUT R157, R14, 0x1, RZ, 0xfc, !PT ;  /* 0x000000010e9d7812 */ /* 0x006fce00078efcff */
.L_x_2053:
[----:B0----5:R-:W0:Y:S02]  /*1000*/  LDC.64 R4, c[0x0][0xc60] ;  /* 0x00031800ff047b82 */ /* 0x021e240000000a00 */
[----:B0-----:R-:W-:-:S05]  /*1010*/  IMAD.WIDE R4, R155, 0x4, R4 ;  /* 0x000000049b047825 */ /* 0x001fca00078e0204 */
[----:B-12---:R-:W2:Y:S01]  /*1020*/  LDG.E R10, desc[UR40][R4.64] ;  /* 0x00000028040a7981 */ /* 0x006ea2000c1e1900 */
[----:B------:R-:W-:Y:S05]  /*1030*/  YIELD ;  /* 0x0000000000007946 */ /* 0x000fea0003800000 */
[----:B------:R-:W-:Y:S01]  /*1040*/  ULDC.64 UR4, c[0x0][0xa28] ;  /* 0x00028a0000047ab9 */ /* 0x000fe20000000a00 */
[----:B------:R-:W-:Y:S01]  /*1050*/  ULDC.64 UR8, c[0x0][0xa18] ;  /* 0x0002860000087ab9 */ /* 0x000fe20000000a00 */
[----:B------:R-:W-:Y:S01]  /*1060*/  ISETP.NE.U32.AND P1, PT, RZ, UR4, PT ;  /* 0x00000004ff007c0c */ /* 0x000fe2000bf25070 */
[----:B------:R-:W-:Y:S01]  /*1070*/  IMAD.MOV.U32 R3, RZ, RZ, RZ ;  /* 0x000000ffff037224 */ /* 0x000fe200078e00ff */
[----:B------:R-:W-:Y:S01]  /*1080*/  ULDC.64 UR6, c[0x0][0xa08] ;  /* 0x0002820000067ab9 */ /* 0x000fe20000000a00 */
[----:B------:R-:W-:-:S02]  /*1090*/  MOV R31, RZ ;  /* 0x000000ff001f7202 */ /* 0x000fc40000000f00 */
[----:B------:R-:W-:Y:S02]  /*10a0*/  ISETP.NE.AND.EX P1, PT, RZ, UR5, PT, P1 ;  /* 0x00000005ff007c0c */ /* 0x000fe4000bf25310 */
[----:B------:R-:W-:-:S04]  /*10b0*/  ISETP.NE.U32.AND P0, PT, RZ, UR6, PT ;  /* 0x00000006ff007c0c */ /* 0x000fc8000bf05070 */
[----:B------:R-:W-:Y:S02]  /*10c0*/  ISETP.NE.AND.EX P0, PT, RZ, UR7, PT, P0 ;  /* 0x00000007ff007c0c */ /* 0x000fe4000bf05300 */
[----:B--2---:R-:W-:Y:S01]  /*10d0*/  SHF.R.S32.HI R0, RZ, 0x1f, R10 ;  /* 0x0000001fff007819 */ /* 0x004fe2000001140a */
[----:B------:R-:W-:-:S04]  /*10e0*/  IMAD.SHL.U32 R32, R10, 0x4, RZ ;  /* 0x000000040a207824 */ /* 0x000fc800078e00ff */
        /* <DEDUP_REMOVED lines=15> */
[----:B------:R-:W2:Y:S01]  /*11e0*/  @P2 LDG.E R11, desc[UR40][R4.64] ;  /* 0x00000028040b2981 */ /* 0x000ea2000c1e1900 */
        /* <DEDUP_REMOVED lines=8> */
[----:B------:R-:W-:Y:S02]  /*1270*/  IMAD.U32 R30, RZ, RZ, UR4 ;  /* 0x00000004ff1e7e24 */ /* 0x000fe4000f8e00ff */
[----:B------:R-:W-:Y:S01]  /*1280*/  IMAD.MOV.U32 R29, RZ, RZ, R10 ;  /* 0x000000ffff1d7224 */ /* 0x000fe200078e000a */
[----:B--2---:R0:W-:Y:S01]  /*1290*/  STL [R1+0x10], R11 ;  /* 0x0000100b01007387 */ /* 0x0041e20000100800 */
[----:B------:R-:W-:Y:S05]  /*12a0*/  @P2 BRA `(.L_x_1899) ;  /* 0x0000000000282947 */ /* 0x000fea0003800000 */
[----:B------:R-:W-:Y:S02]  /*12b0*/  ULDC.64 UR4, c[0x0][0xa00] ;  /* 0x0002800000047ab9 */ /* 0x000fe40000000a00 */
[----:B------:R-:W-:-:S04]  /*12c0*/  ISETP.NE.U32.AND P1, PT, RZ, UR4, PT ;  /* 0x00000004ff007c0c */ /* 0x000fc8000bf25070 */
[----:B------:R-:W-:-:S13]  /*12d0*/  ISETP.NE.AND.EX P1, PT, RZ, UR5, PT, P1 ;  /* 0x00000005ff007c0c */ /* 0x000fda000bf25310 */
[----:B------:R-:W-:Y:S05]  /*12e0*/  @!P1 BRA `(.L_x_1899) ;  /* 0x0000000000189947 */ /* 0x000fea0003800000 */
[----:B------:R-:W1:Y:S02]  /*12f0*/  LDC.64 R4, c[0x0][0xa00] ;  /* 0x00028000ff047b82 */ /* 0x000e640000000a00 */
[----:B-1----:R-:W-:-:S05]  /*1300*/  IMAD.WIDE R4, R29, 0x4, R4 ;  /* 0x000000041d047825 */ /* 0x002fca00078e0204 */
[----:B------:R-:W2:Y:S04]  /*1310*/  LDG.E R0, desc[UR40][R4.64] ;  /* 0x0000002804007981 */ /* 0x000ea8000c1e1900 */
[----:B0-----:R-:W2:Y:S02]  /*1320*/  LDG.E R7, desc[UR40][R4.64+0x4] ;  /* 0x0000042804077981 */ /* 0x001ea4000c1e1900 */
[----:B--2---:R-:W-:-:S05]  /*1330*/  IMAD.IADD R11, R7, 0x1, -R0 ;  /* 0x00000001070b7824 */ /* 0x004fca00078e0a00 */
[----:B------:R1:W-:Y:S02]  /*1340*/  STL [R1+0x10], R11 ;  /* 0x0000100b01007387 */ /* 0x0003e40000100800 */
.L_x_1899:
[----:B------:R-:W-:Y:S01]  /*1350*/  ULDC.64 UR4, c[0x0][0xa20] ;  /* 0x0002880000047ab9 */ /* 0x000fe20000000a00 */
[----:B------:R2:W-:Y:S01]  /*1360*/  STL [R1+0x3c], R153 ;  /* 0x00003c9901007387 */ /* 0x0005e20000100800 */
[----:B------:R-:W-:-:S03]  /*1370*/  ISETP.NE.U32.AND P1, PT, RZ, UR4, PT ;  /* 0x00000004ff007c0c */ /* 0x000fc6000bf25070 */
[----:B------:R2:W-:Y:S01]  /*1380*/  STL [R1+0x30], R154 ;  /* 0x0000309a01007387 */ /* 0x0005e20000100800 */
[----:B------:R-:W-:-:S13]  /*1390*/  ISETP.NE.AND.EX P1, PT, RZ, UR5, PT, P1 ;  /* 0x00000005ff007c0c */ /* 0x000fda000bf25310 */
[----:B--2---:R-:W-:Y:S05]  /*13a0*/  @!P1 BRA `(.L_x_1900) ;  /* 0x0000000000109947 */ /* 0x004fea0003800000 */
[----:B------:R-:W-:-:S04]  /*13b0*/  IADD3 R4, P0, R32, UR4, RZ ;  /* 0x0000000420047c10 */ /* 0x000fc8000ff1e0ff */
[----:B------:R-:W-:-:S05]  /*13c0*/  IADD3.X R5, R33, UR5, RZ, P0, !PT ;  /* 0x0000000521057c10 */ /* 0x000fca00087fe4ff */
[----:B------:R2:W5:Y:S01]  /*13d0*/  LDG.E R30, desc[UR40][R4.64] ;  /* 0x00000028041e7981 */ /* 0x000562000c1e1900 */
[----:B------:R-:W-:Y:S05]  /*13e0*/  BRA `(.L_x_1901) ;  /* 0x0000000000107947 */ /* 0x000fea0003800000 */
.L_x_1900:
[----:B------:R-:W-:Y:S05]  /*13f0*/  @!P0 BRA `(.L_x_1901) ;  /* 0x00000000000c8947 */ /* 0x000fea0003800000 */
[----:B------:R-:W2:Y:S04]  /*1400*/  LDG.E R5, desc[UR40][R8.64] ;  /* 0x0000002808057981 */ /* 0x000ea8000c1e1900 */
[----:B------:R-:W2:Y:S02]  /*1410*/  LDG.E R30, desc[UR40][R8.64+0x4] ;  /* 0x00000428081e7981 */ /* 0x000ea4000c1e1900 */
[----:B--2---:R-:W-:-:S07]  /*1420*/  IMAD.IADD R30, R30, 0x1, -R5 ;  /* 0x000000011e1e7824 */ /* 0x004fce00078e0a05 */
.L_x_1901:
[----:B------:R-:W-:Y:S02]  /*1430*/  ULDC.64 UR4, c[0x0][0xa10] ;  /* 0x0002840000047ab9 */ /* 0x000fe40000000a00 */
[----:B------:R-:W-:-:S04]  /*1440*/  ISETP.NE.U32.AND P0, PT, RZ, UR4, PT ;  /* 0x00000004ff007c0c */ /* 0x000fc8000bf05070 */
[----:B------:R-:W-:Y:S01]  /*1450*/  ISETP.NE.AND.EX P0, PT, RZ, UR5, PT, P0 ;  /* 0x00000005ff007c0c */ /* 0x000fe2000bf05300 */
[----:B0-----:R-:W-:Y:S01]  /*1460*/  IMAD.MOV.U32 R8, RZ, RZ, 0xc0 ;  /* 0x000000c0ff087424 */ /* 0x001fe200078e00ff */
[----:B------:R-:W-:-:S11]  /*1470*/  ULDC.64 UR4, c[0x0][0xa30] ;  /* 0x00028c0000047ab9 */ /* 0x000fd60000000a00 */
[----:B--2---:R-:W0:Y:S02]  /*1480*/  @P0 LDC.64 R4, c[0x0][0xa10] ;  /* 0x00028400ff040b82 */ /* 0x004e240000000a00 */
[----:B0-----:R-:W-:-:S05]  /*1490*/  @P0 IMAD.WIDE R4, R29, 0x4, R4 ;  /* 0x000000041d040825 */ /* 0x001fca00078e0204 */
[----:B------:R-:W2:Y:S04]  /*14a0*/  @P0 LDG.E R0, desc[UR40][R4.64] ;  /* 0x0000002804000981 */ /* 0x000ea8000c1e1900 */
[----:B------:R-:W2:Y:S01]  /*14b0*/  @P0 LDG.E R9, desc[UR40][R4.64+0x4] ;  /* 0x0000042804090981 */ /* 0x000ea2000c1e1900 */
[----:B------:R-:W-:Y:S02]  /*14c0*/  ISETP.NE.U32.AND P1, PT, RZ, UR4, PT ;  /* 0x00000004ff007c0c */ /* 0x000fe4000bf25070 */
[----:B-----5:R-:W-:Y:S02]  /*14d0*/  MOV R24, R30 ;  /* 0x0000001e00187202 */ /* 0x020fe40000000f00 */
[----:B------:R-:W-:-:S13]  /*14e0*/  ISETP.NE.AND.EX P1, PT, RZ, UR5, PT, P1 ;  /* 0x00000005ff007c0c */ /* 0x000fda000bf25310 */
[----:B------:R-:W-:-:S04]  /*14f0*/  @P1 IADD3 R6, P2, R32, UR4, RZ ;  /* 0x0000000420061c10 */ /* 0x000fc8000ff5e0ff */
[----:B------:R-:W-:-:S05]  /*1500*/  @P1 IADD3.X R7, R33, UR5, RZ, P2, !PT ;  /* 0x0000000521071c10 */ /* 0x000fca00097fe4ff */
[----:B------:R0:W5:Y:S01]  /*1510*/  @P1 LDG.E R24, desc[UR40][R6.64] ;  /* 0x0000002806181981 */ /* 0x000162000c1e1900 */
[----:B--2---:R-:W-:Y:S02]  /*1520*/  @P0 IMAD.IADD R28, R9, 0x1, -R0 ;  /* 0x00000001091c0824 */ /* 0x004fe400078e0a00 */
[----:B------:R-:W-:Y:S02]  /*1530*/  IMAD.IADD R9, R30, 0x1, -R3 ;  /* 0x000000011e097824 */ /* 0x000fe400078e0a03 */
[----:B------:R-:W-:Y:S02]  /*1540*/  IMAD R3, R153, R8, 0x13f ;  /* 0x0000013f99037424 */ /* 0x000fe400078e0208 */
[----:B------:R-:W-:Y:S02]  /*1550*/  IMAD.IADD R10, R9, 0x1, R28 ;  /* 0x00000001090a7824 */ /* 0x000fe400078e021c */
[----:B------:R-:W-:Y:S02]  /*1560*/  IMAD.MOV R27, RZ, RZ, -R9 ;  /* 0x000000ffff1b7224 */ /* 0x000fe400078e0a09 */
[C---:B------:R-:W-:Y:S01]  /*1570*/  VIADD R0, R10.reuse, 0x7f ;  /* 0x0000007f0a007836 */ /* 0x040fe20000000000 */
[----:B------:R-:W-:Y:S01]  /*1580*/  IADD3 R4, R10, R3, -R11 ;  /* 0x000000030a047210 */ /* 0x000fe20007ffe80b */
[----:B------:R0:W-:Y:S01]  /*1590*/  STL [R1+0x18], R10 ;  /* 0x0000180a01007387 */ /* 0x0001e20000100800 */
[----:B------:R-:W-:-:S02]  /*15a0*/  VIMNMX R27, RZ, R27, !PT ;  /* 0x0000001bff1b7248 */ /* 0x000fc40007fe0100 */
[----:B------:R-:W-:Y:S02]  /*15b0*/  SHF.R.S32.HI R3, RZ, 0x1f, R0 ;  /* 0x0000001fff037819 */ /* 0x000fe40000011400 */
[----:B------:R-:W-:Y:S02]  /*15c0*/  SHF.R.S32.HI R5, RZ, 0x1f, R4 ;  /* 0x0000001fff057819 */ /* 0x000fe40000011404 */
[----:B------:R-:W-:Y:S02]  /*15d0*/  LEA.HI R3, R3, R0, RZ, 0x7 ;  /* 0x0000000003037211 */ /* 0x000fe400078f38ff */
[----:B------:R-:W-:Y:S02]  /*15e0*/  LEA.HI R5, R5, R4, RZ, 0x7 ;  /* 0x0000000405057211 */ /* 0x000fe400078f38ff */
[----:B------:R-:W-:Y:S02]  /*15f0*/  SHF.R.S32.HI R3, RZ, 0x7, R3 ;  /* 0x00000007ff037819 */ /* 0x000fe40000011403 */
[----:B------:R-:W-:-:S04]  /*1600*/  SHF.R.S32.HI R152, RZ, 0x7, R5 ;  /* 0x00000007ff987819 */ /* 0x000fc80000011405 */
[----:B------:R-:W-:-:S04]  /*1610*/  VIMNMX R152, R3, R152, PT ;  /* 0x0000009803987248 */ /* 0x000fc80003fe0100 */
[----:B------:R-:W-:-:S04]  /*1620*/  LEA R3, R152, -R9, 0x7 ;  /* 0x8000000998037211 */ /* 0x000fc800078e38ff */
[----:B------:R-:W-:-:S04]  /*1630*/  VIMNMX R0, R3, R28, PT ;  /* 0x0000001c03007248 */ /* 0x000fc80003fe0100 */
[----:B------:R-:W-:Y:S02]  /*1640*/  ISETP.GT.AND P0, PT, R0, R27, PT ;  /* 0x0000001b0000720c */ /* 0x000fe40003f04270 */
[----:B------:R-:W-:-:S05]  /*1650*/  SHF.R.U32.HI R27, RZ, 0x7, R27 ;  /* 0x00000007ff1b7819 */ /* 0x000fca000001161b */
[----:B------:R-:W-:-:S06]  /*1660*/  IMAD.MOV.U32 R26, RZ, RZ, R27 ;  /* 0x000000ffff1a7224 */ /* 0x000fcc00078e001b */
[----:B------:R-:W-:-:S05]  /*1670*/  @P0 VIADD R0, R0, 0x7f ;  /* 0x0000007f00000836 */ /* 0x000fca0000000000 */
[----:B------:R-:W-:-:S04]  /*1680*/  @P0 SHF.R.S32.HI R3, RZ, 0x1f, R0 ;  /* 0x0000001fff030819 */ /* 0x000fc80000011400 */
[----:B------:R-:W-:-:S04]  /*1690*/  @P0 LEA.HI R3, R3, R0, RZ, 0x7 ;  /* 0x0000000003030211 */ /* 0x000fc800078f38ff */
[----:B------:R-:W-:Y:S02]  /*16a0*/  @P0 SHF.R.S32.HI R26, RZ, 0x7, R3 ;  /* 0x00000007ff1a0819 */ /* 0x000fe40000011403 */
[----:B------:R-:W-:Y:S02]  /*16b0*/  PLOP3.LUT P0, PT, PT, PT, PT, 0x80, 0x0 ;  /* 0x000000000000781c */ /* 0x000fe40003f0f070 */
[----:B------:R-:W-:-:S13]  /*16c0*/  ISETP.GT.AND P1, PT, R26, R27, PT ;  /* 0x0000001b1a00720c */ /* 0x000fda0003f24270 */
[----:B0-----:R-:W-:Y:S05]  /*16d0*/  @!P1 BRA `(.L_x_1902) ;  /* 0x0000003c00c09947 */ /* 0x001fea0003800000 */
        /* <DEDUP_REMOVED lines=11> */
[----:B------:R-:W-:Y:S01]  /*1790*/  IMAD.U32 R10, RZ, RZ, UR6 ;  /* 0x00000006ff0a7e24 */ /* 0x000fe2000f8e00ff */
[----:B------:R-:W-:Y:S01]  /*17a0*/  MOV R7, UR5 ;  /* 0x0000000500077c02 */ /* 0x000fe20008000f00 */
[----:B------:R-:W-:Y:S02]  /*17b0*/  IMAD.U32 R6, RZ, RZ, UR4 ;  /* 0x00000004ff067e24 */ /* 0x000fe4000f8e00ff */
[----:B-1----:R-:W-:-:S02]  /*17c0*/  IMAD.U32 R11, RZ, RZ, UR7 ;  /* 0x00000007ff0b7e24 */ /* 0x002fc4000f8e00ff */
[----:B------:R-:W-:Y:S02]  /*17d0*/  IMAD.MOV.U32 R8, RZ, RZ, 0x70 ;  /* 0x00000070ff087424 */ /* 0x000fe400078e00ff */
[----:B------:R-:W-:Y:S02]  /*17e0*/  IMAD.MOV.U32 R12, RZ, RZ, 0x1 ;  /* 0x00000001ff0c7424 */ /* 0x000fe400078e00ff */
[----:B0-----:R-:W-:-:S07]  /*17f0*/  IMAD.MOV.U32 R13, RZ, RZ, RZ ;  /* 0x000000ffff0d7224 */ /* 0x001fce00078e00ff */
[----:B------:R-:W-:-:S07]  /*1800*/  LEPC R20, `(.L_x_1904) ;  /* 0x000000001014794e */ /* 0x000fce0000000000 */
[----:B--2--5:R-:W-:Y:S05]  /*1810*/  CALL.ABS.NOINC R14 ;  /* 0x000000000e007343 */ /* 0x024fea0003c00000 */
.L_x_1904:
[----:B------:R-:W-:Y:S05]  /*1820*/  BSYNC B6 ;  /* 0x0000000000067941 */ /* 0x000fea0003800000 */
.L_x_1903:
[----:B------:R-:W-:Y:S01]  /*1830*/  VIADD R25, R2, 0x400 ;  /* 0x0000040002197836 */ /* 0x000fe20000000000 */
[----:B------:R-:W-:Y:S04]  /*1840*/  BSSY B6, `(.L_x_1905) ;  /* 0x0000013000067945 */ /* 0x000fe80003800000 */
[----:B------:R-:W-:-:S13]  /*1850*/  LOP3.LUT P0, RZ, R25, 0x3ff, RZ, 0xc0, !PT ;  /* 0x000003ff19ff7812 */ /* 0x000fda000780c0ff */
[----:B------:R-:W-:Y:S05]  /*1860*/  @!P0 BRA `(.L_x_1906) ;  /* 0x0000000000408947 */ /* 0x000fea0003800000 */
[----:B------:R-:W-:Y:S01]  /*1870*/  MOV R0, 0x0 ;  /* 0x0000000000007802 */ /* 0x000fe20000000f00 */
[----:B------:R-:W-:Y:S01]  /*1880*/  ULDC.64 UR4, c[0x4][0xa8] ;  /* 0x01002a0000047ab9 */ /* 0x000fe20000000a00 */
[----:B------:R-:W-:Y:S01]  /*1890*/  ULDC.64 UR6, c[0x4][0x18] ;  /* 0x0100060000067ab9 */ /* 0x000fe20000000a00 */
[----:B------:R-:W-:Y:S01]  /*18a0*/  MOV R4, UR4 ;  /* 0x0000000400047c02 */ /* 0x000fe20008000f00 */
[----:B------:R0:W2:Y:S01]  /*18b0*/  LDC.64 R14, c[0x4][R0] ;  /* 0x01000000000e7b82 */ /* 0x0000a20000000a00 */
[----:B------:R-:W-:Y:S01]  /*18c0*/  IMAD.U32 R5, RZ, RZ, UR5 ;  /* 0x00000005ff057e24 */ /* 0x000fe2000f8e00ff */
[----:B------:R-:W-:Y:S01]  /*18d0*/  ULDC.64 UR4, c[0x4][0xb0] ;  /* 0x01002c0000047ab9 */ /* 0x000fe20000000a00 */
[----:B------:R-:W-:Y:S01]  /*18e0*/  IMAD.U32 R10, RZ, RZ, UR6 ;  /* 0x00000006ff0a7e24 */ /* 0x000fe2000f8e00ff */
[----:B------:R-:W-:Y:S01]  /*18f0*/  MOV R12, 0x1 ;  /* 0x00000001000c7802 */ /* 0x000fe20000000f00 */
[----:B------:R-:W-:Y:S02]  /*1900*/  IMAD.U32 R6, RZ, RZ, UR4 ;  /* 0x00000004ff067e24 */ /* 0x000fe4000f8e00ff */
[----:B------:R-:W-:-:S02]  /*1910*/  IMAD.U32 R7, RZ, RZ, UR5 ;  /* 0x00000005ff077e24 */ /* 0x000fc4000f8e00ff */
[----:B-1----:R-:W-:Y:S02]  /*1920*/  IMAD.U32 R11, RZ, RZ, UR7 ;  /* 0x00000007ff0b7e24 */ /* 0x002fe4000f8e00ff */
[----:B------:R-:W-:Y:S02]  /*1930*/  IMAD.MOV.U32 R8, RZ, RZ, 0x70 ;  /* 0x00000070ff087424 */ /* 0x000fe400078e00ff */
[----:B0-----:R-:W-:-:S07]  /*1940*/  IMAD.MOV.U32 R13, RZ, RZ, RZ ;  /* 0x000000ffff0d7224 */ /* 0x001fce00078e00ff */
[----:B------:R-:W-:-:S07]  /*1950*/  LEPC R20, `(.L_x_1906) ;  /* 0x000000001014794e */ /* 0x000fce0000000000 */
[----:B--2--5:R-:W-:Y:S05]  /*1960*/  CALL.ABS.NOINC R14 ;  /* 0x000000000e007343 */ /* 0x024fea0003c00000 */
.L_x_1906:
[----:B------:R-:W-:Y:S05]  /*1970*/  BSYNC B6 ;  /* 0x0000000000067941 */ /* 0x000fea0003800000 */
.L_x_1905:
[----:B------:R-:W-:Y:S01]  /*1980*/  ULDC.64 UR4, c[0x0][0x9f8] ;  /* 0x00027e0000047ab9 */ /* 0x000fe20000000a00 */
[----:B------:R-:W2:Y:S01]  /*1990*/  LDL R34, [R1+0x1c] ;  /* 0x00001c0001227983 */ /* 0x000ea20000100800 */
[----:B------:R-:W-:Y:S01]  /*19a0*/  ISETP.NE.U32.AND P0, PT, RZ, UR4, PT ;  /* 0x00000004ff007c0c */ /* 0x000fe2000bf05070 */
[----:B------:R-:W0:Y:S08]  /*19b0*/  LDC R0, c[0x0][0x428] ;  /* 0x00010a00ff007b82 */ /* 0x000e300000000800 */
[----:B------:R-:W3:Y:S01]  /*19c0*/  LDC.64 R74, c[0x0][0x2f0] ;  /* 0x0000bc00ff4a7b82 */ /* 0x000ee20000000a00 */
[----:B------:R-:W-:Y:S01]  /*19d0*/  ISETP.NE.AND.EX P0, PT, RZ, UR5, PT, P0 ;  /* 0x00000005ff007c0c */ /* 0x000fe2000bf05300 */
[----:B------:R-:W4:Y:S01]  /*19e0*/  LDL.LU R40, [R1+0x8] ;  /* 0x0000080001287983 */ /* 0x000f220000300800 */
[----:B------:R-:W-:Y:S01]  /*19f0*/  IMAD.IADD R14, R31, 0x1, R30 ;  /* 0x000000011f0e7824 */ /* 0x000fe200078e021e */
[----:B------:R-:W-:Y:S01]  /*1a00*/  ULDC.64 UR6, c[0x0][0xa08] ;  /* 0x0002820000067ab9 */ /* 0x000fe20000000a00 */
[----:B------:R-:W1:Y:S03]  /*1a10*/  S2R R20, SR_TID.X ;  /* 0x0000000000147919 */ /* 0x000e660000002100 */
[----:B------:R-:W2:Y:S06]  /*1a20*/  LDC.64 R72, c[0x0][0x3d8] ;  /* 0x0000f600ff487b82 */ /* 0x000eac0000000a00 */
[----:B------:R-:W-:-:S02]  /*1a30*/  @P0 IADD3 R4, P1, R32, UR4, RZ ;  /* 0x0000000420040c10 */ /* 0x000fc4000ff3e0ff */
[----:B------:R-:W4:Y:S02]  /*1a40*/  LDL R32, [R1+0x20] ;  /* 0x0000200001207983 */ /* 0x000f240000100800 */
[----:B------:R-:W-:Y:S01]  /*1a50*/  @P0 IADD3.X R5, R33, UR5, RZ, P1, !PT ;  /* 0x0000000521050c10 */ /* 0x000fe20008ffe4ff */
[----:B------:R-:W-:-:S04]  /*1a60*/  ULDC.64 UR4, c[0x0][0x2f8] ;  /* 0x0000be0000047ab9 */ /* 0x000fc80000000a00 */
[----:B------:R3:W4:Y:S01]  /*1a70*/  @P0 LDG.E R29, desc[UR40][R4.64] ;  /* 0x00000028041d0981 */ /* 0x000722000c1e1900 */
[----:B0-----:R-:W-:Y:S02]  /*1a80*/  ISETP.NE.AND P0, PT, R0, 0x1, PT ;  /* 0x000000010000780c */ /* 0x001fe40003f05270 */
[----:B------:R-:W-:Y:S02]  /*1a90*/  SHF.R.S32.HI R37, RZ, 0x1f, R14 ;  /* 0x0000001fff257819 */ /* 0x000fe4000001140e */
[----:B------:R-:W-:Y:S02]  /*1aa0*/  SHF.R.S32.HI R17, RZ, 0x1f, R16 ;  /* 0x0000001fff117819 */ /* 0x000fe40000011410 */
[----:B------:R-:W-:Y:S01]  /*1ab0*/  SHF.R.S32.HI R36, RZ, 0x1f, R19 ;  /* 0x0000001fff247819 */ /* 0x000fe20000011413 */
[-C--:B---3--:R-:W-:Y:S02]  /*1ac0*/  IMAD R6, R37, R74.reuse, RZ ;  /* 0x0000004a25067224 */ /* 0x088fe400078e02ff */
[----:B------:R-:W-:-:S04]  /*1ad0*/  IMAD.WIDE.U32 R4, R14, R74, RZ ;  /* 0x0000004a0e047225 */ /* 0x000fc800078e00ff */
[----:B------:R-:W0:Y:S01]  /*1ae0*/  @P0 LDC R3, c[0x0][0x42c] ;  /* 0x00010b00ff030b82 */ /* 0x000e220000000800 */
[----:B-1----:R-:W-:Y:S01]  /*1af0*/  SHF.R.U32.HI R38, RZ, 0x7, R20 ;  /* 0x00000007ff267819 */ /* 0x002fe20000011614 */
[----:B------:R-:W-:-:S03]  /*1b00*/  VIADD R21, R20, 0xffffff80 ;  /* 0xffffff8014157836 */ /* 0x000fc60000000000 */
[----:B------:R-:W-:Y:S02]  /*1b10*/  ISETP.NE.AND P6, PT, R38, 0x1, PT ;  /* 0x000000012600780c */ /* 0x000fe40003fc5270 */
[----:B------:R-:W-:Y:S01]  /*1b20*/  SHF.R.S32.HI R20, RZ, 0x1f, R21 ;  /* 0x0000001fff147819 */ /* 0x000fe20000011415 */
[----:B------:R-:W1:Y:S03]  /*1b30*/  @P0 LDC R7, c[0x0][0x430] ;  /* 0x00010c00ff070b82 */ /* 0x000e660000000800 */
[----:B------:R-:W-:Y:S01]  /*1b40*/  LEA.HI R20, R20, R21, RZ, 0x2 ;  /* 0x0000001514147211 */ /* 0x000fe200078f10ff */
[----:B------:R-:W3:Y:S03]  /*1b50*/  S2R R39, SR_TID.X ;  /* 0x0000000000277919 */ /* 0x000ee60000002100 */
[----:B------:R-:W-:-:S05]  /*1b60*/  LOP3.LUT R20, R20, 0xfffffffc, RZ, 0xc0, !PT ;  /* 0xfffffffc14147812 */ /* 0x000fca00078ec0ff */
[----:B------:R-:W-:Y:S02]  /*1b70*/  IMAD.IADD R20, R21, 0x1, -R20 ;  /* 0x0000000115147824 */ /* 0x000fe400078e0a14 */
[----:B0-----:R-:W-:-:S04]  /*1b80*/  @P0 IMAD.HI.U32 R0, R154, R3, RZ ;  /* 0x000000039a000227 */ /* 0x001fc800078e00ff */
[----:B------:R-:W-:Y:S02]  /*1b90*/  IMAD R3, R14, R75, R6 ;  /* 0x0000004b0e037224 */ /* 0x000fe400078e0206 */
[----:B------:R-:W-:Y:S01]  /*1ba0*/  IMAD.SHL.U32 R56, R20, 0x4, RZ ;  /* 0x0000000414387824 */ /* 0x000fe200078e00ff */
[----:B-1----:R-:W-:Y:S01]  /*1bb0*/  @P0 SHF.R.U32.HI R154, RZ, R7, R0 ;  /* 0x00000007ff9a0219 */ /* 0x002fe20000011600 */
[----:B------:R-:W-:Y:S01]  /*1bc0*/  IMAD.IADD R5, R5, 0x1, R3 ;  /* 0x0000000105057824 */ /* 0x000fe200078e0203 */
[----:B------:R-:W-:Y:S01]  /*1bd0*/  ISETP.NE.U32.AND P0, PT, RZ, UR6, PT ;  /* 0x00000006ff007c0c */ /* 0x000fe2000bf05070 */
[----:B------:R-:W-:Y:S01]  /*1be0*/  IMAD.WIDE.U32 R6, R19, R74, R16 ;  /* 0x0000004a13067225 */ /* 0x000fe200078e0010 */
[----:B------:R-:W-:Y:S02]  /*1bf0*/  SHF.R.S32.HI R9, RZ, 0x1f, R154 ;  /* 0x0000001fff097819 */ /* 0x000fe4000001149a */
[----:B------:R-:W-:Y:S01]  /*1c00*/  ISETP.NE.AND.EX P0, PT, RZ, UR7, PT, P0 ;  /* 0x00000007ff007c0c */ /* 0x000fe2000bf05300 */
[----:B------:R-:W-:-:S04]  /*1c10*/  IMAD.WIDE.U32 R4, R154, UR4, R4 ;  /* 0x000000049a047c25 */ /* 0x000fc8000f8e0004 */
[----:B------:R-:W-:-:S04]  /*1c20*/  IMAD R3, R9, UR4, RZ ;  /* 0x0000000409037c24 */ /* 0x000fc8000f8e02ff */
[----:B------:R-:W-:Y:S01]  /*1c30*/  IMAD R3, R154, UR5, R3 ;  /* 0x000000059a037c24 */ /* 0x000fe2000f8e0203 */
[----:B------:R-:W-:-:S03]  /*1c40*/  ULDC.64 UR4, c[0x0][0x300] ;  /* 0x0000c00000047ab9 */ /* 0x000fc60000000a00 */
[----:B------:R-:W-:Y:S01]  /*1c50*/  IMAD.IADD R5, R5, 0x1, R3 ;  /* 0x0000000105057824 */ /* 0x000fe200078e0203 */
[----:B------:R-:W-:Y:S02]  /*1c60*/  SHF.R.S32.HI R57, RZ, 0x1f, R56 ;  /* 0x0000001fff397819 */ /* 0x000fe40000011438 */
[----:B---3--:R-:W-:Y:S01]  /*1c70*/  IADD3 R39, R39, -0x80, RZ ;  /* 0xffffff8027277810 */ /* 0x008fe20007ffe0ff */
[----:B------:R-:W-:Y:S02]  /*1c80*/  VIADD R67, R16, 0x20 ;  /* 0x0000002010437836 */ /* 0x000fe40000000000 */
[----:B------:R-:W-:Y:S01]  /*1c90*/  VIADD R65, R38, 0x8 ;  /* 0x0000000826417836 */ /* 0x000fe20000000000 */
[----:B--2---:R-:W-:Y:S02]  /*1ca0*/  LOP3.LUT P1, RZ, R34, 0x4, RZ, 0xc0, !PT ;  /* 0x0000000422ff7812 */ /* 0x004fe4000782c0ff */
[----:B----4-:R-:W-:Y:S02]  /*1cb0*/  SEL R55, R29, RZ, !P0 ;  /* 0x000000ff1d377207 */ /* 0x010fe40004000000 */
[----:B------:R-:W-:-:S02]  /*1cc0*/  SHF.R.S32.HI R0, RZ, 0x1f, R29 ;  /* 0x0000001fff007819 */ /* 0x000fc4000001141d */
[----:B------:R-:W0:Y:S01]  /*1cd0*/  LDC R29, c[0x0][0x3d4] ;  /* 0x0000f500ff1d7b82 */ /* 0x000e220000000800 */
[----:B------:R-:W-:Y:S01]  /*1ce0*/  IMAD.WIDE.U32 R58, R55, UR4, R4 ;  /* 0x00000004373a7c25 */ /* 0x000fe2000f8e0004 */
[----:B------:R-:W-:Y:S02]  /*1cf0*/  SEL R10, R0, RZ, !P0 ;  /* 0x000000ff000a7207 */ /* 0x000fe40004000000 */
[----:B------:R-:W-:-:S03]  /*1d00*/  IADD3 R77, P0, R58, R6, RZ ;  /* 0x000000063a4d7210 */ /* 0x000fc60007f1e0ff */
[----:B------:R-:W-:Y:S01]  /*1d10*/  IMAD R0, R10, UR4, RZ ;  /* 0x000000040a007c24 */ /* 0x000fe2000f8e02ff */
[----:B------:R-:W1:Y:S03]  /*1d20*/  LDC.64 R4, c[0x0][0x3e8] ;  /* 0x0000fa00ff047b82 */ /* 0x000e660000000a00 */
[----:B------:R-:W-:Y:S01]  /*1d30*/  IMAD R3, R55, UR5, R0 ;  /* 0x0000000537037c24 */ /* 0x000fe2000f8e0200 */
[----:B------:R-:W-:Y:S05]  /*1d40*/  @!P6 WARPSYNC.ALL ;  /* 0x000000000000e948 */ /* 0x000fea0003800000 */
[----:B------:R-:W-:Y:S01]  /*1d50*/  ULDC.64 UR4, c[0x0][0x320] ;  /* 0x0000c80000047ab9 */ /* 0x000fe20000000a00 */
[----:B------:R-:W-:-:S02]  /*1d60*/  IMAD R0, R36, R74, RZ ;  /* 0x0000004a24007224 */ /* 0x000fc400078e02ff */
[----:B------:R-:W-:Y:S02]  /*1d70*/  IMAD R9, R9, UR4, RZ ;  /* 0x0000000409097c24 */ /* 0x000fe4000f8e02ff */
[----:B------:R-:W-:Y:S02]  /*1d80*/  IMAD R11, R19, R75, R0 ;  /* 0x0000004b130b7224 */ /* 0x000fe400078e0200 */
[C---:B------:R-:W-:Y:S02]  /*1d90*/  IMAD R13, R154.reuse, UR5, R9 ;  /* 0x000000059a0d7c24 */ /* 0x040fe4000f8e0209 */
[----:B------:R-:W-:Y:S01]  /*1da0*/  IMAD.WIDE.U32 R8, R154, UR4, R16 ;  /* 0x000000049a087c25 */ /* 0x000fe2000f8e0010 */
[----:B------:R-:W-:-:S03]  /*1db0*/  ULDC.64 UR4, c[0x0][0x328] ;  /* 0x0000ca0000047ab9 */ /* 0x000fc60000000a00 */
[----:B------:R-:W-:Y:S01]  /*1dc0*/  IMAD.IADD R78, R59, 0x1, R3 ;  /* 0x000000013b4e7824 */ /* 0x000fe200078e0203 */
[----:B------:R-:W-:Y:S01]  /*1dd0*/  IADD3 R9, R9, R13, RZ ;  /* 0x0000000d09097210 */ /* 0x000fe20007ffe0ff */
[----:B------:R-:W-:Y:S02]  /*1de0*/  IMAD R0, R36, R72, RZ ;  /* 0x0000004824007224 */ /* 0x000fe400078e02ff */
[----:B------:R-:W-:Y:S01]  /*1df0*/  IMAD R3, R10, UR4, RZ ;  /* 0x000000040a037c24 */ /* 0x000fe2000f8e02ff */
[----:B------:R-:W-:Y:S01]  /*1e00*/  IADD3.X R76, R78, R7, R11, P0, !PT ;  /* 0x000000074e4c7210 */ /* 0x000fe200007fe40b */
[----:B------:R-:W-:Y:S01]  /*1e10*/  IMAD R15, R19, R73, R0 ;  /* 0x00000049130f7224 */ /* 0x000fe200078e0200 */
[----:B0-----:R-:W-:Y:S01]  /*1e20*/  ISETP.GE.AND P0, PT, R16, R29, PT ;  /* 0x0000001d1000720c */ /* 0x001fe20003f06270 */
[----:B-1----:R-:W-:Y:S02]  /*1e30*/  IMAD R0, R36, R4, RZ ;  /* 0x0000000424007224 */ /* 0x002fe400078e02ff */
[----:B------:R-:W-:Y:S01]  /*1e40*/  IMAD R35, R55, UR5, R3 ;  /* 0x0000000537237c24 */ /* 0x000fe2000f8e0203 */
[----:B------:R-:W-:Y:S01]  /*1e50*/  SEL R3, R29, RZ, P0 ;  /* 0x000000ff1d037207 */ /* 0x000fe20000000000 */
[----:B------:R-:W-:Y:S01]  /*1e60*/  IMAD.WIDE.U32 R54, R55, UR4, R8 ;  /* 0x0000000437367c25 */ /* 0x000fe2000f8e0008 */
[----:B------:R-:W-:Y:S01]  /*1e70*/  LOP3.LUT R40, R40, 0xfffffffb, RZ, 0xc0, !PT ;  /* 0xfffffffb28287812 */ /* 0x000fe200078ec0ff */
[----:B------:R-:W-:-:S02]  /*1e80*/  ULDC UR4, c[0x0][0x2e4] ;  /* 0x0000b90000047ab9 */ /* 0x000fc40000000800 */
[C---:B------:R-:W-:Y:S02]  /*1e90*/  IMAD R21, R19.reuse, R5, R0 ;  /* 0x0000000513157224 */ /* 0x040fe400078e0200 */
[----:B------:R-:W-:-:S04]  /*1ea0*/  IMAD.WIDE.U32 R8, R19, R4, R56 ;  /* 0x0000000413087225 */ /* 0x000fc800078e0038 */
[----:B------:R-:W-:Y:S01]  /*1eb0*/  IMAD.WIDE.U32 R10, R19, R72, R16 ;  /* 0x00000048130a7225 */ /* 0x000fe200078e0010 */
[----:B------:R-:W-:-:S03]  /*1ec0*/  IADD3 R9, R9, R21, RZ ;  /* 0x0000001509097210 */ /* 0x000fc60007ffe0ff */
[----:B------:R-:W-:Y:S02]  /*1ed0*/  IMAD.IADD R11, R15, 0x1, R11 ;  /* 0x000000010f0b7824 */ /* 0x000fe400078e020b */
[----:B------:R-:W-:-:S04]  /*1ee0*/  IMAD.WIDE.U32 R6, R19, R72, R56 ;  /* 0x0000004813067225 */ /* 0x000fc800078e0038 */
[----:B------:R-:W-:Y:S01]  /*1ef0*/  IMAD.IADD R3, R16, 0x1, R3 ;  /* 0x0000000110037824 */ /* 0x000fe200078e0203 */
[----:B------:R-:W-:Y:S01]  /*1f00*/  @P1 LOP3.LUT R40, R40, 0x4, RZ, 0xfc, !PT ;  /* 0x0000000428281812 */ /* 0x000fe200078efcff */
[----:B------:R-:W-:Y:S01]  /*1f10*/  IMAD.IADD R7, R7, 0x1, R15 ;  /* 0x0000000107077824 */ /* 0x000fe200078e020f */
[----:B-----5:R-:W-:Y:S01]  /*1f20*/  SHF.R.S32.HI R15, RZ, 0x1f, R24 ;  /* 0x0000001fff0f7819 */ /* 0x020fe20000011418 */
[----:B------:R-:W-:Y:S01]  /*1f30*/  IMAD.SHL.U32 R71, R34, 0x40, RZ ;  /* 0x0000004022477824 */ /* 0x000fe200078e00ff */
[----:B------:R-:W-:Y:S01]  /*1f40*/  SHF.R.S32.HI R0, RZ, 0x1f, R3 ;  /* 0x0000001fff007819 */ /* 0x000fe20000011403 */
[----:B------:R-:W-:-:S04]  /*1f50*/  IMAD.WIDE.U32 R52, R24, R72, R10 ;  /* 0x0000004818347225 */ /* 0x000fc800078e000a */
[----:B------:R-:W-:Y:S01]  /*1f60*/  IMAD.WIDE.U32 R10, R24, R4, R8 ;  /* 0x00000004180a7225 */ /* 0x000fe200078e0008 */
[----:B------:R-:W-:-:S03]  /*1f70*/  IADD3 R8, P1, R19, R14, RZ ;  /* 0x0000000e13087210 */ /* 0x000fc60007f3e0ff */
[----:B------:R-:W-:Y:S01]  /*1f80*/  VIADD R34, R19, 0x60 ;  /* 0x0000006013227836 */ /* 0x000fe20000000000 */
[----:B------:R-:W-:Y:S01]  /*1f90*/  LEA.HI R0, R0, R3, RZ, 0x3 ;  /* 0x0000000300007211 */ /* 0x000fe200078f18ff */
[----:B------:R-:W-:Y:S01]  /*1fa0*/  IMAD R3, R15, R72, RZ ;  /* 0x000000480f037224 */ /* 0x000fe200078e02ff */
[----:B------:R-:W-:Y:S01]  /*1fb0*/  LOP3.LUT R71, R71, 0x1c0, RZ, 0xc0, !PT ;  /* 0x000001c047477812 */ /* 0x000fe200078ec0ff */
[----:B------:R-:W-:Y:S01]  /*1fc0*/  IMAD.X R9, R36, 0x1, R37, P1 ;  /* 0x0000000124097824 */ /* 0x000fe200008e0625 */
[----:B------:R-:W-:Y:S02]  /*1fd0*/  SHF.R.S32.HI R66, RZ, 0x1f, R34 ;  /* 0x0000001fff427819 */ /* 0x000fe40000011422 */
[----:B------:R-:W-:Y:S02]  /*1fe0*/  SHF.R.S32.HI R34, RZ, 0x1f, R39 ;  /* 0x0000001fff227819 */ /* 0x000fe40000011427 */
[----:B------:R-:W-:Y:S01]  /*1ff0*/  IADD3 R36, R19, 0x60, RZ ;  /* 0x0000006013247810 */ /* 0x000fe20007ffe0ff */
[----:B------:R-:W-:Y:S01]  /*2000*/  IMAD R33, R24, R73, R3 ;  /* 0x0000004918217224 */ /* 0x000fe200078e0203 */
[----:B------:R-:W-:-:S02]  /*2010*/  SHF.R.U32.HI R68, RZ, 0x3, R71 ;  /* 0x00000003ff447819 */ /* 0x000fc40000011647 */
[----:B------:R-:W-:Y:S02]  /*2020*/  LOP3.LUT R3, R71, 0x18, R16, 0xf8, !PT ;  /* 0x0000001847037812 */ /* 0x000fe400078ef810 */
[----:B------:R-:W-:Y:S01]  /*2030*/  LEA.HI R34, R34, R39, RZ, 0x5 ;  /* 0x0000002722227211 */ /* 0x000fe200078f28ff */
[----:B------:R-:W-:Y:S01]  /*2040*/  IMAD.SHL.U32 R36, R36, 0x40, RZ ;  /* 0x0000004024247824 */ /* 0x000fe200078e00ff */
[----:B------:R-:W-:Y:S02]  /*2050*/  LOP3.LUT R3, R3, R68, RZ, 0x3c, !PT ;  /* 0x0000004403037212 */ /* 0x000fe400078e3cff */
[----:B------:R-:W-:Y:S02]  /*2060*/  SHF.R.S32.HI R34, RZ, 0x5, R34 ;  /* 0x00000005ff227819 */ /* 0x000fe40000011422 */
[----:B------:R-:W-:Y:S01]  /*2070*/  LOP3.LUT R36, R36, 0x1c0, RZ, 0xc0, !PT ;  /* 0x000001c024247812 */ /* 0x000fe200078ec0ff */
[----:B------:R-:W-:Y:S01]  /*2080*/  IMAD.SHL.U32 R64, R29, 0x2, RZ ;  /* 0x000000021d407824 */ /* 0x000fe200078e00ff */
[--C-:B------:R-:W-:Y:S01]  /*2090*/  SHF.R.S32.HI R60, RZ, 0x3, R0.reuse ;  /* 0x00000003ff3c7819 */ /* 0x100fe20000011400 */
[----:B------:R-:W-:Y:S01]  /*20a0*/  IMAD R63, R34, 0x200, R3 ;  /* 0x00000200223f7824 */ /* 0x000fe200078e0203 */
[----:B------:R-:W-:-:S02]  /*20b0*/  LOP3.LUT R3, R71, 0x38, R0, 0xf8, !PT ;  /* 0x0000003847037812 */ /* 0x000fc400078ef800 */
[----:B------:R-:W-:Y:S02]  /*20c0*/  LOP3.LUT R29, R0, 0xfffffff8, RZ, 0xc0, !PT ;  /* 0xfffffff8001d7812 */ /* 0x000fe400078ec0ff */
[----:B------:R-:W-:Y:S01]  /*20d0*/  LOP3.LUT R0, R36, 0x38, R0, 0xf8, !PT ;  /* 0x0000003824007812 */ /* 0x000fe200078ef800 */
[C---:B------:R-:W-:Y:S01]  /*20e0*/  VIADD R36, R19.reuse, 0x60 ;  /* 0x0000006013247836 */ /* 0x040fe20000000000 */
[----:B------:R0:W-:Y:S03]  /*20f0*/  STL [R1+0x8], R40 ;  /* 0x0000082801007387 */ /* 0x0001e60000100800 */
[----:B------:R-:W-:Y:S02]  /*2100*/  IMAD.SHL.U32 R36, R36, 0x40, RZ ;  /* 0x0000004024247824 */ /* 0x000fe400078e00ff */
[----:B------:R-:W-:-:S03]  /*2110*/  IMAD.WIDE.U32 R12, R19, R4, R16 ;  /* 0x00000004130c7225 */ /* 0x000fc600078e0010 */
[----:B------:R-:W-:Y:S01]  /*2120*/  LOP3.LUT R36, R36, 0x1c0, RZ, 0xc0, !PT ;  /* 0x000001c024247812 */ /* 0x000fe200078ec0ff */
[----:B------:R-:W-:Y:S01]  /*2130*/  IMAD.IADD R13, R21, 0x1, R13 ;  /* 0x00000001150d7824 */ /* 0x000fe200078e020d */
[----:B------:R-:W-:Y:S01]  /*2140*/  LOP3.LUT R3, R3, R68, RZ, 0x3c, !PT ;  /* 0x0000004403037212 */ /* 0x000fe200078e3cff */
[----:B------:R-:W-:Y:S01]  /*2150*/  IMAD R15, R15, R4, RZ ;  /* 0x000000040f0f7224 */ /* 0x000fe200078e02ff */
[----:B------:R-:W-:Y:S01]  /*2160*/  SHF.R.U32.HI R36, RZ, 0x3, R36 ;  /* 0x00000003ff247819 */ /* 0x000fe20000011624 */
[----:B------:R-:W-:Y:S01]  /*2170*/  IMAD.WIDE.U32 R30, R24, R72, R6 ;  /* 0x00000048181e7225 */ /* 0x000fe200078e0006 */
[----:B------:R-:W-:Y:S02]  /*2180*/  SHF.L.U64.HI R70, R4, 0x7, R5 ;  /* 0x0000000704467819 */ /* 0x000fe40000010205 */
[----:B------:R-:W-:Y:S01]  /*2190*/  LOP3.LUT R0, R0, R36, RZ, 0x3c, !PT ;  /* 0x0000002400007212 */ /* 0x000fe200078e3cff */
[C---:B------:R-:W-:Y:S02]  /*21a0*/  IMAD R15, R24.reuse, R5, R15 ;  /* 0x00000005180f7224 */ /* 0x040fe400078e020f */
[----:B------:R-:W-:Y:S01]  /*21b0*/  IMAD.WIDE.U32 R20, R24, R4, R12 ;  /* 0x0000000418147225 */ /* 0x000fe200078e000c */
[----:B------:R-:W-:-:S03]  /*21c0*/  SHF.L.U64.HI R75, R74, 0x7, R75 ;  /* 0x000000074a4b7819 */ /* 0x000fc6000001024b */
[----:B------:R-:W-:Y:S01]  /*21d0*/  IMAD.SHL.U32 R69, R4, 0x80, RZ ;  /* 0x0000008004457824 */ /* 0x000fe200078e00ff */
[----:B------:R-:W-:Y:S01]  /*21e0*/  SHF.L.U64.HI R73, R72, 0x7, R73 ;  /* 0x0000000748497819 */ /* 0x000fe20000010249 */
[----:B------:R-:W-:Y:S01]  /*21f0*/  IMAD R4, R34, 0x200, R3 ;  /* 0x0000020022047824 */ /* 0x000fe200078e0203 */
[----:B------:R-:W-:Y:S01]  /*2200*/  IADD3 R3, R32, R0, RZ ;  /* 0x0000000020037210 */ /* 0x000fe20007ffe0ff */
[----:B------:R-:W-:Y:S01]  /*2210*/  IMAD.SHL.U32 R74, R74, 0x80, RZ ;  /* 0x000000804a4a7824 */ /* 0x000fe200078e00ff */
[----:B------:R-:W-:Y:S01]  /*2220*/  ISETP.GE.AND P1, PT, R16, UR4, PT ;  /* 0x0000000410007c0c */ /* 0x000fe2000bf26270 */
[----:B------:R-:W-:Y:S01]  /*2230*/  IMAD.SHL.U32 R72, R72, 0x80, RZ ;  /* 0x0000008048487824 */ /* 0x000fe200078e00ff */
[----:B------:R-:W-:Y:S01]  /*2240*/  @!P6 BAR.SYNC.DEFER_BLOCKING 0x9, 0x100 ;  /* 0x024400000000eb1d */ /* 0x000fe20000010000 */
[----:B------:R-:W-:Y:S01]  /*2250*/  IMAD.IADD R62, R33, 0x1, R53 ;  /* 0x00000001213e7824 */ /* 0x000fe200078e0235 */
[----:B------:R-:W-:Y:S01]  /*2260*/  ISETP.GE.AND P2, PT, R67, UR4, PT ;  /* 0x0000000443007c0c */ /* 0x000fe2000bf46270 */
[----:B------:R-:W-:Y:S01]  /*2270*/  IMAD.IADD R61, R15, 0x1, R21 ;  /* 0x000000010f3d7824 */ /* 0x000fe200078e0215 */
[----:B------:R-:W-:Y:S01]  /*2280*/  SHF.R.S32.HI R5, RZ, 0x1f, R29 ;  /* 0x0000001fff057819 */ /* 0x000fe2000001141d */
[----:B------:R-:W-:-:S02]  /*2290*/  IMAD.IADD R7, R31, 0x1, R33 ;  /* 0x000000011f077824 */ /* 0x000fc400078e0221 */
[----:B------:R-:W-:Y:S02]  /*22a0*/  IMAD.IADD R6, R11, 0x1, R15 ;  /* 0x000000010b067824 */ /* 0x000fe400078e020f */
[----:B0-----:R-:W-:-:S07]  /*22b0*/  IMAD.IADD R0, R55, 0x1, R35 ;  /* 0x0000000137007824 */ /* 0x001fce00078e0223 */
.L_x_1956:
[----:B------:R-:W2:Y:S01]  /*22c0*/  LDL R35, [R1+0x1c] ;  /* 0x00001c0001237983 */ /* 0x000ea20000100800 */
[----:B------:R-:W0:Y:S03]  /*22d0*/  LDC.64 R86, c[0x0][0x2f0] ;  /* 0x0000bc00ff567b82 */ /* 0x000e260000000a00 */
[----:B------:R-:W3:Y:S01]  /*22e0*/  LDL.LU R34, [R1+0x8] ;  /* 0x0000080001227983 */ /* 0x000ee20000300800 */
[----:B------:R-:W-:Y:S01]  /*22f0*/  VIADD R32, R26, 0xffffffff ;  /* 0xffffffff1a207836 */ /* 0x000fe20000000000 */
[----:B------:R-:W-:Y:S05]  /*2300*/  YIELD ;  /* 0x0000000000007946 */ /* 0x000fea0003800000 */
[----:B------:R-:W1:Y:S01]  /*2310*/  LDC.64 R80, c[0x0][0x2d8] ;  /* 0x0000b600ff507b82 */ /* 0x000e620000000a00 */
[----:B------:R-:W-:Y:S01]  /*2320*/  SHF.R.S32.HI R79, RZ, 0x1f, R32 ;  /* 0x0000001fff4f7819 */ /* 0x000fe20000011420 */
[-C--:B------:R-:W-:Y:S01]  /*2330*/  IMAD R13, R75, R32.reuse, RZ ;  /* 0x000000204b0d7224 */ /* 0x080fe200078e02ff */
[----:B------:R-:W-:Y:S01]  /*2340*/  BSSY B0, `(.L_x_1907) ;  /* 0x00002d1000007945 */ /* 0x000fe20003800000 */
[----:B------:R-:W-:-:S04]  /*2350*/  IMAD.WIDE.U32 R84, R74, R32, RZ ;  /* 0x000000204a547225 */ /* 0x000fc800078e00ff */
[----:B------:R-:W-:Y:S01]  /*2360*/  IMAD R13, R79, R74, R13 ;  /* 0x0000004a4f0d7224 */ /* 0x000fe200078e020d */
[----:B------:R-:W4:Y:S01]  /*2370*/  LDC R88, c[0x0][0x3d4] ;  /* 0x0000f500ff587b82 */ /* 0x000f220000000800 */
[----:B------:R-:W-:Y:S02]  /*2380*/  IADD3 R15, P3, R77, R84, RZ ;  /* 0x000000544d0f7210 */ /* 0x000fe40007f7e0ff */
[----:B------:R-:W-:Y:S02]  /*2390*/  IMAD.IADD R85, R85, 0x1, R13 ;  /* 0x0000000155557824 */ /* 0x000fe400078e020d */
[----:B0-----:R-:W-:Y:S02]  /*23a0*/  IMAD R33, R87, 0x60, RZ ;  /* 0x0000006057217824 */ /* 0x001fe400078e02ff */
[----:B------:R-:W-:-:S04]  /*23b0*/  IMAD.WIDE.U32 R12, R86, 0x60, R84 ;  /* 0x00000060560c7825 */ /* 0x000fc800078e0054 */
[----:B------:R-:W-:Y:S01]  /*23c0*/  IMAD.X R26, R85, 0x1, R76, P3 ;  /* 0x00000001551a7824 */ /* 0x000fe200018e064c */
[----:B------:R-:W-:Y:S01]  /*23d0*/  IADD3 R14, P4, R77, R12, RZ ;  /* 0x0000000c4d0e7210 */ /* 0x000fe20007f9e0ff */
[----:B------:R-:W-:Y:S01]  /*23e0*/  IMAD R12, R22, 0x2000, R63 ;  /* 0x00002000160c7824 */ /* 0x000fe200078e023f */
[CC--:B-1----:R-:W-:Y:S02]  /*23f0*/  LEA R38, P3, R15.reuse, R80.reuse, 0x1 ;  /* 0x000000500f267211 */ /* 0x0c2fe400078608ff */
[----:B------:R-:W-:Y:S01]  /*2400*/  IADD3.X R13, R76, R13, R33, P4, !PT ;  /* 0x0000000d4c0d7210 */ /* 0x000fe200027fe421 */
[----:B------:R-:W-:Y:S01]  /*2410*/  VIADD R82, R12, 0x20 ;  /* 0x000000200c527836 */ /* 0x000fe20000000000 */
[----:B------:R-:W-:Y:S01]  /*2420*/  LEA R36, P4, R14, R80, 0x1 ;  /* 0x000000500e247211 */ /* 0x000fe200078808ff */
[----:B------:R-:W-:Y:S01]  /*2430*/  IMAD R83, R12, 0x2, R25 ;  /* 0x000000020c537824 */ /* 0x000fe200078e0219 */
[-C--:B------:R-:W-:Y:S01]  /*2440*/  LEA.HI.X R39, R15, R81.reuse, R26, 0x1, P3 ;  /* 0x000000510f277211 */ /* 0x080fe200018f0c1a */
[----:B------:R-:W-:Y:S01]  /*2450*/  IMAD.MOV.U32 R26, RZ, RZ, R32 ;  /* 0x000000ffff1a7224 */ /* 0x000fe200078e0020 */
[----:B------:R-:W-:-:S02]  /*2460*/  LEA.HI.X R37, R14, R81, R13, 0x1, P4 ;  /* 0x000000510e257211 */ /* 0x000fc400020f0c0d */
[----:B------:R-:W-:Y:S02]  /*2470*/  ISETP.GT.AND P4, PT, R32, R27, PT ;  /* 0x0000001b2000720c */ /* 0x000fe40003f84270 */
[----:B----4-:R-:W-:Y:S02]  /*2480*/  ISETP.GE.AND P3, PT, R88, 0x1, PT ;  /* 0x000000015800780c */ /* 0x010fe40003f66270 */
[----:B--2---:R-:W-:Y:S02]  /*2490*/  LOP3.LUT P5, RZ, R35, 0x4, RZ, 0xc0, !PT ;  /* 0x0000000423ff7812 */ /* 0x004fe400078ac0ff */
[----:B---3--:R-:W-:-:S07]  /*24a0*/  LOP3.LUT R34, R34, 0xfffffffd, RZ, 0xc0, !PT ;  /* 0xfffffffd22227812 */ /* 0x008fce00078ec0ff */
[----:B------:R-:W-:-:S05]  /*24b0*/  @P4 LOP3.LUT R34, R34, 0x2, RZ, 0xfc, !PT ;  /* 0x0000000222224812 */ /* 0x000fca00078efcff */
[----:B------:R0:W-:Y:S01]  /*24c0*/  STL [R1+0x8], R34 ;  /* 0x0000082201007387 */ /* 0x0001e20000100800 */
[----:B------:R-:W-:-:S05]  /*24d0*/  @P5 IADD3 R82, R12, -0x20, RZ ;  /* 0xffffffe00c525810 */ /* 0x000fca0007ffe0ff */
[----:B------:R-:W-:Y:S01]  /*24e0*/  IMAD R82, R82, 0x2, R25 ;  /* 0x0000000252527824 */ /* 0x000fe200078e0219 */
[----:B------:R-:W-:Y:S06]  /*24f0*/  @!P3 BRA `(.L_x_1908) ;  /* 0x00000028006cb947 */ /* 0x000fec0003800000 */
[----:B------:R-:W-:Y:S01]  /*2500*/  ULDC.U8 UR4, c[0x0][0x3f0] ;  /* 0x0000fc0000047ab9 */ /* 0x000fe20000000000 */
[-C--:B------:R-:W-:Y:S01]  /*2510*/  IMAD R13, R73, R32.reuse, RZ ;  /* 0x00000020490d7224 */ /* 0x080fe200078e02ff */
[----:B------:R-:W-:Y:S01]  /*2520*/  ISETP.NE.AND P3, PT, RZ, UR4, PT ;  /* 0x00000004ff007c0c */ /* 0x000fe2000bf65270 */
[----:B------:R-:W-:Y:S02]  /*2530*/  IMAD R12, R70, R32, RZ ;  /* 0x00000020460c7224 */ /* 0x000fe400078e02ff */
[C---:B------:R-:W-:Y:S02]  /*2540*/  IMAD R13, R79.reuse, R72, R13 ;  /* 0x000000484f0d7224 */ /* 0x040fe400078e020d */
        /* <DEDUP_REMOVED lines=15> */
[----:B0-----:R-:W-:Y:S02]  /*2640*/  CS2R R34, SRZ ;  /* 0x0000000000227805 */ /* 0x001fe4000001ff00 */
        /* <DEDUP_REMOVED lines=8> */
[----:B------:R-:W-:-:S04]  /*26d0*/  IADD3 R15, P3, R10, R44, RZ ;  /* 0x0000002c0a0f7210 */ /* 0x000fc80007f7e0ff */
[----:B------:R-:W-:Y:S02]  /*26e0*/  IADD3.X R48, R79, R6, RZ, P3, !PT ;  /* 0x000000064f307210 */ /* 0x000fe40001ffe4ff */
        /* <DEDUP_REMOVED lines=14> */
.L_x_1911:
[----:B------:R-:W-:Y:S05]  /*27d0*/  BSYNC B1 ;  /* 0x0000000000017941 */ /* 0x000fea0003800000 */
.L_x_1910:
        /* <DEDUP_REMOVED lines=26> */
[C---:B------:R-:W-:Y:S02]  /*2980*/  ISETP.GE.AND P3, PT, R56.reuse, R88, PT ;  /* 0x000000583800720c */ /* 0x040fe40003f66270 */
[----:B------:R-:W-:Y:S02]  /*2990*/  IADD3 R45, R56, 0x10, RZ ;  /* 0x00000010382d7810 */ /* 0x000fe40007ffe0ff */
[----:B------:R-:W-:Y:S02]  /*29a0*/  CS2R R32, SRZ ;  /* 0x0000000000207805 */ /* 0x000fe4000001ff00 */
[----:B------:R-:W-:-:S07]  /*29b0*/  CS2R R34, SRZ ;  /* 0x0000000000227805 */ /* 0x000fce000001ff00 */
[----:B------:R0:W5:Y:S04]  /*29c0*/  @!P3 LDG.E.64 R40, desc[UR40][R12.64] ;  /* 0x000000280c28b981 */ /* 0x000168000c1e1b00 */
[----:B------:R0:W5:Y:S01]  /*29d0*/  @!P3 LDG.E.64 R42, desc[UR40][R14.64] ;  /* 0x000000280e2ab981 */ /* 0x000162000c1e1b00 */
[----:B------:R-:W-:-:S13]  /*29e0*/  ISETP.GE.AND P3, PT, R45, R88, PT ;  /* 0x000000582d00720c */ /* 0x000fda0003f66270 */
[----:B------:R0:W5:Y:S04]  /*29f0*/  @!P3 LDG.E.64 R32, desc[UR40][R12.64+0x20] ;  /* 0x000020280c20b981 */ /* 0x000168000c1e1b00 */
[----:B------:R0:W5:Y:S02]  /*2a00*/  @!P3 LDG.E.64 R34, desc[UR40][R14.64+0x20] ;  /* 0x000020280e22b981 */ /* 0x000164000c1e1b00 */
.L_x_1913:
[----:B------:R-:W-:Y:S05]  /*2a10*/  BSYNC B1 ;  /* 0x0000000000017941 */ /* 0x000fea0003800000 */
.L_x_1912:
[----:B0-----:R-:W-:Y:S01]  /*2a20*/  IMAD.MOV.U32 R12, RZ, RZ, R80 ;  /* 0x000000ffff0c7224 */ /* 0x001fe200078e0050 */
[----:B------:R-:W-:Y:S01]  /*2a30*/  PRMT R87, R87, 0x5410, R86 ;  /* 0x0000541057577816 */ /* 0x000fe20000000056 */
[----:B------:R-:W-:Y:S01]  /*2a40*/  IMAD.MOV.U32 R13, RZ, RZ, R81 ;  /* 0x000000ffff0d7224 */ /* 0x000fe200078e0051 */
[----:B------:R-:W-:Y:S01]  /*2a50*/  ISETP.NE.AND P3, PT, R157, 0x3, PT ;  /* 0x000000039d00780c */ /* 0x000fe20003f65270 */
[----:B------:R-:W-:Y:S01]  /*2a60*/  IMAD.MOV.U32 R14, RZ, RZ, R84 ;  /* 0x000000ffff0e7224 */ /* 0x000fe200078e0054 */
[----:B------:R-:W-:Y:S01]  /*2a70*/  PRMT R86, R87, 0x7610, R86 ;  /* 0x0000761057567816 */ /* 0x000fe20000000056 */
[----:B------:R-:W-:Y:S01]  /*2a80*/  IMAD.MOV.U32 R15, RZ, RZ, R85 ;  /* 0x000000ffff0f7224 */ /* 0x000fe200078e0055 */
[----:B------:R-:W-:Y:S01]  /*2a90*/  PRMT R95, R12, 0x5410, R13 ;  /* 0x000054100c5f7816 */ /* 0x000fe2000000000d */
[----:B------:R-:W-:Y:S02]  /*2aa0*/  IMAD.MOV.U32 R13, RZ, RZ, R51 ;  /* 0x000000ffff0d7224 */ /* 0x000fe400078e0033 */
[----:B------:R-:W-:Y:S01]  /*2ab0*/  IMAD.MOV.U32 R12, RZ, RZ, R50 ;  /* 0x000000ffff0c7224 */ /* 0x000fe200078e0032 */
        /* <DEDUP_REMOVED lines=17> */
.L_x_1914:
[----:B------:R-:W-:Y:S01]  /*2bd0*/  IMAD R79, R22, 0x8, R2 ;  /* 0x00000008164f7824 */ /* 0x000fe200078e0202 */
[----:B------:R-:W-:Y:S01]  /*2be0*/  SHF.L.U32 R91, R156, 0x1f, RZ ;  /* 0x0000001f9c5b7819 */ /* 0x000fe200000006ff */
[----:B------:R-:W-:Y:S03]  /*2bf0*/  BSSY B1, `(.L_x_1915) ;  /* 0x0000003000017945 */ /* 0x000fe60003800000 */
[----:B------:R-:W0:Y:S02]  /*2c00*/  SYNCS.PHASECHK.TRANS64.TRYWAIT P6, [R79+URZ+0x16890], R91 ;  /* 0x0168905b4f0075a7 */ /* 0x000e2400080c017f */
[----:B0-----:R-:W-:Y:S05]  /*2c10*/  @!P6 BRA `(.L_x_1916) ;  /* 0x0000013800e0e947 */ /* 0x001fea0003800000 */
.L_x_2156:
[----:B------:R-:W-:Y:S05]  /*2c20*/  BSYNC B1 ;  /* 0x0000000000017941 */ /* 0x000fea0003800000 */
.L_x_1915:
        /* <DEDUP_REMOVED lines=49> */
.L_x_1922:
[----:B------:R-:W-:Y:S05]  /*2f40*/  BSYNC B3 ;  /* 0x0000000000037941 */ /* 0x000fea0003800000 */
.L_x_1921:
[----:B--2---:R1:W-:Y:S02]  /*2f50*/  STG.E.128 desc[UR40][R38.64], R12 ;  /* 0x0000000c26007986 */ /* 0x0043e4000c101d28 */
.L_x_1920:
[----:B------:R-:W-:Y:S05]  /*2f60*/  BSYNC B2 ;  /* 0x0000000000027941 */ /* 0x000fea0003800000 */
.L_x_1919:
        /* <DEDUP_REMOVED lines=47> */
.L_x_1924:
[----:B------:R-:W-:Y:S05]  /*3260*/  BSYNC B2 ;  /* 0x0000000000027941 */ /* 0x000fea0003800000 */
.L_x_1923:
[----:B--2---:R2:W-:Y:S02]  /*3270*/  STG.E.128 desc[UR40][R38.64+0x40], R12 ;  /* 0x0000400c26007986 */ /* 0x0045e4000c101d28 */
.L_x_1918:
[----:B------:R-:W-:Y:S05]  /*3280*/  BSYNC B1 ;  /* 0x0000000000017941 */ /* 0x000fea0003800000 */
.L_x_1917:
        /* <DEDUP_REMOVED lines=48> */
.L_x_1929:
[----:B------:R-:W-:Y:S05]  /*3590*/  BSYNC B2 ;  /* 0x0000000000027941 */ /* 0x000fea0003800000 */
.L_x_1928:
[----:B--2---:R3:W-:Y:S02]  /*35a0*/  STG.E.128 desc[UR40][R36.64], R12 ;  /* 0x0000000c24007986 */ /* 0x0047e4000c101d28 */
.L_x_1927:
[----:B------:R-:W-:Y:S05]  /*35b0*/  BSYNC B1 ;  /* 0x0000000000017941 */ /* 0x000fea0003800000 */
.L_x_1926:
[----:B------:R-:W-:Y:S05]  /*35c0*/  @P2 BRA `(.L_x_1925) ;  /* 0x0000001800a02947 */ /* 0x000fea0003800000 */
[----:B-123--:R1:W2:Y:S01]  /*35d0*/  LDS.128 R12, [R82+0x11000] ;  /* 0x01100000520c7984 */ /* 0x00e2a20000000c00 */
[----:B------:R-:W-:Y:S01]  /*35e0*/  VIADD R39, R56, 0x10 ;  /* 0x0000001038277836 */ /* 0x000fe20000000000 */
[----:B------:R-:W-:Y:S04]  /*35f0*/  BSSY B1, `(.L_x_1930) ;  /* 0x000002c000017945 */ /* 0x000fe80003800000 */
[----:B------:R-:W-:-:S13]  /*3600*/  ISETP.GE.AND P4, PT, R39, R88, PT ;  /* 0x000000582700720c */ /* 0x000fda0003f86270 */
[----:B-1----:R-:W-:Y:S05]  /*3610*/  @P4 BRA `(.L_x_1931) ;  /* 0x0000000000a44947 */ /* 0x002fea0003800000 */
[--C-:B------:R-:W-:Y:S02]  /*3620*/  SHF.R.U64 R39, R32, 0x10, R33.reuse ;  /* 0x0000001020277819 */ /* 0x100fe40000001221 */
[----:B------:R-:W-:Y:S02]  /*3630*/  SHF.R.U32.HI R38, RZ, 0x10, R33 ;  /* 0x00000010ff267819 */ /* 0x000fe40000011621 */
[--C-:B------:R-:W-:Y:S01]  /*3640*/  SHF.R.U64 R33, R34, 0x10, R35.reuse ;  /* 0x0000001022217819 */ /* 0x100fe20000001223 */
[----:B------:R-:W-:Y:S01]  /*3650*/  HADD2.F32 R34, -RZ, R39.H0_H0 ;  /* 0x20000027ff227230 */ /* 0x000fe20000004100 */
[----:B------:R-:W-:Y:S01]  /*3660*/  SHF.R.U32.HI R40, RZ, 0x10, R35 ;  /* 0x00000010ff287819 */ /* 0x000fe20000011623 */
[----:B------:R-:W-:Y:S01]  /*3670*/  HADD2.F32 R38, -RZ, R38.H0_H0 ;  /* 0x20000026ff267230 */ /* 0x000fe20000004100 */
[----:B--2---:R-:W-:Y:S01]  /*3680*/  MOV R32, R14 ;  /* 0x0000000e00207202 */ /* 0x004fe20000000f00 */
[----:B------:R-:W-:Y:S02]  /*3690*/  HADD2.F32 R35, -RZ, R33.H0_H0 ;  /* 0x20000021ff237230 */ /* 0x000fe40000004100 */
[----:B------:R-:W-:-:S02]  /*36a0*/  HADD2.F32 R14, -RZ, R13.H1_H1 ;  /* 0x3000000dff0e7230 */ /* 0x000fc40000004100 */
[----:B------:R-:W-:Y:S02]  /*36b0*/  HADD2.F32 R13, -RZ, R13.H0_H0 ;  /* 0x2000000dff0d7230 */ /* 0x000fe40000004100 */
[----:B------:R-:W-:Y:S02]  /*36c0*/  HADD2.F32 R40, -RZ, R40.H0_H0 ;  /* 0x20000028ff287230 */ /* 0x000fe40000004100 */
[-C--:B------:R-:W-:Y:S01]  /*36d0*/  FMUL.FTZ R42, R14, R35.reuse ;  /* 0x000000230e2a7220 */ /* 0x080fe20000410000 */
[--C-:B------:R-:W-:Y:S02]  /*36e0*/  HADD2.F32 R33, -RZ, R15.reuse.H1_H1 ;  /* 0x3000000fff217230 */ /* 0x100fe40000004100 */
[C---:B------:R-:W-:Y:S01]  /*36f0*/  FMUL.FTZ R35, R13.reuse, R35 ;  /* 0x000000230d237220 */ /* 0x040fe20000410000 */
[----:B------:R-:W-:Y:S02]  /*3700*/  HADD2.F32 R15, -RZ, R15.H0_H0 ;  /* 0x2000000fff0f7230 */ /* 0x000fe40000004100 */
[----:B------:R-:W-:Y:S01]  /*3710*/  FFMA.FTZ R42, R13, R34, -R42 ;  /* 0x000000220d2a7223 */ /* 0x000fe2000001082a */
[----:B------:R-:W-:-:S02]  /*3720*/  HADD2.F32 R13, -RZ, R12.H1_H1 ;  /* 0x3000000cff0d7230 */ /* 0x000fc40000004100 */
[----:B------:R-:W-:Y:S01]  /*3730*/  FFMA.FTZ R39, R14, R34, R35 ;  /* 0x000000220e277223 */ /* 0x000fe20000010023 */
[-C--:B------:R-:W-:Y:S01]  /*3740*/  FMUL.FTZ R46, R33, R40.reuse ;  /* 0x00000028212e7220 */ /* 0x080fe20000410000 */
[--C-:B------:R-:W-:Y:S02]  /*3750*/  HADD2.F32 R34, -RZ, R45.reuse.H0_H0 ;  /* 0x2000002dff227230 */ /* 0x100fe40000004100 */
[C---:B------:R-:W-:Y:S01]  /*3760*/  FMUL.FTZ R40, R15.reuse, R40 ;  /* 0x000000280f287220 */ /* 0x040fe20000410000 */
[----:B------:R-:W-:Y:S02]  /*3770*/  HADD2.F32 R45, -RZ, R45.H1_H1 ;  /* 0x3000002dff2d7230 */ /* 0x000fe40000004100 */
[-C--:B------:R-:W-:Y:S01]  /*3780*/  FFMA.FTZ R46, R15, R38.reuse, -R46 ;  /* 0x000000260f2e7223 */ /* 0x080fe2000001082e */
[----:B------:R-:W-:Y:S02]  /*3790*/  HADD2.F32 R14, -RZ, R32.H1_H1 ;  /* 0x30000020ff0e7230 */ /* 0x000fe40000004100 */
[----:B------:R-:W-:Y:S01]  /*37a0*/  FFMA.FTZ R43, R33, R38, R40 ;  /* 0x00000026212b7223 */ /* 0x000fe20000010028 */
[----:B------:R-:W-:-:S02]  /*37b0*/  HADD2.F32 R12, -RZ, R12.H0_H0 ;  /* 0x2000000cff0c7230 */ /* 0x000fc40000004100 */
[CC--:B------:R-:W-:Y:S01]  /*37c0*/  FMUL.FTZ R35, R13.reuse, R34.reuse ;  /* 0x000000220d237220 */ /* 0x0c0fe20000410000 */
[----:B------:R-:W-:Y:S02]  /*37d0*/  HADD2.F32 R32, -RZ, R32.H0_H0 ;  /* 0x20000020ff207230 */ /* 0x000fe40000004100 */
        /* <DEDUP_REMOVED lines=13> */
.L_x_1931:
[----:B------:R-:W-:Y:S05]  /*38b0*/  BSYNC B1 ;  /* 0x0000000000017941 */ /* 0x000fea0003800000 */
.L_x_1930:
[----:B--2---:R1:W-:Y:S01]  /*38c0*/  STG.E.128 desc[UR40][R36.64+0x40], R12 ;  /* 0x0000400c24007986 */ /* 0x0043e2000c101d28 */
[----:B------:R-:W-:Y:S05]  /*38d0*/  BRA `(.L_x_1925) ;  /* 0x0000001400dc7947 */ /* 0x000fea0003800000 */
.L_x_1909:
[C---:B------:R-:W-:Y:S02]  /*38e0*/  ISETP.GE.AND P3, PT, R19.reuse, R90, PT ;  /* 0x0000005a1300720c */ /* 0x040fe40003f66270 */
[----:B0-----:R-:W-:Y:S02]  /*38f0*/  CS2R R34, SRZ ;  /* 0x0000000000227805 */ /* 0x001fe4000001ff00 */
        /* <DEDUP_REMOVED lines=46> */
.L_x_1933:
[----:B------:R-:W-:Y:S05]  /*3be0*/  BSYNC B1 ;  /* 0x0000000000017941 */ /* 0x000fea0003800000 */
.L_x_1932:
[----:B-----5:R-:W-:Y:S01]  /*3bf0*/  IMAD.MOV.U32 R44, RZ, RZ, R38 ;  /* 0x000000ffff2c7224 */ /* 0x020fe200078e0026 */
[----:B------:R-:W-:Y:S01]  /*3c00*/  MOV R45, R39 ;  /* 0x00000027002d7202 */ /* 0x000fe20000000f00 */
[----:B------:R-:W-:Y:S01]  /*3c10*/  IMAD.MOV.U32 R46, RZ, RZ, R36 ;  /* 0x000000ffff2e7224 */ /* 0x000fe200078e0024 */
[----:B------:R-:W-:Y:S01]  /*3c20*/  ISETP.NE.AND P3, PT, R157, 0x3, PT ;  /* 0x000000039d00780c */ /* 0x000fe20003f65270 */
[----:B------:R-:W-:-:S03]  /*3c30*/  IMAD.MOV.U32 R47, RZ, RZ, R37 ;  /* 0x000000ffff2f7224 */ /* 0x000fc600078e0025 */
[----:B------:R-:W-:Y:S01]  /*3c40*/  PRMT R98, R46, 0x5410, R45 ;  /* 0x000054102e627816 */ /* 0x000fe2000000002d */
[----:B------:R-:W-:Y:S01]  /*3c50*/  IMAD.MOV.U32 R45, RZ, RZ, R43 ;  /* 0x000000ffff2d7224 */ /* 0x000fe200078e002b */
[----:B------:R-:W-:Y:S01]  /*3c60*/  PRMT R99, R44, 0x5410, R47 ;  /* 0x000054102c637816 */ /* 0x000fe2000000002f */
[----:B------:R-:W-:Y:S02]  /*3c70*/  IMAD.MOV.U32 R44, RZ, RZ, R42 ;  /* 0x000000ffff2c7224 */ /* 0x000fe400078e002a */
[----:B------:R-:W-:Y:S02]  /*3c80*/  IMAD.MOV.U32 R46, RZ, RZ, R40 ;  /* 0x000000ffff2e7224 */ /* 0x000fe400078e0028 */
[----:B------:R-:W-:-:S03]  /*3c90*/  IMAD.MOV.U32 R47, RZ, RZ, R41 ;  /* 0x000000ffff2f7224 */ /* 0x000fc600078e0029 */
[----:B------:R-:W-:Y:S01]  /*3ca0*/  PRMT R100, R44, 0x5410, R46 ;  /* 0x000054102c647816 */ /* 0x000fe2000000002e */
[----:B------:R-:W-:Y:S01]  /*3cb0*/  IMAD.MOV.U32 R46, RZ, RZ, R12 ;  /* 0x000000ffff2e7224 */ /* 0x000fe200078e000c */
[----:B------:R-:W-:Y:S01]  /*3cc0*/  PRMT R101, R45, 0x5410, R47 ;  /* 0x000054102d657816 */ /* 0x000fe2000000002f */
[----:B------:R-:W-:Y:S01]  /*3cd0*/  IMAD.MOV.U32 R45, RZ, RZ, R15 ;  /* 0x000000ffff2d7224 */ /* 0x000fe200078e000f */
        /* <DEDUP_REMOVED lines=9> */
[----:B------:R-:W-:Y:S02]  /*3d70*/  MOV R47, R33 ;  /* 0x00000021002f7202 */ /* 0x000fe40000000f00 */
[----:B------:R-:W-:Y:S02]  /*3d80*/  PRMT R102, R102, 0x5410, R44 ;  /* 0x0000541066667816 */ /* 0x000fe4000000002c */
[----:B------:R-:W-:Y:S02]  /*3d90*/  PRMT R107, R45, 0x7610, R107 ;  /* 0x000076102d6b7816 */ /* 0x000fe4000000006b */
[----:B------:R-:W-:Y:S02]  /*3da0*/  PRMT R106, R46, 0x7610, R106 ;  /* 0x000076102e6a7816 */ /* 0x000fe4000000006a */
[----:B------:R-:W-:Y:S01]  /*3db0*/  PRMT R109, R47, 0x7610, R109 ;  /* 0x000076102f6d7816 */ /* 0x000fe2000000006d */
[----:B------:R-:W-:Y:S06]  /*3dc0*/  @!P3 BRA `(.L_x_1934) ;  /* 0x000000000004b947 */ /* 0x000fec0003800000 */
[----:B------:R-:W-:Y:S01]  /*3dd0*/  BPT.TRAP 0x1 ;  /* 0x000000040000795c */ /* 0x000fe20000300000 */
.L_x_1934:
[----:B------:R-:W-:Y:S01]  /*3de0*/  IMAD R79, R22, 0x8, R2 ;  /* 0x00000008164f7824 */ /* 0x000fe200078e0202 */
[----:B------:R-:W-:Y:S01]  /*3df0*/  SHF.L.U32 R91, R156, 0x1f, RZ ;  /* 0x0000001f9c5b7819 */ /* 0x000fe200000006ff */
[----:B------:R-:W0:Y:S01]  /*3e00*/  LDC R93, c[0x0][0x2e4] ;  /* 0x0000b900ff5d7b82 */ /* 0x000e220000000800 */
[----:B------:R-:W-:Y:S02]  /*3e10*/  BSSY B1, `(.L_x_1935) ;  /* 0x0000004000017945 */ /* 0x000fe40003800000 */
[----:B------:R-:W1:Y:S01]  /*3e20*/  SYNCS.PHASECHK.TRANS64.TRYWAIT P5, [R79+URZ+0x16890], R91 ;  /* 0x0168905b4f0075a7 */ /* 0x000e6200080a017f */
[----:B0-----:R-:W-:Y:S01]  /*3e30*/  IMAD.IADD R95, R93, 0x1, -R64 ;  /* 0x000000015d5f7824 */ /* 0x001fe200078e0a40 */
[----:B-1----:R-:W-:Y:S06]  /*3e40*/  @!P5 BRA `(.L_x_1936) ;  /* 0x000001280068d947 */ /* 0x002fec0003800000 */
.L_x_2157:
[----:B------:R-:W-:Y:S05]  /*3e50*/  BSYNC B1 ;  /* 0x0000000000017941 */ /* 0x000fea0003800000 */
.L_x_1935:
        /* <DEDUP_REMOVED lines=23> */
[----:B------:R-:W-:Y:S01]  /*3fd0*/  IMAD R47, R46, 0x200, R45 ;  /* 0x000002002e2f7824 */ /* 0x000fe200078e022d */
[----:B------:R-:W-:-:S03]  /*3fe0*/  LEA R45, R22, R4, 0xd ;  /* 0x00000004162d7211 */ /* 0x000fc600078e68ff */
[----:B------:R-:W-:Y:S02]  /*3ff0*/  IMAD R47, R22, 0x2000, R47 ;  /* 0x00002000162f7824 */ /* 0x000fe400078e022f */
[--C-:B------:R-:W-:Y:S02]  /*4000*/  IMAD R45, R45, 0x2, R2.reuse ;  /* 0x000000022d2d7824 */ /* 0x100fe400078e0202 */
[----:B------:R-:W-:-:S04]  /*4010*/  IMAD R48, R47, 0x2, R2 ;  /* 0x000000022f307824 */ /* 0x000fc800078e0202 */
[----:B------:R-:W1:Y:S04]  /*4020*/  LDS.128 R44, [R45+0xe400] ;  /* 0x00e400002d2c7984 */ /* 0x000e680000000c00 */
[----:B------:R-:W2:Y:S01]  /*4030*/  LDS.128 R48, [R48+0xe400] ;  /* 0x00e4000030307984 */ /* 0x000ea20000000c00 */
[----:B------:R-:W-:Y:S05]  /*4040*/  @P4 BRA `(.L_x_1940) ;  /* 0x00000004004c4947 */ /* 0x000fea0003800000 */
[--C-:B------:R-:W-:Y:S01]  /*4050*/  SHF.R.U64 R32, R32, 0x10, R33.reuse ;  /* 0x0000001020207819 */ /* 0x100fe20000001221 */
[----:B------:R-:W-:Y:S01]  /*4060*/  HADD2.F32 R109, -RZ, R109.H0_H0 ;  /* 0x2000006dff6d7230 */ /* 0x000fe20000004100 */
[----:B------:R-:W-:Y:S01]  /*4070*/  SHF.R.U32.HI R33, RZ, 0x10, R33 ;  /* 0x00000010ff217819 */ /* 0x000fe20000011621 */
[----:B------:R-:W-:Y:S01]  /*4080*/  HADD2.F32 R104, -RZ, R104.H0_H0 ;  /* 0x20000068ff687230 */ /* 0x000fe20000004100 */
[--C-:B------:R-:W-:Y:S02]  /*4090*/  SHF.R.U64 R12, R12, 0x10, R13.reuse ;  /* 0x000000100c0c7819 */ /* 0x100fe4000000120d */
[----:B------:R-:W-:Y:S01]  /*40a0*/  SHF.R.U32.HI R103, RZ, 0x10, R13 ;  /* 0x00000010ff677819 */ /* 0x000fe2000001160d */
[----:B------:R-:W-:Y:S01]  /*40b0*/  HADD2.F32 R110, -RZ, R33.H0_H0 ;  /* 0x20000021ff6e7230 */ /* 0x000fe20000004100 */
[----:B------:R-:W-:Y:S02]  /*40c0*/  SHF.R.U64 R13, R14, 0x10, R15 ;  /* 0x000000100e0d7819 */ /* 0x000fe4000000120f */
[--C-:B------:R-:W-:Y:S01]  /*40d0*/  SHF.R.U64 R14, R34, 0x10, R35.reuse ;  /* 0x00000010220e7819 */ /* 0x100fe20000001223 */
[----:B-1----:R-:W-:Y:S01]  /*40e0*/  HADD2.F32 R34, -RZ, R45.H0_H0 ;  /* 0x2000002dff227230 */ /* 0x002fe20000004100 */
[----:B------:R-:W-:Y:S01]  /*40f0*/  SHF.R.U32.HI R105, RZ, 0x10, R35 ;  /* 0x00000010ff697819 */ /* 0x000fe20000011623 */
[--C-:B--2---:R-:W-:Y:S01]  /*4100*/  HADD2.F32 R35, -RZ, R49.reuse.H0_H0 ;  /* 0x20000031ff237230 */ /* 0x104fe20000004100 */
[----:B------:R-:W-:Y:S01]  /*4110*/  SHF.R.U32.HI R15, RZ, 0x10, R15 ;  /* 0x00000010ff0f7819 */ /* 0x000fe2000001160f */
[----:B------:R-:W-:-:S02]  /*4120*/  HADD2.F32 R49, -RZ, R49.H1_H1 ;  /* 0x30000031ff317230 */ /* 0x000fc40000004100 */
[CC--:B------:R-:W-:Y:S01]  /*4130*/  FMUL.FTZ R112, R34.reuse, R109.reuse ;  /* 0x0000006d22707220 */ /* 0x0c0fe20000410000 */
[----:B------:R-:W-:Y:S02]  /*4140*/  HADD2.F32 R45, -RZ, R45.H1_H1 ;  /* 0x3000002dff2d7230 */ /* 0x000fe40000004100 */
[----:B------:R-:W-:Y:S01]  /*4150*/  FMUL.FTZ R33, R35, R109 ;  /* 0x0000006d23217220 */ /* 0x000fe20000410000 */
[----:B------:R-:W-:Y:S02]  /*4160*/  HADD2.F32 R108, -RZ, R103.H0_H0 ;  /* 0x20000067ff6c7230 */ /* 0x000fe40000004100 */
[-C--:B------:R-:W-:Y:S01]  /*4170*/  FMUL.FTZ R114, R49, R110.reuse ;  /* 0x0000006e31727220 */ /* 0x080fe20000410000 */
[----:B------:R-:W-:Y:S02]  /*4180*/  HADD2.F32 R103, -RZ, R32.H0_H0 ;  /* 0x20000020ff677230 */ /* 0x000fe40000004100 */
[----:B------:R-:W-:Y:S01]  /*4190*/  FMUL.FTZ R110, R45, R110 ;  /* 0x0000006e2d6e7220 */ /* 0x000fe20000410000 */
[-C--:B------:R-:W-:Y:S01]  /*41a0*/  FFMA.FTZ R33, R34, R104.reuse, -R33 ;  /* 0x0000006822217223 */ /* 0x080fe20000010821 */
[----:B------:R-:W-:Y:S01]  /*41b0*/  FFMA.FTZ R34, R35, R104, R112 ;  /* 0x0000006823227223 */ /* 0x000fe20000010070 */
[-C--:B------:R-:W-:Y:S01]  /*41c0*/  FFMA.FTZ R104, R45, R108.reuse, -R114 ;  /* 0x0000006c2d687223 */ /* 0x080fe20000010872 */
[----:B------:R-:W-:Y:S01]  /*41d0*/  FFMA.FTZ R35, R49, R108, R110 ;  /* 0x0000006c31237223 */ /* 0x000fe2000001006e */
[----:B------:R-:W-:-:S02]  /*41e0*/  HADD2.F32 R112, -RZ, R107.H0_H0 ;  /* 0x2000006bff707230 */ /* 0x000fc40000004100 */
[----:B------:R-:W-:Y:S01]  /*41f0*/  HADD2.F32 R49, -RZ, R51.H0_H0 ;  /* 0x20000033ff317230 */ /* 0x000fe20000004100 */
[----:B------:R-:W-:Y:S01]  /*4200*/  F2FP.F16.F32.PACK_AB R33, R104, R33 ;  /* 0x000000216821723e */ /* 0x000fe200000000ff */
[----:B------:R-:W-:Y:S02]  /*4210*/  HADD2.F32 R45, -RZ, R47.H0_H0 ;  /* 0x2000002fff2d7230 */ /* 0x000fe40000004100 */
[----:B------:R-:W-:Y:S02]  /*4220*/  HADD2.F32 R51, -RZ, R51.H1_H1 ;  /* 0x30000033ff337230 */ /* 0x000fe40000004100 */
[-C--:B------:R-:W-:Y:S01]  /*4230*/  FMUL.FTZ R116, R49, R112.reuse ;  /* 0x0000007031747220 */ /* 0x080fe20000410000 */
[----:B------:R-:W-:Y:S02]  /*4240*/  HADD2.F32 R114, -RZ, R105.H0_H0 ;  /* 0x20000069ff727230 */ /* 0x000fe40000004100 */
[----:B------:R-:W-:Y:S01]  /*4250*/  FMUL.FTZ R112, R45, R112 ;  /* 0x000000702d707220 */ /* 0x000fe20000410000 */
[----:B------:R-:W-:-:S02]  /*4260*/  HADD2.F32 R108, -RZ, R107.H1_H1 ;  /* 0x3000006bff6c7230 */ /* 0x000fc40000004100 */
[----:B------:R-:W-:Y:S02]  /*4270*/  HADD2.F32 R47, -RZ, R47.H1_H1 ;  /* 0x3000002fff2f7230 */ /* 0x000fe40000004100 */
[----:B------:R-:W-:Y:S01]  /*4280*/  FMUL.FTZ R118, R51, R114 ;  /* 0x0000007233767220 */ /* 0x000fe20000410000 */
[----:B------:R-:W-:Y:S02]  /*4290*/  HADD2.F32 R110, -RZ, R15.H0_H0 ;  /* 0x2000000fff6e7230 */ /* 0x000fe40000004100 */
[-C--:B------:R-:W-:Y:S01]  /*42a0*/  FFMA.FTZ R15, R45, R108.reuse, -R116 ;  /* 0x0000006c2d0f7223 */ /* 0x080fe20000010874 */
[----:B------:R-:W-:Y:S01]  /*42b0*/  FFMA.FTZ R45, R49, R108, R112 ;  /* 0x0000006c312d7223 */ /* 0x000fe20000010070 */
[C---:B------:R-:W-:Y:S01]  /*42c0*/  FMUL.FTZ R114, R47.reuse, R114 ;  /* 0x000000722f727220 */ /* 0x040fe20000410000 */
[--C-:B------:R-:W-:Y:S02]  /*42d0*/  HADD2.F32 R49, -RZ, R106.reuse.H1_H1 ;  /* 0x3000006aff317230 */ /* 0x100fe40000004100 */
[----:B------:R-:W-:Y:S01]  /*42e0*/  FFMA.FTZ R108, R47, R110, -R118 ;  /* 0x0000006e2f6c7223 */ /* 0x000fe20000010876 */
[----:B------:R-:W-:-:S02]  /*42f0*/  HADD2.F32 R106, -RZ, R106.H0_H0 ;  /* 0x2000006aff6a7230 */ /* 0x000fc40000004100 */
[----:B------:R-:W-:Y:S01]  /*4300*/  FFMA.FTZ R110, R51, R110, R114 ;  /* 0x0000006e336e7223 */ /* 0x000fe20000010072 */
        /* <DEDUP_REMOVED lines=17> */
[----:B------:R-:W-:-:S02]  /*4420*/  HADD2.F32 R51, -RZ, R102.H1_H1 ;  /* 0x30000066ff337230 */ /* 0x000fc40000004100 */
[----:B------:R-:W-:Y:S01]  /*4430*/  HADD2.F32 R14, -RZ, R46.H0_H0 ;  /* 0x2000002eff0e7230 */ /* 0x000fe20000004100 */
[----:B------:R-:W-:Y:S01]  /*4440*/  F2FP.F16.F32.PACK_AB R48, R105, R32 ;  /* 0x000000206930723e */ /* 0x000fe200000000ff */
[----:B------:R-:W-:Y:S02]  /*4450*/  HADD2.F32 R50, -RZ, R50.H1_H1 ;  /* 0x30000032ff327230 */ /* 0x000fe40000004100 */
[-C--:B------:R-:W-:Y:S01]  /*4460*/  FMUL.FTZ R107, R44, R51.reuse ;  /* 0x000000332c6b7220 */ /* 0x080fe20000410000 */
[----:B------:R-:W-:Y:S02]  /*4470*/  HADD2.F32 R46, -RZ, R46.H1_H1 ;  /* 0x3000002eff2e7230 */ /* 0x000fe40000004100 */
[----:B------:R-:W-:Y:S01]  /*4480*/  FMUL.FTZ R51, R14, R51 ;  /* 0x000000330e337220 */ /* 0x000fe20000410000 */
[----:B------:R-:W-:Y:S02]  /*4490*/  HADD2.F32 R49, -RZ, R102.H0_H0 ;  /* 0x20000066ff317230 */ /* 0x000fe40000004100 */
[----:B------:R-:W-:Y:S01]  /*44a0*/  FMUL.FTZ R109, R50, R103 ;  /* 0x00000067326d7220 */ /* 0x000fe20000410000 */
[----:B------:R-:W-:-:S02]  /*44b0*/  HADD2.F32 R13, -RZ, R13.H0_H0 ;  /* 0x2000000dff0d7230 */ /* 0x000fc40000004100 */
[----:B------:R-:W-:Y:S01]  /*44c0*/  FMUL.FTZ R103, R46, R103 ;  /* 0x000000672e677220 */ /* 0x000fe20000410000 */
[----:B------:R-:W-:Y:S02]  /*44d0*/  IMAD.MOV.U32 R45, RZ, RZ, R33 ;  /* 0x000000ffff2d7224 */ /* 0x000fe400078e0021 */
[-C--:B------:R-:W-:Y:S01]  /*44e0*/  FFMA.FTZ R51, R44, R49.reuse, R51 ;  /* 0x000000312c337223 */ /* 0x080fe20000010033 */
[----:B------:R-:W-:Y:S01]  /*44f0*/  FFMA.FTZ R107, R14, R49, -R107 ;  /* 0x000000310e6b7223 */ /* 0x000fe2000001086b */
[-C--:B------:R-:W-:Y:S01]  /*4500*/  FFMA.FTZ R50, R50, R13.reuse, R103 ;  /* 0x0000000d32327223 */ /* 0x080fe20000010067 */
[----:B------:R-:W-:Y:S01]  /*4510*/  FFMA.FTZ R46, R46, R13, -R109 ;  /* 0x0000000d2e2e7223 */ /* 0x000fe2000001086d */
[----:B------:R-:W-:Y:S01]  /*4520*/  F2FP.F16.F32.PACK_AB R44, R47, R12 ;  /* 0x0000000c2f2c723e */ /* 0x000fe200000000ff */
[----:B------:R-:W-:Y:S01]  /*4530*/  IMAD.MOV.U32 R47, RZ, RZ, R15 ;  /* 0x000000ffff2f7224 */ /* 0x000fe200078e000f */
[----:B------:R-:W-:Y:S02]  /*4540*/  F2FP.F16.F32.PACK_AB R49, R35, R34 ;  /* 0x000000222331723e */ /* 0x000fe400000000ff */
[----:B------:R-:W-:Y:S01]  /*4550*/  F2FP.F16.F32.PACK_AB R50, R50, R51 ;  /* 0x000000333232723e */ /* 0x000fe200000000ff */
[----:B------:R-:W-:Y:S01]  /*4560*/  IMAD.MOV.U32 R51, RZ, RZ, R110 ;  /* 0x000000ffff337224 */ /* 0x000fe200078e006e */
[----:B------:R-:W-:-:S07]  /*4570*/  F2FP.F16.F32.PACK_AB R46, R46, R107 ;  /* 0x0000006b2e2e723e */ /* 0x000fce00000000ff */
.L_x_1940:
[----:B------:R-:W-:Y:S05]  /*4580*/  BSYNC B2 ;  /* 0x0000000000027941 */ /* 0x000fea0003800000 */
.L_x_1939:
        /* <DEDUP_REMOVED lines=12> */
.L_x_1938:
[----:B------:R-:W-:Y:S05]  /*4650*/  BSYNC B1 ;  /* 0x0000000000017941 */ /* 0x000fea0003800000 */
.L_x_1937:
[----:B-1----:R-:W-:Y:S01]  /*4660*/  IADD3 R13, R19, 0x60, RZ ;  /* 0x00000060130d7810 */ /* 0x002fe20007ffe0ff */
[----:B------:R-:W-:-:S03]  /*4670*/  IMAD R12, R66, R86, RZ ;  /* 0x00000056420c7224 */ /* 0x000fc600078e02ff */
[C---:B------:R-:W-:Y:S01]  /*4680*/  ISETP.GE.OR P5, PT, R13.reuse, R90, P1 ;  /* 0x0000005a0d00720c */ /* 0x040fe20000fa6670 */
[----:B------:R-:W-:-:S04]  /*4690*/  IMAD.WIDE.U32 R84, R13, R86, R84 ;  /* 0x000000560d547225 */ /* 0x000fc800078e0054 */
[----:B------:R-:W-:-:S08]  /*46a0*/  IMAD R47, R13, R87, R12 ;  /* 0x000000570d2f7224 */ /* 0x000fd000078e020c */
[----:B------:R-:W-:Y:S05]  /*46b0*/  @P5 BRA `(.L_x_1925) ;  /* 0x0000000800645947 */ /* 0x000fea0003800000 */
[----:B------:R-:W2:Y:S01]  /*46c0*/  LDL R14, [R1+0x20] ;  /* 0x00002000010e7983 */ /* 0x000ea20000100800 */
[----:B------:R-:W-:Y:S01]  /*46d0*/  IMAD.IADD R47, R85, 0x1, R47 ;  /* 0x00000001552f7824 */ /* 0x000fe200078e022f */
[----:B------:R-:W-:Y:S01]  /*46e0*/  IADD3 R12, P5, P6, R58, R84, R29 ;  /* 0x000000543a0c7210 */ /* 0x000fe20007ebe01d */
[C---:B------:R-:W-:Y:S01]  /*46f0*/  VIADD R15, R19.reuse, 0x60 ;  /* 0x00000060130f7836 */ /* 0x040fe20000000000 */
[----:B------:R-:W-:Y:S01]  /*4700*/  SEL R95, R64, R95, !P0 ;  /* 0x0000005f405f7207 */ /* 0x000fe20004000000 */
[----:B------:R-:W-:Y:S01]  /*4710*/  VIADD R32, R19, 0x60 ;  /* 0x0000006013207836 */ /* 0x000fe20000000000 */
[----:B------:R-:W-:Y:S01]  /*4720*/  IADD3.X R13, R78, R47, R5, P5, P6 ;  /* 0x0000002f4e0d7210 */ /* 0x000fe20002fec405 */
[----:B------:R-:W-:Y:S01]  /*4730*/  IMAD.SHL.U32 R15, R15, 0x40, RZ ;  /* 0x000000400f0f7824 */ /* 0x000fe200078e00ff */
[----:B------:R-:W-:Y:S01]  /*4740*/  LEA R44, P5, R12, R80, 0x1 ;  /* 0x000000500c2c7211 */ /* 0x000fe200078a08ff */
[----:B------:R-:W-:Y:S01]  /*4750*/  IMAD.SHL.U32 R32, R32, 0x40, RZ ;  /* 0x0000004020207824 */ /* 0x000fe200078e00ff */
[----:B------:R-:W-:Y:S02]  /*4760*/  BSSY B1, `(.L_x_1941) ;  /* 0x000006a000017945 */ /* 0x000fe40003800000 */
[----:B------:R-:W-:Y:S01]  /*4770*/  LEA.HI.X R45, R12, R81, R13, 0x1, P5 ;  /* 0x000000510c2d7211 */ /* 0x000fe200028f0c0d */
[----:B------:R-:W-:Y:S01]  /*4780*/  IMAD R13, R22, 0x2000, R3 ;  /* 0x00002000160d7824 */ /* 0x000fe200078e0203 */
[----:B------:R-:W-:-:S02]  /*4790*/  SHF.R.S32.HI R12, RZ, 0x1f, R95 ;  /* 0x0000001fff0c7819 */ /* 0x000fc4000001145f */
[----:B------:R-:W-:Y:S01]  /*47a0*/  LOP3.LUT R15, R15, 0x1c0, RZ, 0xc0, !PT ;  /* 0x000001c00f0f7812 */ /* 0x000fe200078ec0ff */
[----:B------:R-:W-:Y:S01]  /*47b0*/  IMAD R13, R13, 0x2, R2 ;  /* 0x000000020d0d7824 */ /* 0x000fe200078e0202 */
[----:B------:R-:W-:Y:S02]  /*47c0*/  LEA.HI R95, R12, R95, RZ, 0x4 ;  /* 0x0000005f0c5f7211 */ /* 0x000fe400078f20ff */
[----:B------:R-:W-:Y:S02]  /*47d0*/  LOP3.LUT R32, R32, 0x1c0, RZ, 0xc0, !PT ;  /* 0x000001c020207812 */ /* 0x000fe400078ec0ff */
[----:B------:R-:W-:Y:S02]  /*47e0*/  LEA.HI.SX32 R49, R95, R60, 0x1c ;  /* 0x0000003c5f317211 */ /* 0x000fe400078fe2ff */
[----:B------:R-:W-:-:S03]  /*47f0*/  SHF.R.U32.HI R15, RZ, 0x3, R15 ;  /* 0x00000003ff0f7819 */ /* 0x000fc6000001160f */
[----:B------:R-:W-:-:S05]  /*4800*/  IMAD.SHL.U32 R49, R49, 0x8, RZ ;  /* 0x0000000831317824 */ /* 0x000fca00078e00ff */
[----:B------:R-:W-:-:S04]  /*4810*/  LOP3.LUT R12, R32, 0x38, R49, 0xf8, !PT ;  /* 0x00000038200c7812 */ /* 0x000fc800078ef831 */
[----:B------:R-:W-:-:S04]  /*4820*/  LOP3.LUT R12, R12, R15, RZ, 0x3c, !PT ;  /* 0x0000000f0c0c7212 */ /* 0x000fc800078e3cff */
[----:B--2---:R-:W-:-:S05]  /*4830*/  IADD3 R15, R14, R12, RZ ;  /* 0x0000000c0e0f7210 */ /* 0x004fca0007ffe0ff */
[----:B------:R-:W-:-:S04]  /*4840*/  IMAD R15, R22, 0x2000, R15 ;  /* 0x00002000160f7824 */ /* 0x000fc800078e020f */
[----:B------:R-:W-:Y:S02]  /*4850*/  IMAD R32, R15, 0x2, R2 ;  /* 0x000000020f207824 */ /* 0x000fe400078e0202 */
        /* <DEDUP_REMOVED lines=13> */
[----:B------:R-:W-:Y:S01]  /*4930*/  MOV R39, R32 ;  /* 0x0000002000277202 */ /* 0x000fe20000000f00 */
[--C-:B------:R-:W-:Y:S01]  /*4940*/  HADD2.F32 R32, -RZ, R12.reuse.H0_H0 ;  /* 0x2000000cff207230 */ /* 0x100fe20000004100 */
[----:B------:R-:W-:Y:S01]  /*4950*/  SHF.R.U32.HI R50, RZ, 0x10, R37 ;  /* 0x00000010ff327819 */ /* 0x000fe20000011625 */
[----:B------:R-:W-:Y:S01]  /*4960*/  HADD2.F32 R35, -RZ, R12.H1_H1 ;  /* 0x3000000cff237230 */ /* 0x000fe20000004100 */
[--C-:B------:R-:W-:Y:S01]  /*4970*/  SHF.R.U64 R37, R42, 0x10, R43.reuse ;  /* 0x000000102a257819 */ /* 0x100fe2000000122b */
[----:B------:R-:W-:Y:S01]  /*4980*/  HADD2.F32 R12, -RZ, R13.H0_H0 ;  /* 0x2000000dff0c7230 */ /* 0x000fe20000004100 */
[----:B------:R-:W-:Y:S01]  /*4990*/  SHF.R.U32.HI R86, RZ, 0x10, R43 ;  /* 0x00000010ff567819 */ /* 0x000fe2000001162b */
[----:B------:R-:W-:-:S02]  /*49a0*/  HADD2.F32 R48, -RZ, R48.H0_H0 ;  /* 0x20000030ff307230 */ /* 0x000fc40000004100 */
[----:B------:R-:W-:Y:S02]  /*49b0*/  HADD2.F32 R15, -RZ, R13.H1_H1 ;  /* 0x3000000dff0f7230 */ /* 0x000fe40000004100 */
[-C--:B------:R-:W-:Y:S01]  /*49c0*/  FMUL.FTZ R13, R32, R51.reuse ;  /* 0x00000033200d7220 */ /* 0x080fe20000410000 */
[----:B------:R-:W-:Y:S02]  /*49d0*/  HADD2.F32 R43, -RZ, R99.H1_H1 ;  /* 0x30000063ff2b7230 */ /* 0x000fe40000004100 */
[C---:B------:R-:W-:Y:S01]  /*49e0*/  FMUL.FTZ R51, R12.reuse, R51 ;  /* 0x000000330c337220 */ /* 0x040fe20000410000 */
[----:B------:R-:W-:Y:S02]  /*49f0*/  HADD2.F32 R42, -RZ, R50.H0_H0 ;  /* 0x20000032ff2a7230 */ /* 0x000fe40000004100 */
[-C--:B------:R-:W-:Y:S01]  /*4a00*/  FMUL.FTZ R50, R35, R48.reuse ;  /* 0x0000003023327220 */ /* 0x080fe20000410000 */
[C---:B------:R-:W-:Y:S01]  /*4a10*/  FMUL.FTZ R48, R15.reuse, R48 ;  /* 0x000000300f307220 */ /* 0x040fe20000410000 */
        /* <DEDUP_REMOVED lines=16> */
[----:B------:R-:W-:Y:S01]  /*4b20*/  FFMA.FTZ R101, R42, R48, R101 ;  /* 0x000000302a657223 */ /* 0x000fe20000010065 */
[----:B------:R-:W-:Y:S02]  /*4b30*/  HADD2.F32 R42, -RZ, R40.H0_H0 ;  /* 0x20000028ff2a7230 */ /* 0x000fe40000004100 */
[----:B------:R-:W-:Y:S01]  /*4b40*/  FMUL.FTZ R86, R41, R86 ;  /* 0x0000005629567220 */ /* 0x000fe20000410000 */
[----:B------:R-:W-:Y:S01]  /*4b50*/  FFMA.FTZ R33, R35, R48, -R88 ;  /* 0x0000003023217223 */ /* 0x000fe20000010858 */
[----:B------:R-:W-:Y:S01]  /*4b60*/  FFMA.FTZ R92, R41, R50, -R92 ;  /* 0x00000032295c7223 */ /* 0x000fe2000001085c */
[----:B------:R-:W-:-:S02]  /*4b70*/  HADD2.F32 R41, -RZ, R100.H1_H1 ;  /* 0x30000064ff297230 */ /* 0x000fc40000004100 */
[----:B------:R-:W-:Y:S01]  /*4b80*/  FFMA.FTZ R86, R43, R50, R86 ;  /* 0x000000322b567223 */ /* 0x000fe20000010056 */
[--C-:B------:R-:W-:Y:S02]  /*4b90*/  HADD2.F32 R40, -RZ, R39.reuse.H0_H0 ;  /* 0x20000027ff287230 */ /* 0x100fe40000004100 */
[----:B------:R-:W-:Y:S01]  /*4ba0*/  HADD2.F32 R35, -RZ, R38.H0_H0 ;  /* 0x20000026ff237230 */ /* 0x000fe20000004100 */
[----:B------:R-:W-:Y:S01]  /*4bb0*/  F2FP.F16.F32.PACK_AB R92, R92, R33 ;  /* 0x000000215c5c723e */ /* 0x000fe200000000ff */
[----:B------:R-:W-:Y:S02]  /*4bc0*/  HADD2.F32 R98, -RZ, R98.H0_H0 ;  /* 0x20000062ff627230 */ /* 0x000fe40000004100 */
[-C--:B------:R-:W-:Y:S01]  /*4bd0*/  FMUL.FTZ R48, R40, R41.reuse ;  /* 0x0000002928307220 */ /* 0x080fe20000410000 */
[----:B------:R-:W-:Y:S02]  /*4be0*/  HADD2.F32 R39, -RZ, R39.H1_H1 ;  /* 0x30000027ff277230 */ /* 0x000fe40000004100 */
[----:B------:R-:W-:Y:S01]  /*4bf0*/  FMUL.FTZ R41, R35, R41 ;  /* 0x0000002923297220 */ /* 0x000fe20000410000 */
[----:B------:R-:W-:-:S02]  /*4c00*/  HADD2.F32 R38, -RZ, R38.H1_H1 ;  /* 0x30000026ff267230 */ /* 0x000fc40000004100 */
[-C--:B------:R-:W-:Y:S01]  /*4c10*/  FFMA.FTZ R48, R35, R98.reuse, -R48 ;  /* 0x0000006223307223 */ /* 0x080fe20000010830 */
[----:B------:R-:W-:Y:S02]  /*4c20*/  HADD2.F32 R46, -RZ, R46.H0_H0 ;  /* 0x2000002eff2e7230 */ /* 0x000fe40000004100 */
[----:B------:R-:W-:Y:S01]  /*4c30*/  FFMA.FTZ R40, R40, R98, R41 ;  /* 0x0000006228287223 */ /* 0x000fe20000010029 */
[-C--:B------:R-:W-:Y:S01]  /*4c40*/  FMUL.FTZ R43, R39, R42.reuse ;  /* 0x0000002a272b7220 */ /* 0x080fe20000410000 */
[----:B------:R-:W-:Y:S02]  /*4c50*/  HADD2.F32 R41, -RZ, R37.H0_H0 ;  /* 0x20000025ff297230 */ /* 0x000fe40000004100 */
[C---:B------:R-:W-:Y:S01]  /*4c60*/  FMUL.FTZ R42, R38.reuse, R42 ;  /* 0x0000002a262a7220 */ /* 0x040fe20000410000 */
[----:B------:R-:W-:Y:S02]  /*4c70*/  HADD2.F32 R37, -RZ, R34.H0_H0 ;  /* 0x20000022ff257230 */ /* 0x000fe40000004100 */
[----:B------:R-:W-:Y:S01]  /*4c80*/  FFMA.FTZ R43, R38, R46, -R43 ;  /* 0x0000002e262b7223 */ /* 0x000fe2000001082b */
[----:B------:R-:W-:-:S02]  /*4c90*/  HADD2.F32 R100, -RZ, R100.H0_H0 ;  /* 0x20000064ff647230 */ /* 0x000fc40000004100 */
[----:B------:R-:W-:Y:S01]  /*4ca0*/  FFMA.FTZ R51, R39, R46, R42 ;  /* 0x0000002e27337223 */ /* 0x000fe2000001002a */
[----:B------:R-:W-:Y:S01]  /*4cb0*/  HADD2.F32 R35, -RZ, R14.H0_H0 ;  /* 0x2000000eff237230 */ /* 0x000fe20000004100 */
[----:B------:R-:W-:Y:S01]  /*4cc0*/  F2FP.F16.F32.PACK_AB R33, R32, R13 ;  /* 0x0000000d2021723e */ /* 0x000fe200000000ff */
[----:B------:R-:W-:Y:S01]  /*4cd0*/  HADD2.F32 R34, -RZ, R34.H1_H1 ;  /* 0x30000022ff227230 */ /* 0x000fe20000004100 */
[----:B------:R-:W-:Y:S01]  /*4ce0*/  F2FP.F16.F32.PACK_AB R12, R43, R48 ;  /* 0x000000302b0c723e */ /* 0x000fe200000000ff */
[----:B------:R-:W-:Y:S01]  /*4cf0*/  HADD2.F32 R14, -RZ, R14.H1_H1 ;  /* 0x3000000eff0e7230 */ /* 0x000fe20000004100 */
[----:B------:R-:W-:Y:S01]  /*4d00*/  F2FP.F16.F32.PACK_AB R32, R51, R40 ;  /* 0x000000283320723e */ /* 0x000fe200000000ff */
[----:B------:R-:W-:Y:S02]  /*4d10*/  HADD2.F32 R39, -RZ, R36.H0_H0 ;  /* 0x20000024ff277230 */ /* 0x000fe40000004100 */
[----:B------:R-:W-:Y:S01]  /*4d20*/  FMUL.FTZ R36, R37, R100 ;  /* 0x0000006425247220 */ /* 0x000fe20000410000 */
[----:B------:R-:W-:-:S02]  /*4d30*/  HADD2.F32 R38, -RZ, R99.H0_H0 ;  /* 0x20000063ff267230 */ /* 0x000fc40000004100 */
[-C--:B------:R-:W-:Y:S01]  /*4d40*/  FMUL.FTZ R87, R34, R41.reuse ;  /* 0x0000002922577220 */ /* 0x080fe20000410000 */
[C---:B------:R-:W-:Y:S01]  /*4d50*/  FMUL.FTZ R100, R35.reuse, R100 ;  /* 0x0000006423647220 */ /* 0x040fe20000410000 */
[C---:B------:R-:W-:Y:S01]  /*4d60*/  FMUL.FTZ R41, R14.reuse, R41 ;  /* 0x000000290e297220 */ /* 0x040fe20000410000 */
[----:B------:R-:W-:Y:S02]  /*4d70*/  IMAD.MOV.U32 R13, RZ, RZ, R15 ;  /* 0x000000ffff0d7224 */ /* 0x000fe400078e000f */
[-C--:B------:R-:W-:Y:S01]  /*4d80*/  FFMA.FTZ R36, R35, R38.reuse, -R36 ;  /* 0x0000002623247223 */ /* 0x080fe20000010824 */
[----:B------:R-:W-:Y:S01]  /*4d90*/  FFMA.FTZ R100, R37, R38, R100 ;  /* 0x0000002625647223 */ /* 0x000fe20000010064 */
[-C--:B------:R-:W-:Y:S01]  /*4da0*/  FFMA.FTZ R87, R14, R39.reuse, -R87 ;  /* 0x000000270e577223 */ /* 0x080fe20000010857 */
[----:B------:R-:W-:Y:S01]  /*4db0*/  FFMA.FTZ R41, R34, R39, R41 ;  /* 0x0000002722297223 */ /* 0x000fe20000010029 */
[----:B------:R-:W-:Y:S01]  /*4dc0*/  F2FP.F16.F32.PACK_AB R35, R86, R101 ;  /* 0x000000655623723e */ /* 0x000fe200000000ff */
[----:B------:R-:W-:-:S02]  /*4dd0*/  IMAD.MOV.U32 R15, RZ, RZ, R92 ;  /* 0x000000ffff0f7224 */ /* 0x000fc400078e005c */
[----:B------:R-:W-:Y:S02]  /*4de0*/  F2FP.F16.F32.PACK_AB R14, R87, R36 ;  /* 0x00000024570e723e */ /* 0x000fe400000000ff */
[----:B------:R-:W-:-:S07]  /*4df0*/  F2FP.F16.F32.PACK_AB R34, R41, R100 ;  /* 0x000000642922723e */ /* 0x000fce00000000ff */
.L_x_1942:
[----:B------:R-:W-:Y:S05]  /*4e00*/  BSYNC B1 ;  /* 0x0000000000017941 */ /* 0x000fea0003800000 */
.L_x_1941:
        /* <DEDUP_REMOVED lines=10> */
.L_x_1908:
[----:B------:R-:W-:-:S13]  /*4eb0*/  ISETP.NE.AND P3, PT, R157, 0x3, PT ;  /* 0x000000039d00780c */ /* 0x000fda0003f65270 */
[----:B------:R-:W-:Y:S05]  /*4ec0*/  @!P3 BRA `(.L_x_1943) ;  /* 0x000000000004b947 */ /* 0x000fea0003800000 */
[----:B------:R-:W-:Y:S01]  /*4ed0*/  BPT.TRAP 0x1 ;  /* 0x000000040000795c */ /* 0x000fe20000300000 */
.L_x_1943:
[----:B------:R-:W-:Y:S01]  /*4ee0*/  IMAD R79, R22, 0x8, R2 ;  /* 0x00000008164f7824 */ /* 0x000fe200078e0202 */
[----:B------:R-:W-:Y:S01]  /*4ef0*/  SHF.L.U32 R91, R156, 0x1f, RZ ;  /* 0x0000001f9c5b7819 */ /* 0x000fe200000006ff */
[----:B------:R-:W-:Y:S01]  /*4f00*/  IMAD R90, R26, -0x80, R28 ;  /* 0xffffff801a5a7824 */ /* 0x000fe200078e021c */
[----:B------:R-:W-:Y:S02]  /*4f10*/  BSSY B1, `(.L_x_1944) ;  /* 0x0000004000017945 */ /* 0x000fe40003800000 */
[----:B------:R-:W1:Y:S02]  /*4f20*/  SYNCS.PHASECHK.TRANS64.TRYWAIT P4, [R79+URZ+0x16890], R91 ;  /* 0x0168905b4f0075a7 */ /* 0x000e64000808017f */
[----:B------:R-:W-:Y:S01]  /*4f30*/  VIMNMX R90, R90, 0x80, PT ;  /* 0x000000805a5a7848 */ /* 0x000fe20003fe0100 */
[----:B-1----:R-:W-:Y:S06]  /*4f40*/  @!P4 BRA `(.L_x_1945) ;  /* 0x00000118003cc947 */ /* 0x002fec0003800000 */
.L_x_2158:
[----:B------:R-:W-:Y:S05]  /*4f50*/  BSYNC B1 ;  /* 0x0000000000017941 */ /* 0x000fea0003800000 */
.L_x_1944:
[----:B------:R-:W-:Y:S01]  /*4f60*/  ISETP.GE.AND P4, PT, R19, R90, PT ;  /* 0x0000005a1300720c */ /* 0x000fe20003f86270 */
[----:B------:R-:W-:-:S12]  /*4f70*/  BSSY B1, `(.L_x_1946) ;  /* 0x0000006000017945 */ /* 0x000fd80003800000 */
[----:B------:R-:W-:Y:S05]  /*4f80*/  @P4 BRA `(.L_x_1947) ;  /* 0x0000000000104947 */ /* 0x000fea0003800000 */
[----:B------:R-:W2:Y:S04]  /*4f90*/  @!P1 LDS.128 R12, [R83+0xe000] ;  /* 0x00e00000530c9984 */ /* 0x000ea80000000c00 */
[----:B0-----:R-:W0:Y:S04]  /*4fa0*/  @!P2 LDS.128 R32, [R82+0xe000] ;  /* 0x00e000005220a984 */ /* 0x001e280000000c00 */
[----:B--2---:R2:W-:Y:S04]  /*4fb0*/  @!P1 STG.E.128 desc[UR40][R38.64], R12 ;  /* 0x0000000c26009986 */ /* 0x0045e8000c101d28 */
[----:B0-----:R2:W-:Y:S02]  /*4fc0*/  @!P2 STG.E.128 desc[UR40][R38.64+0x40], R32 ;  /* 0x000040202600a986 */ /* 0x0015e4000c101d28 */
.L_x_1947:
[----:B------:R-:W-:Y:S05]  /*4fd0*/  BSYNC B1 ;  /* 0x0000000000017941 */ /* 0x000fea0003800000 */
.L_x_1946:
[----:B--2---:R-:W-:-:S05]  /*4fe0*/  VIADD R12, R19, 0x60 ;  /* 0x00000060130c7836 */ /* 0x004fca0000000000 */
[----:B------:R-:W-:-:S13]  /*4ff0*/  ISETP.GE.AND P4, PT, R12, R90, PT ;  /* 0x0000005a0c00720c */ /* 0x000fda0003f86270 */
[----:B------:R-:W-:Y:S05]  /*5000*/  @P4 BRA `(.L_x_1925) ;  /* 0x0000000000104947 */ /* 0x000fea0003800000 */
[----:B------:R-:W2:Y:S04]  /*5010*/  @!P1 LDS.128 R12, [R83+0x11000] ;  /* 0x01100000530c9984 */ /* 0x000ea80000000c00 */
[----:B0-----:R-:W0:Y:S04]  /*5020*/  @!P2 LDS.128 R32, [R82+0x11000] ;  /* 0x011000005220a984 */ /* 0x001e280000000c00 */
[----:B--2---:R2:W-:Y:S04]  /*5030*/  @!P1 STG.E.128 desc[UR40][R36.64], R12 ;  /* 0x0000000c24009986 */ /* 0x0045e8000c101d28 */
[----:B0-----:R2:W-:Y:S02]  /*5040*/  @!P2 STG.E.128 desc[UR40][R36.64+0x40], R32 ;  /* 0x000040202400a986 */ /* 0x0015e4000c101d28 */
.L_x_1925:
[----:B------:R-:W-:Y:S05]  /*5050*/  BSYNC B0 ;  /* 0x0000000000007941 */ /* 0x000fea0003800000 */
.L_x_1907:
        /* <DEDUP_REMOVED lines=17> */
.L_x_1949:
[----:B------:R-:W-:Y:S05]  /*5170*/  BSYNC B0 ;  /* 0x0000000000007941 */ /* 0x000fea0003800000 */
.L_x_1948:
[----:B------:R-:W2:Y:S01]  /*5180*/  SYNCS.PHASECHK.TRANS64.TRYWAIT P3, [R79+URZ+0x168b0], R91 ;  /* 0x0168b05b4f0075a7 */ /* 0x000ea2000806017f */
[----:B------:R-:W-:Y:S01]  /*5190*/  ULDC UR42, c[0x0][0x2e4] ;  /* 0x0000b900002a7ab9 */ /* 0x000fe20000000800 */
[----:B------:R-:W-:Y:S01]  /*51a0*/  ULDC.64 UR38, c[0x0][0x318] ;  /* 0x0000c60000267ab9 */ /* 0x000fe20000000a00 */
[----:B------:R-:W-:Y:S01]  /*51b0*/  ULDC.64 UR36, c[0x0][0x308] ;  /* 0x0000c20000247ab9 */ /* 0x000fe20000000a00 */
[----:B------:R-:W-:Y:S01]  /*51c0*/  BSSY B0, `(.L_x_1950) ;  /* 0x0000003000007945 */ /* 0x000fe20003800000 */
[----:B----4-:R-:W-:-:S03]  /*51d0*/  IMAD.WIDE R32, R26, 0x80, R8 ;  /* 0x000000801a207825 */ /* 0x010fc600078e0208 */
[----:B--2---:R-:W-:Y:S05]  /*51e0*/  @!P3 BRA `(.L_x_1951) ;  /* 0x0000011400a8b947 */ /* 0x004fea0003800000 */
.L_x_2159:
[----:B------:R-:W-:Y:S05]  /*51f0*/  BSYNC B0 ;  /* 0x0000000000007941 */ /* 0x000fea0003800000 */
.L_x_1950:
        /* <DEDUP_REMOVED lines=9> */
[----:B0-----:R-:W-:-:S04]  /*5290*/  LEA R34, P3, R12, UR36, 0x1 ;  /* 0x000000240c227c11 */ /* 0x001fc8000f8608ff */
[----:B------:R-:W-:Y:S02]  /*52a0*/  LEA.HI.X R35, R12, UR37, R13, 0x1, P3 ;  /* 0x000000250c237c11 */ /* 0x000fe400098f0c0d */
[----:B------:R-:W-:-:S13]  /*52b0*/  ISETP.GE.AND P3, PT, R16, UR42, PT ;  /* 0x0000002a10007c0c */ /* 0x000fda000bf66270 */
[----:B------:R-:W0:Y:S04]  /*52c0*/  @!P3 LDS.128 R12, [R83] ;  /* 0x00000000530cb984 */ /* 0x000e280000000c00 */
[----:B0-----:R-:W-:Y:S01]  /*52d0*/  @!P3 STG.E.128 desc[UR40][R34.64], R12 ;  /* 0x0000000c2200b986 */ /* 0x001fe2000c101d28 */
[----:B------:R-:W-:-:S13]  /*52e0*/  ISETP.GE.AND P3, PT, R67, UR42, PT ;  /* 0x0000002a43007c0c */ /* 0x000fda000bf66270 */
[----:B------:R-:W0:Y:S04]  /*52f0*/  @!P3 LDS.128 R12, [R82] ;  /* 0x00000000520cb984 */ /* 0x000e280000000c00 */
[----:B0-----:R3:W-:Y:S02]  /*5300*/  @!P3 STG.E.128 desc[UR40][R34.64+0x40], R12 ;  /* 0x0000400c2200b986 */ /* 0x0017e4000c101d28 */
.L_x_1953:
[----:B------:R-:W-:Y:S05]  /*5310*/  BSYNC B0 ;  /* 0x0000000000007941 */ /* 0x000fea0003800000 */
.L_x_1952:
        /* <DEDUP_REMOVED lines=20> */
.L_x_1955:
[----:B------:R-:W-:Y:S05]  /*5460*/  BSYNC B0 ;  /* 0x0000000000007941 */ /* 0x000fea0003800000 */
.L_x_1954:
[----:B-1----:R-:W3:Y:S01]  /*5470*/  LDL R12, [R1+0x8] ;  /* 0x00000800010c7983 */ /* 0x002ee20000100800 */
        /* <DEDUP_REMOVED lines=12> */
[----:B------:R-:W-:Y:S02]  /*5540*/  SEL R22, R22, RZ, P3 ;  /* 0x000000ff16167207 */ /* 0x000fe40001800000 */
[----:B------:R-:W-:Y:S01]  /*5550*/  LOP3.LUT R156, R156, R13, RZ, 0x3c, !PT ;  /* 0x0000000d9c9c7212 */ /* 0x000fe200078e3cff */
[----:B------:R0:W-:Y:S01]  /*5560*/  @!P4 SYNCS.ARRIVE.TRANS64.RED.A1T0 RZ, [R79+URZ], RZ ;  /* 0x000000ff4fffc9a7 */ /* 0x0001e2000810043f */
[----:B---3--:R-:W-:-:S13]  /*5570*/  LOP3.LUT P5, RZ, R12, 0x2, RZ, 0xc0, !PT ;  /* 0x000000020cff7812 */ /* 0x008fda00078ac0ff */
[----:B0-----:R-:W-:Y:S05]  /*5580*/  @P5 BRA `(.L_x_1956) ;  /* 0xffffffcc004c5947 */ /* 0x001fea000383ffff */
[----:B------:R-:W0:Y:S01]  /*5590*/  S2R R12, SR_TID.X ;  /* 0x00000000000c7919 */ /* 0x000e220000002100 */
[----:B------:R-:W-:Y:S02]  /*55a0*/  PLOP3.LUT P0, PT, PT, PT, PT, 0x8, 0x0 ;  /* 0x000000000000781c */ /* 0x000fe40003f0e170 */
[----:B0-----:R-:W-:-:S04]  /*55b0*/  SHF.R.U32.HI R12, RZ, 0x7, R12 ;  /* 0x00000007ff0c7819 */ /* 0x001fc8000001160c */
[----:B------:R-:W-:-:S13]  /*55c0*/  ISETP.NE.AND P5, PT, R12, 0x1, PT ;  /* 0x000000010c00780c */ /* 0x000fda0003fa5270 */
[----:B------:R-:W-:Y:S06]  /*55d0*/  @!P5 BAR.ARV 0x9, 0x100 ;  /* 0x024400000000db1d */ /* 0x000fec0000002000 */
.L_x_1902:
[----:B------:R-:W-:Y:S02]  /*55e0*/  ISETP.GE.AND P2, PT, R152, 0x1, PT ;  /* 0x000000019800780c */ /* 0x000fe40003f46270 */
[----:B------:R-:W-:Y:S02]  /*55f0*/  CS2R R28, SRZ ;  /* 0x00000000001c7805 */ /* 0x000fe4000001ff00 */
[----:B------:R-:W-:Y:S01]  /*5600*/  PLOP3.LUT P1, PT, PT, PT, PT, 0x80, 0x0 ;  /* 0x000000000000781c */ /* 0x000fe20003f2f070 */
[----:B------:R-:W-:Y:S01]  /*5610*/  IMAD.MOV.U32 R21, RZ, RZ, RZ ;  /* 0x000000ffff157224 */ /* 0x000fe200078e00ff */
[----:B------:R-:W-:Y:S01]  /*5620*/  MOV R3, RZ ;  /* 0x000000ff00037202 */ /* 0x000fe20000000f00 */
[----:B------:R-:W-:Y:S01]  /*5630*/  IMAD.MOV.U32 R119, RZ, RZ, RZ ;  /* 0x000000ffff777224 */ /* 0x000fe200078e00ff */
[----:B------:R-:W-:Y:S01]  /*5640*/  CS2R R26, SRZ ;  /* 0x00000000001a7805 */ /* 0x000fe2000001ff00 */
[----:B------:R-:W-:Y:S01]  /*5650*/  IMAD.MOV.U32 R0, RZ, RZ, RZ ;  /* 0x000000ffff007224 */ /* 0x000fe200078e00ff */
        /* <DEDUP_REMOVED lines=18> */
.L_x_1957:
[----:B------:R-:W-:Y:S02]  /*5780*/  IMAD.MOV.U32 R12, RZ, RZ, RZ ;  /* 0x000000ffff0c7224 */ /* 0x000fe400078e00ff */
[----:B------:R-:W-:Y:S01]  /*5790*/  IMAD.MOV.U32 R49, RZ, RZ, RZ ;  /* 0x000000ffff317224 */ /* 0x000fe200078e00ff */
[----:B------:R-:W-:Y:S06]  /*57a0*/  @!P2 BRA `(.L_x_1958) ;  /* 0x000000a400eca947 */ /* 0x000fec0003800000 */
[----:B------:R-:W0:Y:S01]  /*57b0*/  S2R R4, SR_TID.X ;  /* 0x0000000000047919 */ /* 0x000e220000002100 */
[----:B------:R-:W-:Y:S01]  /*57c0*/  UMOV UR4, 0xffffffff ;  /* 0xffffffff00047882 */ /* 0x000fe20000000000 */
[----:B0-----:R-:W-:-:S04]  /*57d0*/  IADD3 R4, R4, -0x80, RZ ;  /* 0xffffff8004047810 */ /* 0x001fc80007ffe0ff */
[----:B------:R-:W-:-:S04]  /*57e0*/  SHF.R.S32.HI R0, RZ, 0x1f, R4 ;  /* 0x0000001fff007819 */ /* 0x000fc80000011404 */
[----:B------:R-:W-:-:S04]  /*57f0*/  LEA.HI R0, R0, R4, RZ, 0x7 ;  /* 0x0000000400007211 */ /* 0x000fc800078f38ff */
[----:B------:R-:W-:Y:S01]  /*5800*/  SHF.R.S32.HI R13, RZ, 0x7, R0 ;  /* 0x00000007ff0d7819 */ /* 0x000fe20000011400 */
[----:B------:R-:W-:Y:S06]  /*5810*/  BRA.DIV UR4, `(.L_x_1959) ;  /* 0x0000011204307947 */ /* 0x000fec000b800000 */
[----:B------:R0:W2:Y:S02]  /*5820*/  SHFL.IDX PT, R155, R13, RZ, 0x1f ;  /* 0x00001fff0d9b7589 */ /* 0x0000a400000e0000 */
.L_x_2162:
[----:B------:R-:W3:Y:S01]  /*5830*/  LDL.LU R4, [R1+0x8] ;  /* 0x0000080001047983 */ /* 0x000ee20000300800 */
[----:B------:R-:W-:Y:S01]  /*5840*/  VIADD R3, R2, 0x8400 ;  /* 0x0000840002037836 */ /* 0x000fe20000000000 */
[----:B------:R-:W-:Y:S01]  /*5850*/  BSSY B6, `(.L_x_1960) ;  /* 0x000001c000067945 */ /* 0x000fe20003800000 */
[----:B--2---:R-:W-:-:S03]  /*5860*/  IMAD.HI R0, R155, 0x55555556, RZ ;  /* 0x555555569b007827 */ /* 0x004fc600078e02ff */
[----:B------:R-:W-:Y:S02]  /*5870*/  LOP3.LUT P0, RZ, R3, 0x3ff, RZ, 0xc0, !PT ;  /* 0x000003ff03ff7812 */ /* 0x000fe4000780c0ff */
[----:B------:R-:W-:-:S05]  /*5880*/  LEA.HI R0, R0, R0, RZ, 0x1 ;  /* 0x0000000000007211 */ /* 0x000fca00078f08ff */
[----:B------:R-:W-:-:S04]  /*5890*/  IMAD R0, R0, -0x3, R155 ;  /* 0xfffffffd00007824 */ /* 0x000fc800078e029b */
[----:B------:R-:W-:-:S05]  /*58a0*/  IMAD R0, R0, 0x2000, R3 ;  /* 0x0000200000007824 */ /* 0x000fca00078e0203 */
[----:B------:R-:W-:-:S04]  /*58b0*/  SHF.R.U32.HI R0, RZ, 0x4, R0 ;  /* 0x00000004ff007819 */ /* 0x000fc80000011600 */
[----:B------:R-:W-:Y:S02]  /*58c0*/  LOP3.LUT R36, R0, 0x3fff, RZ, 0xc0, !PT ;  /* 0x00003fff00247812 */ /* 0x000fe400078ec0ff */
[----:B---3--:R-:W-:-:S04]  /*58d0*/  LOP3.LUT R4, R4, 0xfffffffe, RZ, 0xc0, !PT ;  /* 0xfffffffe04047812 */ /* 0x008fc800078ec0ff */
[----:B------:R-:W-:-:S05]  /*58e0*/  @P0 LOP3.LUT R4, R4, 0x1, RZ, 0xfc, !PT ;  /* 0x0000000104040812 */ /* 0x000fca00078efcff */
[----:B------:R2:W-:Y:S01]  /*58f0*/  STL [R1+0x8], R4 ;  /* 0x0000080401007387 */ /* 0x0005e20000100800 */
[----:B------:R-:W-:Y:S05]  /*5900*/  @!P0 BRA `(.L_x_1961) ;  /* 0x0000000000408947 */ /* 0x000fea0003800000 */
[----:B------:R-:W-:Y:S01]  /*5910*/  MOV R0, 0x0 ;  /* 0x0000000000007802 */ /* 0x000fe20000000f00 */
[----:B------:R-:W-:Y:S01]  /*5920*/  ULDC.64 UR4, c[0x4][0xa8] ;  /* 0x01002a0000047ab9 */ /* 0x000fe20000000a00 */
[----:B------:R-:W-:Y:S01]  /*5930*/  ULDC.64 UR6, c[0x4][0xb0] ;  /* 0x01002c0000067ab9 */ /* 0x000fe20000000a00 */
[----:B--2---:R-:W-:Y:S01]  /*5940*/  IMAD.U32 R4, RZ, RZ, UR4 ;  /* 0x00000004ff047e24 */ /* 0x004fe2000f8e00ff */
[----:B------:R2:W3:Y:S01]  /*5950*/  LDC.64 R14, c[0x4][R0] ;  /* 0x01000000000e7b82 */ /* 0x0004e20000000a00 */
        /* <DEDUP_REMOVED lines=8> */
[----:B0-2---:R-:W-:-:S07]  /*59e0*/  IMAD.MOV.U32 R13, RZ, RZ, RZ ;  /* 0x000000ffff0d7224 */ /* 0x005fce00078e00ff */
[----:B------:R-:W-:-:S07]  /*59f0*/  LEPC R20, `(.L_x_1961) ;  /* 0x000000001014794e */ /* 0x000fce0000000000 */
[----:B---3-5:R-:W-:Y:S05]  /*5a00*/  CALL.ABS.NOINC R14 ;  /* 0x000000000e007343 */ /* 0x028fea0003c00000 */
.L_x_1961:
[----:B------:R-:W-:Y:S05]  /*5a10*/  BSYNC B6 ;  /* 0x0000000000067941 */ /* 0x000fea0003800000 */
.L_x_1960:
        /* <DEDUP_REMOVED lines=8> */
[----:B------:R3:W4:Y:S03]  /*5aa0*/  SYNCS.PHASECHK.TRANS64.TRYWAIT P0, [R2+URZ+0x16800], R3 ;  /* 0x01680003020075a7 */ /* 0x000726000800017f */
[----:B----4-:R-:W-:Y:S05]  /*5ab0*/  @!P0 NANOSLEEP.SYNCS 0x989680 ;  /* 0x009896800000895d */ /* 0x010fea0003900000 */
[----:B------:R-:W4:Y:S01]  /*5ac0*/  @!P0 SYNCS.PHASECHK.TRANS64 P0, [R2+URZ+0x16800], R3 ;  /* 0x01680003020085a7 */ /* 0x000f22000800007f */
[----:B------:R-:W-:Y:S04]  /*5ad0*/  BSSY B0, `(.L_x_1963) ;  /* 0x0000006000007945 */ /* 0x000fe80003800000 */
[----:B----4-:R-:W-:Y:S05]  /*5ae0*/  @P0 BRA `(.L_x_1964) ;  /* 0x0000000000100947 */ /* 0x010fea0003800000 */
.L_x_1965:
[----:B----4-:R4:W0:Y:S02]  /*5af0*/  SYNCS.PHASECHK.TRANS64.TRYWAIT P0, [R2+URZ+0x16800], R3 ;  /* 0x01680003020075a7 */ /* 0x010824000800017f */
[----:B0-----:R-:W-:Y:S05]  /*5b00*/  @!P0 NANOSLEEP.SYNCS 0x989680 ;  /* 0x009896800000895d */ /* 0x001fea0003900000 */
[----:B------:R-:W0:Y:S02]  /*5b10*/  @!P0 SYNCS.PHASECHK.TRANS64 P0, [R2+URZ+0x16800], R3 ;  /* 0x01680003020085a7 */ /* 0x000e24000800007f */
[----:B0-----:R-:W-:Y:S05]  /*5b20*/  @!P0 BRA `(.L_x_1965) ;  /* 0xfffffffc00f08947 */ /* 0x001fea000383ffff */
.L_x_1964:
[----:B------:R-:W-:Y:S05]  /*5b30*/  BSYNC B0 ;  /* 0x0000000000007941 */ /* 0x000fea0003800000 */
.L_x_1963:
[----:B------:R-:W-:Y:S05]  /*5b40*/  BRA `(.L_x_1966) ;  /* 0x0000003000207947 */ /* 0x000fea0003800000 */
.L_x_1962:
[----:B------:R-:W3:Y:S01]  /*5b50*/  S2R R0, SR_TID.X ;  /* 0x0000000000007919 */ /* 0x000ee20000002100 */
[----:B------:R-:W-:Y:S01]  /*5b60*/  ULDC.64 UR6, c[0x0][0x3e8] ;  /* 0x0000fa0000067ab9 */ /* 0x000fe20000000a00 */
[--C-:B------:R-:W-:Y:S01]  /*5b70*/  SHF.R.S32.HI R7, RZ, 0x1f, R16.reuse ;  /* 0x0000001fff077819 */ /* 0x100fe20000011410 */
[----:B------:R-:W-:Y:S01]  /*5b80*/  ULDC.64 UR4, c[0x0][0x3d8] ;  /* 0x0000f60000047ab9 */ /* 0x000fe20000000a00 */
[----:B---3--:R-:W-:Y:S02]  /*5b90*/  VIADD R3, R0, 0xffffff80 ;  /* 0xffffff8000037836 */ /* 0x008fe40000000000 */
[----:B------:R-:W3:Y:S01]  /*5ba0*/  LDL R0, [R1+0x8] ;  /* 0x0000080001007983 */ /* 0x000ee20000100800 */
[----:B------:R-:W-:Y:S01]  /*5bb0*/  SHF.R.S32.HI R10, RZ, 0x1f, R19 ;  /* 0x0000001fff0a7819 */ /* 0x000fe20000011413 */
[----:B------:R-:W-:Y:S01]  /*5bc0*/  IMAD.MOV.U32 R6, RZ, RZ, R16 ;  /* 0x000000ffff067224 */ /* 0x000fe200078e0010 */
[----:B------:R-:W-:Y:S01]  /*5bd0*/  SHF.R.S32.HI R34, RZ, 0x1f, R3 ;  /* 0x0000001fff227819 */ /* 0x000fe20000011403 */
[----:B-----5:R-:W-:Y:S01]  /*5be0*/  IMAD.WIDE.U32 R40, R24, UR4, RZ ;  /* 0x0000000418287c25 */ /* 0x020fe2000f8e00ff */
[----:B------:R-:W-:Y:S02]  /*5bf0*/  BSSY B6, `(.L_x_1967) ;  /* 0x0000030000067945 */ /* 0x000fe40003800000 */
[----:B------:R-:W-:Y:S01]  /*5c00*/  LEA.HI R34, R34, R3, RZ, 0x2 ;  /* 0x0000000322227211 */ /* 0x000fe200078f10ff */
[----:B------:R-:W-:-:S02]  /*5c10*/  IMAD R12, R10, UR6, RZ ;  /* 0x000000060a0c7c24 */ /* 0x000fc4000f8e02ff */
[----:B------:R-:W-:Y:S01]  /*5c20*/  IMAD.WIDE.U32 R8, R19, UR4, R6 ;  /* 0x0000000413087c25 */ /* 0x000fe2000f8e0006 */
[----:B------:R-:W-:-:S03]  /*5c30*/  LOP3.LUT R34, R34, 0xfffffffc, RZ, 0xc0, !PT ;  /* 0xfffffffc22227812 */ /* 0x000fc600078ec0ff */
[----:B------:R-:W-:Y:S01]  /*5c40*/  IMAD.WIDE.U32 R38, R24, UR6, RZ ;  /* 0x0000000618267c25 */ /* 0x000fe2000f8e00ff */
[----:B------:R-:W-:Y:S02]  /*5c50*/  IADD3 R34, R3, -R34, RZ ;  /* 0x8000002203227210 */ /* 0x000fe40007ffe0ff */
[----:B------:R-:W-:Y:S01]  /*5c60*/  IADD3 R35, P2, R8, R40, RZ ;  /* 0x0000002808237210 */ /* 0x000fe20007f5e0ff */
[----:B------:R-:W-:Y:S02]  /*5c70*/  IMAD R12, R19, UR7, R12 ;  /* 0x00000007130c7c24 */ /* 0x000fe4000f8e020c */
[----:B------:R-:W-:-:S05]  /*5c80*/  IMAD.SHL.U32 R26, R34, 0x4, RZ ;  /* 0x00000004221a7824 */ /* 0x000fca00078e00ff */
[----:B------:R-:W-:-:S03]  /*5c90*/  SHF.R.S32.HI R27, RZ, 0x1f, R26 ;  /* 0x0000001fff1b7819 */ /* 0x000fc6000001141a */
[----:B--2---:R-:W-:-:S03]  /*5ca0*/  IMAD.WIDE.U32 R4, R19, UR4, R26 ;  /* 0x0000000413047c25 */ /* 0x004fc6000f8e001a */
[----:B------:R-:W-:Y:S02]  /*5cb0*/  IADD3 R32, P0, R4, R40, RZ ;  /* 0x0000002804207210 */ /* 0x000fe40007f1e0ff */
[----:B---3--:R-:W-:Y:S02]  /*5cc0*/  LOP3.LUT P4, RZ, R0, 0x1, RZ, 0xc0, !PT ;  /* 0x0000000100ff7812 */ /* 0x008fe4000788c0ff */
[----:B------:R-:W-:-:S05]  /*5cd0*/  SHF.R.S32.HI R0, RZ, 0x1f, R24 ;  /* 0x0000001fff007819 */ /* 0x000fca0000011418 */
[C---:B-1----:R-:W-:Y:S02]  /*5ce0*/  IMAD R11, R0.reuse, UR6, RZ ;  /* 0x00000006000b7c24 */ /* 0x042fe4000f8e02ff */
[----:B------:R-:W-:Y:S02]  /*5cf0*/  IMAD R3, R0, UR4, RZ ;  /* 0x0000000400037c24 */ /* 0x000fe4000f8e02ff */
[----:B------:R-:W-:Y:S02]  /*5d00*/  IMAD R0, R10, UR4, RZ ;  /* 0x000000040a007c24 */ /* 0x000fe4000f8e02ff */
[----:B------:R-:W-:Y:S02]  /*5d10*/  IMAD R45, R24, UR7, R11 ;  /* 0x00000007182d7c24 */ /* 0x000fe4000f8e020b */
[----:B------:R-:W-:-:S04]  /*5d20*/  IMAD.WIDE.U32 R10, R19, UR6, R6 ;  /* 0x00000006130a7c25 */ /* 0x000fc8000f8e0006 */
[----:B------:R-:W-:Y:S01]  /*5d30*/  IMAD R3, R24, UR5, R3 ;  /* 0x0000000518037c24 */ /* 0x000fe2000f8e0203 */
[----:B------:R-:W-:Y:S01]  /*5d40*/  IADD3 R49, P3, R10, R38, RZ ;  /* 0x000000260a317210 */ /* 0x000fe20007f7e0ff */
[----:B------:R-:W-:-:S04]  /*5d50*/  IMAD.WIDE.U32 R6, R19, UR6, R26 ;  /* 0x0000000613067c25 */ /* 0x000fc8000f8e001a */
[----:B------:R-:W-:Y:S01]  /*5d60*/  IMAD R0, R19, UR5, R0 ;  /* 0x0000000513007c24 */ /* 0x000fe2000f8e0200 */
[----:B------:R-:W-:Y:S01]  /*5d70*/  IADD3 R30, P1, R6, R38, RZ ;  /* 0x00000026061e7210 */ /* 0x000fe20007f3e0ff */
[----:B------:R-:W-:Y:S02]  /*5d80*/  IMAD.IADD R37, R3, 0x1, R41 ;  /* 0x0000000103257824 */ /* 0x000fe400078e0229 */
        /* <DEDUP_REMOVED lines=13> */
[----:B------:R-:W-:Y:S01]  /*5e60*/  MOV R6, UR6 ;  /* 0x0000000600067c02 */ /* 0x000fe20008000f00 */
[----:B------:R-:W-:Y:S02]  /*5e70*/  IMAD.U32 R7, RZ, RZ, UR7 ;  /* 0x00000007ff077e24 */ /* 0x000fe4000f8e00ff */
[----:B------:R-:W-:-:S02]  /*5e80*/  IMAD.U32 R10, RZ, RZ, UR4 ;  /* 0x00000004ff0a7e24 */ /* 0x000fc4000f8e00ff */
[----:B------:R-:W-:Y:S02]  /*5e90*/  IMAD.U32 R11, RZ, RZ, UR5 ;  /* 0x00000005ff0b7e24 */ /* 0x000fe4000f8e00ff */
[----:B------:R-:W-:Y:S02]  /*5ea0*/  IMAD.MOV.U32 R8, RZ, RZ, 0x70 ;  /* 0x00000070ff087424 */ /* 0x000fe400078e00ff */
[----:B------:R-:W-:Y:S02]  /*5eb0*/  IMAD.MOV.U32 R12, RZ, RZ, 0x1 ;  /* 0x00000001ff0c7424 */ /* 0x000fe400078e00ff */
[----:B01----:R-:W-:-:S07]  /*5ec0*/  IMAD.MOV.U32 R13, RZ, RZ, RZ ;  /* 0x000000ffff0d7224 */ /* 0x003fce00078e00ff */
[----:B------:R-:W-:-:S07]  /*5ed0*/  LEPC R20, `(.L_x_1968) ;  /* 0x000000001014794e */ /* 0x000fce0000000000 */
[----:B--2---:R-:W-:Y:S05]  /*5ee0*/  CALL.ABS.NOINC R14 ;  /* 0x000000000e007343 */ /* 0x004fea0003c00000 */
.L_x_1968:
[----:B------:R-:W-:Y:S05]  /*5ef0*/  BSYNC B6 ;  /* 0x0000000000067941 */ /* 0x000fea0003800000 */
.L_x_1967:
[----:B------:R-:W2:Y:S01]  /*5f00*/  LDL R24, [R1+0x10] ;  /* 0x0000100001187983 */ /* 0x000ea20000100800 */
[----:B------:R-:W1:Y:S01]  /*5f10*/  LDC.64 R10, c[0x0][0x3d8] ;  /* 0x0000f600ff0a7b82 */ /* 0x000e620000000a00 */
[----:B------:R-:W-:Y:S01]  /*5f20*/  SHF.R.S32.HI R3, RZ, 0x1f, R153 ;  /* 0x0000001fff037819 */ /* 0x000fe20000011499 */
[----:B------:R-:W-:Y:S01]  /*5f30*/  ULDC.U8 UR4, c[0x0][0x3f0] ;  /* 0x0000fc0000047ab9 */ /* 0x000fe20000000000 */
[----:B------:R-:W-:Y:S01]  /*5f40*/  BSSY B0, `(.L_x_1969) ;  /* 0x00002c0000007945 */ /* 0x000fe20003800000 */
[----:B------:R-:W-:-:S04]  /*5f50*/  ISETP.NE.AND P0, PT, RZ, UR4, PT ;  /* 0x00000004ff007c0c */ /* 0x000fc8000bf05270 */
[----:B0-----:R-:W0:Y:S01]  /*5f60*/  LDC.64 R12, c[0x0][0x3e8] ;  /* 0x0000fa00ff0c7b82 */ /* 0x001e220000000a00 */
[-C--:B-1----:R-:W-:Y:S02]  /*5f70*/  IMAD R0, R3, R10.reuse, RZ ;  /* 0x0000000a03007224 */ /* 0x082fe400078e02ff */
[----:B------:R-:W-:-:S04]  /*5f80*/  IMAD.WIDE.U32 R20, R153, R10, RZ ;  /* 0x0000000a99147225 */ /* 0x000fc800078e00ff */
[-C--:B0-----:R-:W-:Y:S02]  /*5f90*/  IMAD R4, R3, R12.reuse, RZ ;  /* 0x0000000c03047224 */ /* 0x081fe400078e02ff */
[C---:B------:R-:W-:Y:S02]  /*5fa0*/  IMAD R3, R153.reuse, R11, R0 ;  /* 0x0000000b99037224 */ /* 0x040fe400078e0200 */
[----:B------:R-:W-:-:S03]  /*5fb0*/  IMAD.WIDE.U32 R8, R153, R12, RZ ;  /* 0x0000000c99087225 */ /* 0x000fc600078e00ff */
[----:B------:R-:W-:Y:S01]  /*5fc0*/  IADD3 R3, R21, R3, RZ ;  /* 0x0000000315037210 */ /* 0x000fe20007ffe0ff */
[----:B------:R-:W-:Y:S02]  /*5fd0*/  IMAD R5, R153, R13, R4 ;  /* 0x0000000d99057224 */ /* 0x000fe400078e0204 */
[----:B------:R-:W-:-:S04]  /*5fe0*/  IMAD.WIDE.U32 R14, R20, 0xc0, RZ ;  /* 0x000000c0140e7825 */ /* 0x000fc800078e00ff */
[----:B------:R-:W-:Y:S02]  /*5ff0*/  IMAD.IADD R5, R9, 0x1, R5 ;  /* 0x0000000109057824 */ /* 0x000fe400078e0205 */
[----:B------:R-:W-:-:S04]  /*6000*/  IMAD.WIDE.U32 R6, R8, 0xc0, RZ ;  /* 0x000000c008067825 */ /* 0x000fc800078e00ff */
[----:B------:R-:W-:Y:S02]  /*6010*/  IMAD R29, R3, 0xc0, RZ ;  /* 0x000000c0031d7824 */ /* 0x000fe400078e02ff */
[----:B------:R-:W-:Y:S02]  /*6020*/  IMAD R47, R5, 0xc0, RZ ;  /* 0x000000c0052f7824 */ /* 0x000fe400078e02ff */
[----:B------:R-:W-:Y:S02]  /*6030*/  IMAD.IADD R53, R15, 0x1, R29 ;  /* 0x000000010f357824 */ /* 0x000fe400078e021d */
[----:B------:R-:W-:Y:S02]  /*6040*/  IMAD.IADD R55, R7, 0x1, R47 ;  /* 0x0000000107377824 */ /* 0x000fe400078e022f */
[----:B--2---:R-:W-:-:S05]  /*6050*/  IMAD R0, R153, -0xc0, R24 ;  /* 0xffffff4099007824 */ /* 0x004fca00078e0218 */
[----:B------:R-:W-:Y:S01]  /*6060*/  VIMNMX R4, R0, 0xc0, PT ;  /* 0x000000c000047848 */ /* 0x000fe20003fe0100 */
[----:B------:R-:W-:Y:S06]  /*6070*/  @!P0 BRA `(.L_x_1970) ;  /* 0x0000001400888947 */ /* 0x000fec0003800000 */
[----:B------:R-:W0:Y:S01]  /*6080*/  LDC R0, c[0x0][0x428] ;  /* 0x00010a00ff007b82 */ /* 0x000e220000000800 */
[C---:B------:R-:W-:Y:S01]  /*6090*/  ISETP.GE.AND P0, PT, R19.reuse, R4, PT ;  /* 0x000000041300720c */ /* 0x040fe20003f06270 */
[----:B------:R-:W-:Y:S01]  /*60a0*/  VIADD R28, R19, 0x60 ;  /* 0x00000060131c7836 */ /* 0x000fe20000000000 */
[----:B------:R-:W-:Y:S01]  /*60b0*/  BSSY B1, `(.L_x_1971) ;  /* 0x0000028000017945 */ /* 0x000fe20003800000 */
[----:B------:R-:W-:Y:S01]  /*60c0*/  MOV R44, R38 ;  /* 0x00000026002c7202 */ /* 0x000fe20000000f00 */
[----:B------:R-:W-:Y:S01]  /*60d0*/  IMAD.MOV.U32 R5, RZ, RZ, R37 ;  /* 0x000000ffff057224 */ /* 0x000fe200078e0025 */
[----:B------:R-:W-:Y:S02]  /*60e0*/  CS2R R42, SRZ ;  /* 0x00000000002a7805 */ /* 0x000fe4000001ff00 */
[----:B------:R-:W-:Y:S01]  /*60f0*/  ISETP.GE.AND P1, PT, R28, R4, PT ;  /* 0x000000041c00720c */ /* 0x000fe20003f26270 */
[----:B------:R-:W-:Y:S01]  /*6100*/  IMAD.MOV.U32 R4, RZ, RZ, R40 ;  /* 0x000000ffff047224 */ /* 0x000fe200078e0028 */
[----:B------:R-:W-:-:S02]  /*6110*/  CS2R R40, SRZ ;  /* 0x0000000000287805 */ /* 0x000fc4000001ff00 */
[----:B------:R-:W-:Y:S02]  /*6120*/  CS2R R38, SRZ ;  /* 0x0000000000267805 */ /* 0x000fe4000001ff00 */
[----:B0-----:R-:W-:Y:S01]  /*6130*/  ISETP.NE.AND P2, PT, R0, 0x1, PT ;  /* 0x000000010000780c */ /* 0x001fe20003f45270 */
[----:B------:R-:W-:-:S04]  /*6140*/  IMAD R0, R153, 0xc0, R19 ;  /* 0x000000c099007824 */ /* 0x000fc800078e0213 */
[----:B------:R-:W-:Y:S01]  /*6150*/  IMAD R3, R34, 0x60, R0 ;  /* 0x0000006022037824 */ /* 0x000fe200078e0200 */
[----:B------:R-:W-:-:S07]  /*6160*/  CS2R R34, SRZ ;  /* 0x0000000000227805 */ /* 0x000fce000001ff00 */
        /* <DEDUP_REMOVED lines=28> */
.L_x_1972:
[----:B------:R-:W-:Y:S05]  /*6330*/  BSYNC B1 ;  /* 0x0000000000017941 */ /* 0x000fea0003800000 */
.L_x_1971:
        /* <DEDUP_REMOVED lines=13> */
[----:B------:R-:W-:Y:S02]  /*6410*/  IADD3 R14, R26, 0x10, RZ ;  /* 0x000000101a0e7810 */ /* 0x000fe40007ffe0ff */
[----:B------:R-:W-:Y:S01]  /*6420*/  CS2R R28, SRZ ;  /* 0x00000000001c7805 */ /* 0x000fe2000001ff00 */
[----:B------:R-:W-:Y:S01]  /*6430*/  IMAD.WIDE.U32 R8, R12, 0x60, R8 ;  /* 0x000000600c087825 */ /* 0x000fe200078e0008 */
[----:B------:R-:W-:-:S02]  /*6440*/  IADD3 R15, P3, R32, R6, RZ ;  /* 0x00000006200f7210 */ /* 0x000fc40007f7e0ff */
[----:B------:R-:W-:Y:S01]  /*6450*/  ISETP.GE.AND P2, PT, R14, UR4, PT ;  /* 0x000000040e007c0c */ /* 0x000fe2000bf46270 */
[----:B------:R-:W-:Y:S01]  /*6460*/  IMAD R21, R11, 0x60, RZ ;  /* 0x000000600b157824 */ /* 0x000fe200078e02ff */
[----:B------:R-:W-:Y:S01]  /*6470*/  IADD3 R0, P4, R30, R8, RZ ;  /* 0x000000081e007210 */ /* 0x000fe20007f9e0ff */
[----:B------:R-:W-:Y:S01]  /*6480*/  IMAD R25, R13, 0x60, RZ ;  /* 0x000000600d197824 */ /* 0x000fe200078e02ff */
[----:B------:R-:W-:Y:S02]  /*6490*/  ULDC.64 UR4, c[0x0][0x3e0] ;  /* 0x0000f80000047ab9 */ /* 0x000fe40000000a00 */
[----:B------:R-:W-:Y:S02]  /*64a0*/  IADD3.X R32, R33, R21, R7, P3, !PT ;  /* 0x0000001521207210 */ /* 0x000fe40001ffe407 */
[----:B------:R-:W-:Y:S02]  /*64b0*/  CS2R R20, SRZ ;  /* 0x0000000000147805 */ /* 0x000fe4000001ff00 */
[----:B------:R-:W-:-:S02]  /*64c0*/  IADD3.X R9, R31, R25, R9, P4, !PT ;  /* 0x000000191f097210 */ /* 0x000fc400027fe409 */
[----:B------:R-:W-:Y:S02]  /*64d0*/  CS2R R24, SRZ ;  /* 0x0000000000187805 */ /* 0x000fe4000001ff00 */
[C---:B------:R-:W-:Y:S02]  /*64e0*/  LEA R6, P3, R15.reuse, UR6, 0x1 ;  /* 0x000000060f067c11 */ /* 0x040fe4000f8608ff */
[C---:B------:R-:W-:Y:S02]  /*64f0*/  LEA R14, P4, R0.reuse, UR4, 0x1 ;  /* 0x00000004000e7c11 */ /* 0x040fe4000f8808ff */
[----:B------:R-:W-:Y:S02]  /*6500*/  LEA.HI.X R7, R15, UR7, R32, 0x1, P3 ;  /* 0x000000070f077c11 */ /* 0x000fe400098f0c20 */
[----:B------:R-:W-:Y:S02]  /*6510*/  LEA.HI.X R15, R0, UR5, R9, 0x1, P4 ;  /* 0x00000005000f7c11 */ /* 0x000fe4000a0f0c09 */
[----:B------:R-:W-:Y:S01]  /*6520*/  CS2R R8, SRZ ;  /* 0x0000000000087805 */ /* 0x000fe2000001ff00 */
[----:B------:R0:W5:Y:S05]  /*6530*/  @!P5 LDG.E.64 R28, desc[UR40][R6.64] ;  /* 0x00000028061cd981 */ /* 0x00016a000c1e1b00 */
[----:B------:R0:W5:Y:S04]  /*6540*/  @!P2 LDG.E.64 R8, desc[UR40][R6.64+0x20] ;  /* 0x000020280608a981 */ /* 0x000168000c1e1b00 */
[----:B------:R0:W5:Y:S04]  /*6550*/  @!P5 LDG.E.64 R24, desc[UR40][R14.64] ;  /* 0x000000280e18d981 */ /* 0x000168000c1e1b00 */
[----:B------:R0:W5:Y:S02]  /*6560*/  @!P2 LDG.E.64 R20, desc[UR40][R14.64+0x20] ;  /* 0x000020280e14a981 */ /* 0x000164000c1e1b00 */
.L_x_1974:
[----:B------:R-:W-:Y:S05]  /*6570*/  BSYNC B1 ;  /* 0x0000000000017941 */ /* 0x000fea0003800000 */
.L_x_1973:
[----:B------:R-:W2:Y:S04]  /*6580*/  LDL R31, [R1+0x38] ;  /* 0x00003800011f7983 */ /* 0x000ea80000100800 */
[----:B------:R-:W3:Y:S01]  /*6590*/  LDL R30, [R1+0x1c] ;  /* 0x00001c00011e7983 */ /* 0x000ee20000100800 */
[C---:B0-----:R-:W-:Y:S01]  /*65a0*/  IMAD.WIDE.U32 R6, R3.reuse, R10, R4 ;  /* 0x0000000a03067225 */ /* 0x041fe200078e0004 */
[----:B------:R-:W-:Y:S01]  /*65b0*/  ULDC.64 UR4, c[0x0][0x3c8] ;  /* 0x0000f20000047ab9 */ /* 0x000fe20000000a00 */
[----:B------:R-:W-:Y:S02]  /*65c0*/  ULDC.64 UR6, c[0x0][0x3e0] ;  /* 0x0000f80000067ab9 */ /* 0x000fe40000000a00 */
[----:B------:R-:W-:Y:S01]  /*65d0*/  IMAD.WIDE.U32 R44, R3, R12, R44 ;  /* 0x0000000c032c7225 */ /* 0x000fe200078e002c */
[----:B------:R-:W-:Y:S01]  /*65e0*/  LEA R4, P2, R6, UR4, 0x1 ;  /* 0x0000000406047c11 */ /* 0x000fe2000f8408ff */
[----:B------:R-:W-:-:S02]  /*65f0*/  UMOV UR4, 0xffffffff ;  /* 0xffffffff00047882 */ /* 0x000fc40000000000 */
[C---:B------:R-:W-:Y:S02]  /*6600*/  IMAD R10, R37.reuse, R10, RZ ;  /* 0x0000000a250a7224 */ /* 0x040fe400078e02ff */
[----:B------:R-:W-:Y:S02]  /*6610*/  IMAD R12, R37, R12, RZ ;  /* 0x0000000c250c7224 */ /* 0x000fe400078e02ff */
[C---:B------:R-:W-:Y:S02]  /*6620*/  IMAD R5, R3.reuse, R11, R10 ;  /* 0x0000000b03057224 */ /* 0x040fe400078e020a */
[----:B------:R-:W-:Y:S02]  /*6630*/  IMAD R3, R3, R13, R12 ;  /* 0x0000000d03037224 */ /* 0x000fe400078e020c */
[----:B------:R-:W-:Y:S02]  /*6640*/  IMAD.IADD R5, R7, 0x1, R5 ;  /* 0x0000000107057824 */ /* 0x000fe400078e0205 */
[----:B------:R-:W-:-:S03]  /*6650*/  IMAD.IADD R3, R45, 0x1, R3 ;  /* 0x000000012d037824 */ /* 0x000fc600078e0203 */
[----:B------:R-:W-:Y:S02]  /*6660*/  LEA.HI.X R5, R6, UR5, R5, 0x1, P2 ;  /* 0x0000000506057c11 */ /* 0x000fe400090f0c05 */
[----:B--2---:R-:W-:Y:S01]  /*6670*/  LEA.HI R0, R31, R31, RZ, 0x1 ;  /* 0x0000001f1f007211 */ /* 0x004fe200078f08ff */
[----:B---3--:R-:W-:-:S03]  /*6680*/  IMAD.SHL.U32 R14, R30, 0x40, RZ ;  /* 0x000000401e0e7824 */ /* 0x008fc600078e00ff */
[----:B------:R-:W-:Y:S02]  /*6690*/  LOP3.LUT R10, R0, 0xfffffffe, RZ, 0xc0, !PT ;  /* 0xfffffffe000a7812 */ /* 0x000fe400078ec0ff */
[----:B------:R-:W-:Y:S02]  /*66a0*/  LEA R0, P3, R44, UR6, 0x1 ;  /* 0x000000062c007c11 */ /* 0x000fe4000f8608ff */
[----:B------:R-:W-:Y:S01]  /*66b0*/  LOP3.LUT R15, R14, 0x1c0, RZ, 0xc0, !PT ;  /* 0x000001c00e0f7812 */ /* 0x000fe200078ec0ff */
[----:B------:R-:W-:Y:S01]  /*66c0*/  IMAD.IADD R7, R31, 0x1, -R10 ;  /* 0x000000011f077824 */ /* 0x000fe200078e0a0a */
[----:B------:R-:W-:Y:S02]  /*66d0*/  LEA.HI.X R3, R44, UR7, R3, 0x1, P3 ;  /* 0x000000072c037c11 */ /* 0x000fe400098f0c03 */
[----:B------:R-:W-:Y:S02]  /*66e0*/  LOP3.LUT R11, R15, 0x18, R16, 0xf8, !PT ;  /* 0x000000180f0b7812 */ /* 0x000fe400078ef810 */
[----:B------:R-:W-:-:S02]  /*66f0*/  SHF.R.U32.HI R12, RZ, 0x3, R15 ;  /* 0x00000003ff0c7819 */ /* 0x000fc4000001160f */
[----:B------:R-:W-:Y:S02]  /*6700*/  SHF.L.U32 R7, R7, 0x1f, RZ ;  /* 0x0000001f07077819 */ /* 0x000fe400000006ff */
[----:B------:R-:W-:Y:S01]  /*6710*/  LOP3.LUT R10, R11, R12, RZ, 0x3c, !PT ;  /* 0x0000000c0b0a7212 */ /* 0x000fe200078e3cff */
[----:B------:R-:W-:Y:S06]  /*6720*/  BRA.DIV UR4, `(.L_x_1975) ;  /* 0x0000010204947947 */ /* 0x000fec000b800000 */
.L_x_2165:
[----:B------:R-:W-:-:S03]  /*6730*/  UMOV UR4, 0xffffffff ;  /* 0xffffffff00047882 */ /* 0x000fc60000000000 */
[----:B------:R-:W-:Y:S05]  /*6740*/  BRA.DIV UR4, `(.L_x_1976) ;  /* 0x0000010204b47947 */ /* 0x000fea000b800000 */
.L_x_2168:
[----:B------:R-:W-:-:S03]  /*6750*/  UMOV UR4, 0xffffffff ;  /* 0xffffffff00047882 */ /* 0x000fc60000000000 */
[----:B------:R-:W-:Y:S05]  /*6760*/  BRA.DIV UR4, `(.L_x_1977) ;  /* 0x0000010204d47947 */ /* 0x000fea000b800000 */
.L_x_2171:
[----:B------:R-:W-:-:S03]  /*6770*/  UMOV UR4, 0xffffffff ;  /* 0xffffffff00047882 */ /* 0x000fc60000000000 */
[----:B------:R-:W-:Y:S05]  /*6780*/  BRA.DIV UR4, `(.L_x_1978) ;  /* 0x0000010204f47947 */ /* 0x000fea000b800000 */
.L_x_2174:
[----:B------:R-:W-:-:S03]  /*6790*/  UMOV UR4, 0xffffffff ;  /* 0xffffffff00047882 */ /* 0x000fc60000000000 */
[----:B------:R-:W-:Y:S05]  /*67a0*/  BRA.DIV UR4, `(.L_x_1979) ;  /* 0x0000010604147947 */ /* 0x000fea000b800000 */
.L_x_2177:
[----:B------:R-:W-:-:S03]  /*67b0*/  UMOV UR4, 0xffffffff ;  /* 0xffffffff00047882 */ /* 0x000fc60000000000 */
[----:B------:R-:W-:Y:S05]  /*67c0*/  BRA.DIV UR4, `(.L_x_1980) ;  /* 0x0000010604347947 */ /* 0x000fea000b800000 */
.L_x_2180:
[----:B------:R-:W-:-:S03]  /*67d0*/  UMOV UR4, 0xffffffff ;  /* 0xffffffff00047882 */ /* 0x000fc60000000000 */
[----:B------:R-:W-:Y:S05]  /*67e0*/  BRA.DIV UR4, `(.L_x_1981) ;  /* 0x0000010604547947 */ /* 0x000fea000b800000 */
.L_x_2183:
[----:B------:R-:W-:-:S03]  /*67f0*/  UMOV UR4, 0xffffffff ;  /* 0xffffffff00047882 */ /* 0x000fc60000000000 */
[----:B------:R-:W-:Y:S05]  /*6800*/  BRA.DIV UR4, `(.L_x_1982) ;  /* 0x0000010604747947 */ /* 0x000fea000b800000 */
.L_x_2186:
[----:B------:R-:W0:Y:S01]  /*6810*/  S2R R6, SR_TID.X ;  /* 0x0000000000067919 */ /* 0x000e220000002100 */
[----:B------:R-:W1:Y:S01]  /*6820*/  SYNCS.PHASECHK.TRANS64.TRYWAIT P2, [R2+URZ+0x16800], R7 ;  /* 0x01680007020075a7 */ /* 0x000e62000804017f */
[----:B-----5:R-:W-:Y:S01]  /*6830*/  IMAD.MOV.U32 R3, RZ, RZ, R41 ;  /* 0x000000ffff037224 */ /* 0x020fe200078e0029 */
[----:B------:R-:W-:Y:S01]  /*6840*/  MOV R4, R34 ;  /* 0x0000002200047202 */ /* 0x000fe20000000f00 */
[----:B------:R-:W-:Y:S01]  /*6850*/  IMAD.MOV.U32 R5, RZ, RZ, R35 ;  /* 0x000000ffff057224 */ /* 0x000fe200078e0023 */
[----:B------:R-:W-:Y:S01]  /*6860*/  LOP3.LUT P3, RZ, R30, 0x4, RZ, 0xc0, !PT ;  /* 0x000000041eff7812 */ /* 0x000fe2000786c0ff */
        /* <DEDUP_REMOVED lines=8> */
[----:B------:R-:W-:Y:S01]  /*68f0*/  BSSY B1, `(.L_x_1983) ;  /* 0x000001c000017945 */ /* 0x000fe20003800000 */
        /* <DEDUP_REMOVED lines=9> */
[----:B------:R-:W-:-:S05]  /*6990*/  SHF.R.S32.HI R6, RZ, 0x5, R6 ;  /* 0x00000005ff067819 */ /* 0x000fca0000011406 */
[----:B------:R-:W-:Y:S02]  /*69a0*/  IMAD R3, R6, 0x200, R10 ;  /* 0x0000020006037824 */ /* 0x000fe400078e020a */
[----:B------:R-:W-:Y:S02]  /*69b0*/  IMAD.MOV.U32 R6, RZ, RZ, R24 ;  /* 0x000000ffff067224 */ /* 0x000fe400078e0018 */
[----:B------:R-:W-:Y:S01]  /*69c0*/  IMAD.MOV.U32 R10, RZ, RZ, R25 ;  /* 0x000000ffff0a7224 */ /* 0x000fe200078e0019 */
[----:B------:R-:W-:Y:S02]  /*69d0*/  LEA R3, R3, R2, 0x1 ;  /* 0x0000000203037211 */ /* 0x000fe400078e08ff */
[----:B------:R-:W-:Y:S01]  /*69e0*/  PRMT R48, R6, 0x7610, R48 ;  /* 0x0000761006307816 */ /* 0x000fe20000000030 */
[----:B------:R-:W-:Y:S01]  /*69f0*/  IMAD.MOV.U32 R6, RZ, RZ, R28 ;  /* 0x000000ffff067224 */ /* 0x000fe200078e001c */
[----:B------:R-:W-:Y:S01]  /*6a00*/  PRMT R12, R12, 0x5410, R10 ;  /* 0x000054100c0c7816 */ /* 0x000fe2000000000a */
[----:B------:R-:W-:-:S02]  /*6a10*/  VIADD R4, R3, 0x8400 ;  /* 0x0000840003047836 */ /* 0x000fc40000000000 */
[----:B------:R-:W-:Y:S01]  /*6a20*/  VIADD R0, R3, 0x8440 ;  /* 0x0000844003007836 */ /* 0x000fe20000000000 */
[----:B------:R-:W-:Y:S01]  /*6a30*/  PRMT R48, R48, 0x5410, R6 ;  /* 0x0000541030307816 */ /* 0x000fe20000000006 */
[----:B------:R-:W-:Y:S01]  /*6a40*/  @P3 VIADD R0, R4, 0xffffffc0 ;  /* 0xffffffc004003836 */ /* 0x000fe20000000000 */
[----:B------:R-:W-:Y:S02]  /*6a50*/  MOV R4, R20 ;  /* 0x0000001400047202 */ /* 0x000fe40000000f00 */
[----:B------:R-:W-:Y:S02]  /*6a60*/  PRMT R12, R11, 0x7610, R12 ;  /* 0x000076100b0c7816 */ /* 0x000fe4000000000c */
[----:B------:R-:W-:Y:S01]  /*6a70*/  PRMT R10, R4, 0x5410, R5 ;  /* 0x00005410040a7816 */ /* 0x000fe20000000005 */
[----:B------:R-:W-:Y:S02]  /*6a80*/  IMAD.MOV.U32 R4, RZ, RZ, R8 ;  /* 0x000000ffff047224 */ /* 0x000fe400078e0008 */
[----:B------:R-:W-:Y:S01]  /*6a90*/  IMAD.MOV.U32 R5, RZ, RZ, R9 ;  /* 0x000000ffff057224 */ /* 0x000fe200078e0009 */
[----:B-1----:R-:W-:Y:S06]  /*6aa0*/  @!P2 BRA `(.L_x_1984) ;  /* 0x0000010000f4a947 */ /* 0x002fec0003800000 */
.L_x_2187:
[----:B------:R-:W-:Y:S05]  /*6ab0*/  BSYNC B1 ;  /* 0x0000000000017941 */ /* 0x000fea0003800000 */
.L_x_1983:
        /* <DEDUP_REMOVED lines=28> */
[-C--:B------:R-:W-:Y:S01]  /*6c80*/  FMUL.FTZ R40, R4, R31.reuse ;  /* 0x0000001f04287220 */ /* 0x080fe20000410000 */
[----:B------:R-:W-:Y:S01]  /*6c90*/  FFMA.FTZ R32, R7, R31, -R30 ;  /* 0x0000001f07207223 */ /* 0x000fe2000001081e */
[----:B------:R-:W-:Y:S02]  /*6ca0*/  HADD2.F32 R6, -RZ, R5.H0_H0 ;  /* 0x20000005ff067230 */ /* 0x000fe40000004100 */
[----:B------:R-:W-:Y:S01]  /*6cb0*/  FFMA.FTZ R42, R15, R37, R42 ;  /* 0x000000250f2a7223 */ /* 0x000fe2000001002a */
[----:B------:R-:W-:Y:S02]  /*6cc0*/  HADD2.F32 R31, -RZ, R45.H0_H0 ;  /* 0x2000002dff1f7230 */ /* 0x000fe40000004100 */
[----:B------:R-:W-:Y:S01]  /*6cd0*/  FFMA.FTZ R33, R7, R33, R40 ;  /* 0x0000002107217223 */ /* 0x000fe20000010028 */
[----:B------:R-:W-:Y:S02]  /*6ce0*/  HADD2.F32 R5, -RZ, R5.H1_H1 ;  /* 0x30000005ff057230 */ /* 0x000fe40000004100 */
[----:B------:R-:W-:-:S02]  /*6cf0*/  HADD2.F32 R15, -RZ, R46.H1_H1 ;  /* 0x3000002eff0f7230 */ /* 0x000fc40000004100 */
[C---:B------:R-:W-:Y:S01]  /*6d00*/  FMUL.FTZ R40, R14.reuse, R31 ;  /* 0x0000001f0e287220 */ /* 0x040fe20000410000 */
[----:B------:R-:W-:Y:S02]  /*6d10*/  HADD2.F32 R30, -RZ, R43.H0_H0 ;  /* 0x2000002bff1e7230 */ /* 0x000fe40000004100 */
[----:B------:R-:W-:Y:S02]  /*6d20*/  HADD2.F32 R4, -RZ, R44.H0_H0 ;  /* 0x2000002cff047230 */ /* 0x000fe40000004100 */
[-C--:B------:R-:W-:Y:S01]  /*6d30*/  FMUL.FTZ R14, R14, R15.reuse ;  /* 0x0000000f0e0e7220 */ /* 0x080fe20000410000 */
[----:B------:R-:W-:Y:S01]  /*6d40*/  FFMA.FTZ R40, R13, R15, -R40 ;  /* 0x0000000f0d287223 */ /* 0x000fe20000010828 */
[C---:B------:R-:W-:Y:S01]  /*6d50*/  FMUL.FTZ R7, R5.reuse, R30 ;  /* 0x0000001e05077220 */ /* 0x040fe20000410000 */
[-C--:B------:R-:W-:Y:S01]  /*6d60*/  FMUL.FTZ R37, R5, R4.reuse ;  /* 0x0000000405257220 */ /* 0x080fe20000410000 */
[----:B------:R-:W-:Y:S02]  /*6d70*/  FFMA.FTZ R13, R13, R31, R14 ;  /* 0x0000001f0d0d7223 */ /* 0x000fe4000001000e */
[----:B------:R-:W-:Y:S01]  /*6d80*/  FFMA.FTZ R5, R6, R4, -R7 ;  /* 0x0000000406057223 */ /* 0x000fe20000010807 */
[----:B------:R-:W-:Y:S01]  /*6d90*/  F2FP.F16.F32.PACK_AB R7, R42, R41 ;  /* 0x000000292a07723e */ /* 0x000fe200000000ff */
[----:B------:R-:W-:Y:S01]  /*6da0*/  FFMA.FTZ R30, R6, R30, R37 ;  /* 0x0000001e061e7223 */ /* 0x000fe20000010025 */
[----:B------:R-:W-:-:S02]  /*6db0*/  F2FP.F16.F32.PACK_AB R4, R33, R32 ;  /* 0x000000202104723e */ /* 0x000fc400000000ff */
[----:B------:R-:W-:Y:S02]  /*6dc0*/  F2FP.F16.F32.PACK_AB R6, R13, R40 ;  /* 0x000000280d06723e */ /* 0x000fe400000000ff */
[----:B------:R-:W-:-:S05]  /*6dd0*/  F2FP.F16.F32.PACK_AB R5, R30, R5 ;  /* 0x000000051e05723e */ /* 0x000fca00000000ff */
[----:B------:R1:W-:Y:S02]  /*6de0*/  STS.128 [R3+0x8400], R4 ;  /* 0x0084000403007388 */ /* 0x0003e40000000c00 */
.L_x_1988:
[----:B------:R-:W-:Y:S05]  /*6df0*/  BSYNC B2 ;  /* 0x0000000000027941 */ /* 0x000fea0003800000 */
.L_x_1987:
[----:B------:R-:W-:Y:S05]  /*6e00*/  @P2 BRA `(.L_x_1986) ;  /* 0x0000000000a82947 */ /* 0x000fea0003800000 */
[----:B01----:R-:W0:Y:S01]  /*6e10*/  LDS.128 R4, [R0] ;  /* 0x0000000000047984 */ /* 0x003e220000000c00 */
[--C-:B------:R-:W-:Y:S01]  /*6e20*/  SHF.R.U64 R40, R38, 0x10, R39.reuse ;  /* 0x0000001026287819 */ /* 0x100fe20000001227 */
[----:B------:R-:W-:Y:S01]  /*6e30*/  HADD2.F32 R33, -RZ, R45.H1_H1 ;  /* 0x3000002dff217230 */ /* 0x000fe20000004100 */
[----:B------:R-:W-:Y:S01]  /*6e40*/  SHF.R.U32.HI R32, RZ, 0x10, R39 ;  /* 0x00000010ff207819 */ /* 0x000fe20000011627 */
[----:B------:R-:W-:Y:S01]  /*6e50*/  HADD2.F32 R31, -RZ, R47.H0_H0 ;  /* 0x2000002fff1f7230 */ /* 0x000fe20000004100 */
[--C-:B------:R-:W-:Y:S02]  /*6e60*/  SHF.R.U64 R39, R34, 0x10, R35.reuse ;  /* 0x0000001022277819 */ /* 0x100fe40000001223 */
[----:B------:R-:W-:Y:S01]  /*6e70*/  SHF.R.U32.HI R34, RZ, 0x10, R35 ;  /* 0x00000010ff227819 */ /* 0x000fe20000011623 */
[----:B------:R-:W-:-:S04]  /*6e80*/  HADD2.F32 R32, -RZ, R32.H0_H0 ;  /* 0x20000020ff207230 */ /* 0x000fc80000004100 */
[----:B------:R-:W-:Y:S02]  /*6e90*/  HADD2.F32 R34, -RZ, R34.H0_H0 ;  /* 0x20000022ff227230 */ /* 0x000fe40000004100 */
[--C-:B0-----:R-:W-:Y:S02]  /*6ea0*/  HADD2.F32 R15, -RZ, R7.reuse.H0_H0 ;  /* 0x20000007ff0f7230 */ /* 0x101fe40000004100 */
[----:B------:R-:W-:Y:S02]  /*6eb0*/  HADD2.F32 R30, -RZ, R7.H1_H1 ;  /* 0x30000007ff1e7230 */ /* 0x000fe40000004100 */
[--C-:B------:R-:W-:Y:S02]  /*6ec0*/  HADD2.F32 R7, -RZ, R4.reuse.H0_H0 ;  /* 0x20000004ff077230 */ /* 0x100fe40000004100 */
[----:B------:R-:W-:Y:S02]  /*6ed0*/  HADD2.F32 R4, -RZ, R4.H1_H1 ;  /* 0x30000004ff047230 */ /* 0x000fe40000004100 */
[C---:B------:R-:W-:Y:S01]  /*6ee0*/  FMUL.FTZ R38, R30.reuse, R34 ;  /* 0x000000221e267220 */ /* 0x040fe20000410000 */
[----:B------:R-:W-:Y:S01]  /*6ef0*/  FMUL.FTZ R35, R30, R32 ;  /* 0x000000201e237220 */ /* 0x000fe20000410000 */
[----:B------:R-:W-:-:S02]  /*6f00*/  HADD2.F32 R13, -RZ, R6.H0_H0 ;  /* 0x20000006ff0d7230 */ /* 0x000fc40000004100 */
[C---:B------:R-:W-:Y:S01]  /*6f10*/  FMUL.FTZ R30, R4.reuse, R33 ;  /* 0x00000021041e7220 */ /* 0x040fe20000410000 */
[C---:B------:R-:W-:Y:S01]  /*6f20*/  FFMA.FTZ R38, R15.reuse, R32, -R38 ;  /* 0x000000200f267223 */ /* 0x040fe20000010826 */
[----:B------:R-:W-:Y:S01]  /*6f30*/  FFMA.FTZ R37, R15, R34, R35 ;  /* 0x000000220f257223 */ /* 0x000fe20000010023 */
[----:B------:R-:W-:Y:S02]  /*6f40*/  HADD2.F32 R14, -RZ, R6.H1_H1 ;  /* 0x30000006ff0e7230 */ /* 0x000fe40000004100 */
[-C--:B------:R-:W-:Y:S01]  /*6f50*/  FMUL.FTZ R34, R4, R31.reuse ;  /* 0x0000001f04227220 */ /* 0x080fe20000410000 */
[C---:B------:R-:W-:Y:S01]  /*6f60*/  FFMA.FTZ R32, R7.reuse, R31, -R30 ;  /* 0x0000001f07207223 */ /* 0x040fe2000001081e */
[--C-:B------:R-:W-:Y:S02]  /*6f70*/  HADD2.F32 R6, -RZ, R5.reuse.H0_H0 ;  /* 0x20000005ff067230 */ /* 0x100fe40000004100 */
[----:B------:R-:W-:Y:S02]  /*6f80*/  HADD2.F32 R31, -RZ, R46.H0_H0 ;  /* 0x2000002eff1f7230 */ /* 0x000fe40000004100 */
[----:B------:R-:W-:Y:S01]  /*6f90*/  FFMA.FTZ R33, R7, R33, R34 ;  /* 0x0000002107217223 */ /* 0x000fe20000010022 */
[----:B------:R-:W-:-:S02]  /*6fa0*/  HADD2.F32 R5, -RZ, R5.H1_H1 ;  /* 0x30000005ff057230 */ /* 0x000fc40000004100 */
[----:B------:R-:W-:Y:S02]  /*6fb0*/  HADD2.F32 R15, -RZ, R47.H1_H1 ;  /* 0x3000002fff0f7230 */ /* 0x000fe40000004100 */
[C---:B------:R-:W-:Y:S01]  /*6fc0*/  FMUL.FTZ R34, R14.reuse, R31 ;  /* 0x0000001f0e227220 */ /* 0x040fe20000410000 */
[----:B------:R-:W-:Y:S02]  /*6fd0*/  HADD2.F32 R30, -RZ, R39.H0_H0 ;  /* 0x20000027ff1e7230 */ /* 0x000fe40000004100 */
[----:B------:R-:W-:Y:S02]  /*6fe0*/  HADD2.F32 R4, -RZ, R40.H0_H0 ;  /* 0x20000028ff047230 */ /* 0x000fe40000004100 */
[-C--:B------:R-:W-:Y:S01]  /*6ff0*/  FMUL.FTZ R14, R14, R15.reuse ;  /* 0x0000000f0e0e7220 */ /* 0x080fe20000410000 */
[----:B------:R-:W-:Y:S01]  /*7000*/  FFMA.FTZ R34, R13, R15, -R34 ;  /* 0x0000000f0d227223 */ /* 0x000fe20000010822 */
[C---:B------:R-:W-:Y:S01]  /*7010*/  FMUL.FTZ R7, R5.reuse, R30 ;  /* 0x0000001e05077220 */ /* 0x040fe20000410000 */
[----:B------:R-:W-:Y:S01]  /*7020*/  FMUL.FTZ R35, R5, R4 ;  /* 0x0000000405237220 */ /* 0x000fe20000410000 */
[----:B------:R-:W-:-:S02]  /*7030*/  FFMA.FTZ R13, R13, R31, R14 ;  /* 0x0000001f0d0d7223 */ /* 0x000fc4000001000e */
[C---:B------:R-:W-:Y:S01]  /*7040*/  FFMA.FTZ R5, R6.reuse, R4, -R7 ;  /* 0x0000000406057223 */ /* 0x040fe20000010807 */
[----:B------:R-:W-:Y:S01]  /*7050*/  F2FP.F16.F32.PACK_AB R7, R37, R38 ;  /* 0x000000262507723e */ /* 0x000fe200000000ff */
[----:B------:R-:W-:Y:S01]  /*7060*/  FFMA.FTZ R30, R6, R30, R35 ;  /* 0x0000001e061e7223 */ /* 0x000fe20000010023 */
[----:B------:R-:W-:Y:S02]  /*7070*/  F2FP.F16.F32.PACK_AB R4, R33, R32 ;  /* 0x000000202104723e */ /* 0x000fe400000000ff */
[----:B------:R-:W-:Y:S02]  /*7080*/  F2FP.F16.F32.PACK_AB R6, R13, R34 ;  /* 0x000000220d06723e */ /* 0x000fe400000000ff */
[----:B------:R-:W-:-:S05]  /*7090*/  F2FP.F16.F32.PACK_AB R5, R30, R5 ;  /* 0x000000051e05723e */ /* 0x000fca00000000ff */
[----:B------:R2:W-:Y:S02]  /*70a0*/  STS.128 [R0], R4 ;  /* 0x0000000400007388 */ /* 0x0005e40000000c00 */
.L_x_1986:
[----:B------:R-:W-:Y:S05]  /*70b0*/  BSYNC B1 ;  /* 0x0000000000017941 */ /* 0x000fea0003800000 */
.L_x_1985:
[----:B------:R-:W-:Y:S05]  /*70c0*/  @P1 BRA `(.L_x_1989) ;  /* 0x00000018009c1947 */ /* 0x000fea0003800000 */
[----:B-12---:R-:W1:Y:S01]  /*70d0*/  LDC R5, c[0x0][0x3d4] ;  /* 0x0000f500ff057b82 */ /* 0x006e620000000800 */
[C---:B------:R-:W-:Y:S01]  /*70e0*/  IADD3 R4, R26.reuse, 0x10, RZ ;  /* 0x000000101a047810 */ /* 0x040fe20007ffe0ff */
[----:B------:R-:W-:Y:S01]  /*70f0*/  BSSY B1, `(.L_x_1990) ;  /* 0x000002e000017945 */ /* 0x000fe20003800000 */
[-C--:B-1----:R-:W-:Y:S02]  /*7100*/  ISETP.GE.AND P0, PT, R26, R5.reuse, PT ;  /* 0x000000051a00720c */ /* 0x082fe40003f06270 */
[----:B------:R-:W-:-:S11]  /*7110*/  ISETP.GE.AND P1, PT, R4, R5, PT ;  /* 0x000000050400720c */ /* 0x000fd60003f26270 */
[----:B------:R-:W-:Y:S05]  /*7120*/  @P0 BRA `(.L_x_1991) ;  /* 0x0000000000a80947 */ /* 0x000fea0003800000 */
[----:B0-----:R-:W0:Y:S01]  /*7130*/  LDS.128 R4, [R3+0xb400] ;  /* 0x00b4000003047984 */ /* 0x001e220000000c00 */
[----:B------:R-:W-:Y:S01]  /*7140*/  SHF.R.U64 R32, R28, 0x10, R29 ;  /* 0x000000101c207819 */ /* 0x000fe2000000121d */
[----:B------:R-:W-:Y:S01]  /*7150*/  HADD2.F32 R27, -RZ, R48.H0_H0 ;  /* 0x20000030ff1b7230 */ /* 0x000fe20000004100 */
[----:B------:R-:W-:Y:S02]  /*7160*/  SHF.R.U32.HI R28, RZ, 0x10, R25 ;  /* 0x00000010ff1c7819 */ /* 0x000fe40000011619 */
[----:B------:R-:W-:Y:S02]  /*7170*/  SHF.R.U32.HI R26, RZ, 0x10, R29 ;  /* 0x00000010ff1a7819 */ /* 0x000fe4000001161d */
[----:B------:R-:W-:Y:S01]  /*7180*/  SHF.R.U64 R31, R24, 0x10, R25 ;  /* 0x00000010181f7819 */ /* 0x000fe20000001219 */
[----:B------:R-:W-:Y:S02]  /*7190*/  HADD2.F32 R28, -RZ, R28.H0_H0 ;  /* 0x2000001cff1c7230 */ /* 0x000fe40000004100 */
[----:B------:R-:W-:-:S02]  /*71a0*/  HADD2.F32 R26, -RZ, R26.H0_H0 ;  /* 0x2000001aff1a7230 */ /* 0x000fc40000004100 */
[----:B------:R-:W-:Y:S02]  /*71b0*/  HADD2.F32 R25, -RZ, R48.H1_H1 ;  /* 0x30000030ff197230 */ /* 0x000fe40000004100 */
        /* <DEDUP_REMOVED lines=8> */
[----:B------:R-:W-:Y:S01]  /*7240*/  FFMA.FTZ R30, R15, R26, -R30 ;  /* 0x0000001a0f1e7223 */ /* 0x000fe2000001081e */
[-C--:B------:R-:W-:Y:S01]  /*7250*/  FMUL.FTZ R26, R4, R25.reuse ;  /* 0x00000019041a7220 */ /* 0x080fe20000410000 */
[----:B------:R-:W-:Y:S02]  /*7260*/  HADD2.F32 R14, -RZ, R6.H1_H1 ;  /* 0x30000006ff0e7230 */ /* 0x000fe40000004100 */
[----:B------:R-:W-:Y:S01]  /*7270*/  FFMA.FTZ R25, R7, R25, -R24 ;  /* 0x0000001907197223 */ /* 0x000fe20000010818 */
[--C-:B------:R-:W-:Y:S02]  /*7280*/  HADD2.F32 R24, -RZ, R12.reuse.H1_H1 ;  /* 0x3000000cff187230 */ /* 0x100fe40000004100 */
[----:B------:R-:W-:Y:S01]  /*7290*/  FFMA.FTZ R29, R15, R28, R29 ;  /* 0x0000001c0f1d7223 */ /* 0x000fe2000001001d */
[----:B------:R-:W-:Y:S02]  /*72a0*/  HADD2.F32 R6, -RZ, R5.H0_H0 ;  /* 0x20000005ff067230 */ /* 0x000fe40000004100 */
[----:B------:R-:W-:Y:S01]  /*72b0*/  FFMA.FTZ R26, R7, R27, R26 ;  /* 0x0000001b071a7223 */ /* 0x000fe2000001001a */
[----:B------:R-:W-:-:S02]  /*72c0*/  HADD2.F32 R12, -RZ, R12.H0_H0 ;  /* 0x2000000cff0c7230 */ /* 0x000fc40000004100 */
[C---:B------:R-:W-:Y:S01]  /*72d0*/  FMUL.FTZ R28, R14.reuse, R24 ;  /* 0x000000180e1c7220 */ /* 0x040fe20000410000 */
[----:B------:R-:W-:Y:S02]  /*72e0*/  HADD2.F32 R5, -RZ, R5.H1_H1 ;  /* 0x30000005ff057230 */ /* 0x000fe40000004100 */
[----:B------:R-:W-:Y:S02]  /*72f0*/  HADD2.F32 R15, -RZ, R31.H0_H0 ;  /* 0x2000001fff0f7230 */ /* 0x000fe40000004100 */
[-C--:B------:R-:W-:Y:S01]  /*7300*/  FMUL.FTZ R27, R14, R12.reuse ;  /* 0x0000000c0e1b7220 */ /* 0x080fe20000410000 */
[----:B------:R-:W-:Y:S02]  /*7310*/  HADD2.F32 R4, -RZ, R32.H0_H0 ;  /* 0x20000020ff047230 */ /* 0x000fe40000004100 */
[----:B------:R-:W-:Y:S01]  /*7320*/  FFMA.FTZ R28, R13, R12, -R28 ;  /* 0x0000000c0d1c7223 */ /* 0x000fe2000001081c */
[----:B------:R-:W-:Y:S01]  /*7330*/  FMUL.FTZ R7, R5, R15 ;  /* 0x0000000f05077220 */ /* 0x000fe20000410000 */
[----:B------:R-:W-:Y:S01]  /*7340*/  FFMA.FTZ R27, R13, R24, R27 ;  /* 0x000000180d1b7223 */ /* 0x000fe2000001001b */
[----:B------:R-:W-:-:S02]  /*7350*/  FMUL.FTZ R14, R5, R4 ;  /* 0x00000004050e7220 */ /* 0x000fc40000410000 */
[C---:B------:R-:W-:Y:S01]  /*7360*/  FFMA.FTZ R5, R6.reuse, R4, -R7 ;  /* 0x0000000406057223 */ /* 0x040fe20000010807 */
[----:B------:R-:W-:Y:S01]  /*7370*/  F2FP.F16.F32.PACK_AB R7, R29, R30 ;  /* 0x0000001e1d07723e */ /* 0x000fe200000000ff */
[----:B------:R-:W-:Y:S01]  /*7380*/  FFMA.FTZ R14, R6, R15, R14 ;  /* 0x0000000f060e7223 */ /* 0x000fe2000001000e */
[----:B------:R-:W-:Y:S02]  /*7390*/  F2FP.F16.F32.PACK_AB R6, R27, R28 ;  /* 0x0000001c1b06723e */ /* 0x000fe400000000ff */
[----:B------:R-:W-:Y:S02]  /*73a0*/  F2FP.F16.F32.PACK_AB R4, R26, R25 ;  /* 0x000000191a04723e */ /* 0x000fe400000000ff */
[----:B------:R-:W-:-:S05]  /*73b0*/  F2FP.F16.F32.PACK_AB R5, R14, R5 ;  /* 0x000000050e05723e */ /* 0x000fca00000000ff */
[----:B------:R1:W-:Y:S02]  /*73c0*/  STS.128 [R3+0xb400], R4 ;  /* 0x00b4000403007388 */ /* 0x0003e40000000c00 */
.L_x_1991:
[----:B------:R-:W-:Y:S05]  /*73d0*/  BSYNC B1 ;  /* 0x0000000000017941 */ /* 0x000fea0003800000 */
.L_x_1990:
        /* <DEDUP_REMOVED lines=44> */
.L_x_1970:
[----:B------:R-:W0:Y:S01]  /*76a0*/  LDC R21, c[0x0][0x3d4] ;  /* 0x0000f500ff157b82 */ /* 0x000e220000000800 */
[----:B------:R-:W-:Y:S01]  /*76b0*/  VIADD R0, R19, 0x60 ;  /* 0x0000006013007836 */ /* 0x000fe20000000000 */
[----:B------:R-:W-:Y:S01]  /*76c0*/  ULDC.64 UR4, c[0x0][0x3c8] ;  /* 0x0000f20000047ab9 */ /* 0x000fe20000000a00 */
[----:B------:R-:W2:Y:S01]  /*76d0*/  LDL R48, [R1+0x38] ;  /* 0x0000380001307983 */ /* 0x000ea20000100800 */
[----:B------:R-:W-:Y:S01]  /*76e0*/  ULDC.64 UR6, c[0x0][0x3e0] ;  /* 0x0000f80000067ab9 */ /* 0x000fe20000000a00 */
[----:B0-----:R-:W-:-:S04]  /*76f0*/  ISETP.GE.AND P0, PT, R16, R21, PT ;  /* 0x000000151000720c */ /* 0x001fc80003f06270 */
[-C--:B------:R-:W-:Y:S02]  /*7700*/  ISETP.GE.OR P1, PT, R0, R4.reuse, P0 ;  /* 0x000000040000720c */ /* 0x080fe40000726670 */
[----:B------:R-:W-:-:S11]  /*7710*/  ISETP.GE.OR P0, PT, R19, R4, P0 ;  /* 0x000000041300720c */ /* 0x000fd60000706670 */
[----:B------:R-:W0:Y:S08]  /*7720*/  @!P1 LDC.64 R28, c[0x0][0x3c8] ;  /* 0x0000f200ff1c9b82 */ /* 0x000e300000000a00 */
[----:B------:R-:W1:Y:S01]  /*7730*/  @!P1 LDC.64 R46, c[0x0][0x3e0] ;  /* 0x0000f800ff2e9b82 */ /* 0x000e620000000a00 */
[----:B------:R-:W-:Y:S01]  /*7740*/  @!P1 IMAD.MOV.U32 R15, RZ, RZ, R53 ;  /* 0x000000ffff0f9224 */ /* 0x000fe200078e0035 */
[----:B------:R-:W-:Y:S01]  /*7750*/  @!P0 IADD3 R3, P3, R35, R14, RZ ;  /* 0x0000000e23038210 */ /* 0x000fe20007f7e0ff */
[----:B------:R-:W-:Y:S01]  /*7760*/  @!P1 IMAD.MOV.U32 R7, RZ, RZ, R55 ;  /* 0x000000ffff079224 */ /* 0x000fe200078e0037 */
[----:B------:R-:W-:Y:S01]  /*7770*/  @!P0 IADD3 R25, P2, R49, R6, RZ ;  /* 0x0000000631198210 */ /* 0x000fe20007f5e0ff */
[----:B------:R-:W-:-:S04]  /*7780*/  @!P1 IMAD.WIDE.U32 R4, R10, 0x60, R14 ;  /* 0x000000600a049825 */ /* 0x000fc800078e000e */
[----:B------:R-:W-:Y:S01]  /*7790*/  @!P1 IMAD.WIDE.U32 R6, R12, 0x60, R6 ;  /* 0x000000600c069825 */ /* 0x000fe200078e0006 */
[----:B------:R-:W-:-:S03]  /*77a0*/  @!P1 IADD3 R20, P4, R35, R4, RZ ;  /* 0x0000000423149210 */ /* 0x000fc60007f9e0ff */
[----:B------:R-:W-:Y:S01]  /*77b0*/  @!P0 IMAD.X R14, R53, 0x1, R43, P3 ;  /* 0x00000001350e8824 */ /* 0x000fe200018e062b */
[----:B------:R-:W-:Y:S01]  /*77c0*/  @!P0 LEA R8, P3, R3, UR4, 0x1 ;  /* 0x0000000403088c11 */ /* 0x000fe2000f8608ff */
[----:B------:R-:W-:Y:S01]  /*77d0*/  @!P1 IMAD R24, R11, 0x60, RZ ;  /* 0x000000600b189824 */ /* 0x000fe200078e02ff */
[----:B------:R-:W-:Y:S01]  /*77e0*/  @!P1 IADD3 R0, P5, R49, R6, RZ ;  /* 0x0000000631009210 */ /* 0x000fe20007fbe0ff */
[----:B------:R-:W-:Y:S01]  /*77f0*/  @!P1 IMAD R4, R13, 0x60, RZ ;  /* 0x000000600d049824 */ /* 0x000fe200078e02ff */
[----:B------:R-:W-:Y:S02]  /*7800*/  @!P0 LEA.HI.X R9, R3, UR5, R14, 0x1, P3 ;  /* 0x0000000503098c11 */ /* 0x000fe400098f0c0e */
[----:B------:R-:W-:Y:S02]  /*7810*/  @!P1 IADD3.X R24, R43, R24, R5, P4, !PT ;  /* 0x000000182b189210 */ /* 0x000fe400027fe405 */
[----:B0-----:R-:W-:Y:S02]  /*7820*/  @!P1 LEA R42, P3, R20, R28, 0x1 ;  /* 0x0000001c142a9211 */ /* 0x001fe400078608ff */
[----:B------:R-:W-:-:S02]  /*7830*/  @!P1 IADD3.X R3, R51, R4, R7, P5, !PT ;  /* 0x0000000433039210 */ /* 0x000fc40002ffe407 */
[----:B-1----:R-:W-:Y:S02]  /*7840*/  @!P1 LEA R46, P4, R0, R46, 0x1 ;  /* 0x0000002e002e9211 */ /* 0x002fe400078808ff */
[----:B------:R-:W-:Y:S02]  /*7850*/  CS2R R30, SRZ ;  /* 0x00000000001e7805 */ /* 0x000fe4000001ff00 */
[----:B------:R-:W-:Y:S02]  /*7860*/  @!P1 LEA.HI.X R43, R20, R29, R24, 0x1, P3 ;  /* 0x0000001d142b9211 */ /* 0x000fe400018f0c18 */
[----:B------:R-:W-:Y:S02]  /*7870*/  CS2R R28, SRZ ;  /* 0x00000000001c7805 */ /* 0x000fe4000001ff00 */
[----:B------:R-:W-:Y:S02]  /*7880*/  CS2R R32, SRZ ;  /* 0x0000000000207805 */ /* 0x000fe4000001ff00 */
[----:B------:R-:W-:-:S02]  /*7890*/  CS2R R34, SRZ ;  /* 0x0000000000227805 */ /* 0x000fc4000001ff00 */
[----:B------:R-:W-:Y:S02]  /*78a0*/  @!P1 LEA.HI.X R47, R0, R47, R3, 0x1, P4 ;  /* 0x0000002f002f9211 */ /* 0x000fe400020f0c03 */
[----:B------:R-:W0:Y:S01]  /*78b0*/  LDC R0, c[0x0][0x428] ;  /* 0x00010a00ff007b82 */ /* 0x000e220000000800 */
[----:B------:R-:W5:Y:S04]  /*78c0*/  @!P1 LDG.E.128 R28, desc[UR40][R42.64] ;  /* 0x000000282a1c9981 */ /* 0x000f68000c1e1d00 */
[----:B------:R-:W5:Y:S01]  /*78d0*/  @!P1 LDG.E.128 R32, desc[UR40][R46.64] ;  /* 0x000000282e209981 */ /* 0x000f62000c1e1d00 */
[----:B------:R-:W1:Y:S01]  /*78e0*/  S2R R44, SR_TID.X ;  /* 0x00000000002c7919 */ /* 0x000e620000002100 */
[----:B------:R-:W-:Y:S01]  /*78f0*/  @!P0 IMAD.X R26, R55, 0x1, R51, P2 ;  /* 0x00000001371a8824 */ /* 0x000fe200010e0633 */
[----:B------:R-:W-:-:S04]  /*7900*/  @!P0 LEA R14, P2, R25, UR6, 0x1 ;  /* 0x00000006190e8c11 */ /* 0x000fc8000f8408ff */
[----:B------:R-:W-:Y:S02]  /*7910*/  @!P0 LEA.HI.X R15, R25, UR7, R26, 0x1, P2 ;  /* 0x00000007190f8c11 */ /* 0x000fe400090f0c1a */
[----:B0-----:R-:W-:Y:S02]  /*7920*/  ISETP.NE.AND P2, PT, R0, 0x1, PT ;  /* 0x000000010000780c */ /* 0x001fe40003f45270 */
[----:B------:R-:W-:Y:S02]  /*7930*/  CS2R R4, SRZ ;  /* 0x0000000000047805 */ /* 0x000fe4000001ff00 */
[----:B------:R-:W-:-:S06]  /*7940*/  CS2R R6, SRZ ;  /* 0x0000000000067805 */ /* 0x000fcc000001ff00 */
[----:B------:R0:W5:Y:S03]  /*7950*/  @!P0 LDG.E.128 R4, desc[UR40][R8.64] ;  /* 0x0000002808048981 */ /* 0x000166000c1e1d00 */
[----:B------:R-:W3:Y:S01]  /*7960*/  @P2 LDC R0, c[0x0][0x42c] ;  /* 0x00010b00ff002b82 */ /* 0x000ee20000000800 */
[----:B-1----:R-:W-:-:S07]  /*7970*/  VIADD R50, R44, 0xffffff80 ;  /* 0xffffff802c327836 */ /* 0x002fce0000000000 */
[----:B0-----:R-:W0:Y:S01]  /*7980*/  @P2 LDC R9, c[0x0][0x430] ;  /* 0x00010c00ff092b82 */ /* 0x001e220000000800 */
[----:B------:R-:W-:-:S04]  /*7990*/  SHF.R.S32.HI R44, RZ, 0x1f, R50 ;  /* 0x0000001fff2c7819 */ /* 0x000fc80000011432 */
[----:B------:R-:W-:-:S04]  /*79a0*/  LEA.HI R44, R44, R50, RZ, 0x2 ;  /* 0x000000322c2c7211 */ /* 0x000fc800078f10ff */
[----:B------:R-:W-:Y:S01]  /*79b0*/  LOP3.LUT R44, R44, 0xfffffffc, RZ, 0xc0, !PT ;  /* 0xfffffffc2c2c7812 */ /* 0x000fe200078ec0ff */
[----:B------:R-:W-:-:S03]  /*79c0*/  IMAD R3, R153, 0xc0, R19 ;  /* 0x000000c099037824 */ /* 0x000fc600078e0213 */
[----:B------:R-:W-:-:S05]  /*79d0*/  IADD3 R44, R50, -R44, RZ ;  /* 0x8000002c322c7210 */ /* 0x000fca0007ffe0ff */
[----:B------:R-:W-:-:S04]  /*79e0*/  IMAD R3, R44, 0x60, R3 ;  /* 0x000000602c037824 */ /* 0x000fc800078e0203 */
[----:B---3--:R-:W-:Y:S01]  /*79f0*/  @P2 IMAD.HI.U32 R0, R3, R0, RZ ;  /* 0x0000000003002227 */ /* 0x008fe200078e00ff */
[----:B------:R-:W-:Y:S02]  /*7a00*/  CS2R R24, SRZ ;  /* 0x0000000000187805 */ /* 0x000fe4000001ff00 */
[----:B------:R-:W-:Y:S02]  /*7a10*/  CS2R R26, SRZ ;  /* 0x00000000001a7805 */ /* 0x000fe4000001ff00 */
[----:B0-----:R-:W-:Y:S01]  /*7a20*/  @P2 SHF.R.U32.HI R3, RZ, R9, R0 ;  /* 0x00000009ff032219 */ /* 0x001fe20000011600 */
[----:B------:R-:W-:-:S03]  /*7a30*/  IMAD.MOV.U32 R44, RZ, RZ, R38 ;  /* 0x000000ffff2c7224 */ /* 0x000fc600078e0026 */
[----:B------:R0:W5:Y:S01]  /*7a40*/  @!P0 LDG.E.128 R24, desc[UR40][R14.64] ;  /* 0x000000280e188981 */ /* 0x000162000c1e1d00 */
[----:B------:R-:W-:Y:S01]  /*7a50*/  SHF.R.S32.HI R9, RZ, 0x1f, R3 ;  /* 0x0000001fff097819 */ /* 0x000fe20000011403 */
[----:B------:R-:W-:-:S04]  /*7a60*/  IMAD.WIDE.U32 R38, R3, R12, R44 ;  /* 0x0000000c03267225 */ /* 0x000fc800078e002c */
[C---:B------:R-:W-:Y:S02]  /*7a70*/  IMAD R0, R9.reuse, R10, RZ ;  /* 0x0000000a09007224 */ /* 0x040fe400078e02ff */
[----:B------:R-:W-:Y:S02]  /*7a80*/  IMAD R8, R9, R12, RZ ;  /* 0x0000000c09087224 */ /* 0x000fe400078e02ff */
[----:B0-----:R-:W-:Y:S02]  /*7a90*/  IMAD.MOV.U32 R14, RZ, RZ, R40 ;  /* 0x000000ffff0e7224 */ /* 0x001fe400078e0028 */
[----:B------:R-:W-:Y:S02]  /*7aa0*/  IMAD.MOV.U32 R15, RZ, RZ, R37 ;  /* 0x000000ffff0f7224 */ /* 0x000fe400078e0025 */
[C---:B------:R-:W-:Y:S02]  /*7ab0*/  IMAD R9, R3.reuse, R11, R0 ;  /* 0x0000000b03097224 */ /* 0x040fe400078e0200 */
[----:B------:R-:W-:-:S04]  /*7ac0*/  IMAD.WIDE.U32 R14, R3, R10, R14 ;  /* 0x0000000a030e7225 */ /* 0x000fc800078e000e */
[----:B------:R-:W-:Y:S01]  /*7ad0*/  IMAD R3, R3, R13, R8 ;  /* 0x0000000d03037224 */ /* 0x000fe200078e0208 */
[----:B------:R-:W-:Y:S01]  /*7ae0*/  LEA R8, P2, R14, UR4, 0x1 ;  /* 0x000000040e087c11 */ /* 0x000fe2000f8408ff */
[----:B------:R-:W-:Y:S01]  /*7af0*/  IMAD.IADD R9, R15, 0x1, R9 ;  /* 0x000000010f097824 */ /* 0x000fe200078e0209 */
[----:B------:R-:W-:Y:S01]  /*7b00*/  LEA R0, P3, R38, UR6, 0x1 ;  /* 0x0000000626007c11 */ /* 0x000fe2000f8608ff */
[----:B------:R-:W-:Y:S01]  /*7b10*/  IMAD.IADD R3, R39, 0x1, R3 ;  /* 0x0000000127037824 */ /* 0x000fe200078e0203 */
[----:B------:R-:W-:Y:S02]  /*7b20*/  UMOV UR4, 0xffffffff ;  /* 0xffffffff00047882 */ /* 0x000fe40000000000 */
[----:B------:R-:W-:Y:S02]  /*7b30*/  LEA.HI.X R9, R14, UR5, R9, 0x1, P2 ;  /* 0x000000050e097c11 */ /* 0x000fe400090f0c09 */
[----:B------:R-:W-:Y:S02]  /*7b40*/  LEA.HI.X R3, R38, UR7, R3, 0x1, P3 ;  /* 0x0000000726037c11 */ /* 0x000fe400098f0c03 */
[----:B--2---:R-:W-:Y:S01]  /*7b50*/  LEA.HI R10, R48, R48, RZ, 0x1 ;  /* 0x00000030300a7211 */ /* 0x004fe200078f08ff */
[----:B------:R-:W-:Y:S06]  /*7b60*/  BRA.DIV UR4, `(.L_x_1992) ;  /* 0x000000f204d87947 */ /* 0x000fec000b800000 */
.L_x_2190:
[----:B------:R-:W-:-:S03]  /*7b70*/  UMOV UR4, 0xffffffff ;  /* 0xffffffff00047882 */ /* 0x000fc60000000000 */
[----:B------:R-:W-:Y:S05]  /*7b80*/  BRA.DIV UR4, `(.L_x_1993) ;  /* 0x000000f204f87947 */ /* 0x000fea000b800000 */
.L_x_2193:
[----:B------:R-:W-:-:S03]  /*7b90*/  UMOV UR4, 0xffffffff ;  /* 0xffffffff00047882 */ /* 0x000fc60000000000 */
[----:B------:R-:W-:Y:S05]  /*7ba0*/  BRA.DIV UR4, `(.L_x_1994) ;  /* 0x000000f604187947 */ /* 0x000fea000b800000 */
.L_x_2196:
[----:B------:R-:W-:-:S03]  /*7bb0*/  UMOV UR4, 0xffffffff ;  /* 0xffffffff00047882 */ /* 0x000fc60000000000 */
[----:B------:R-:W-:Y:S05]  /*7bc0*/  BRA.DIV UR4, `(.L_x_1995) ;  /* 0x000000f604387947 */ /* 0x000fea000b800000 */
.L_x_2199:
[----:B------:R-:W-:-:S03]  /*7bd0*/  UMOV UR4, 0xffffffff ;  /* 0xffffffff00047882 */ /* 0x000fc60000000000 */
[----:B------:R-:W-:Y:S05]  /*7be0*/  BRA.DIV UR4, `(.L_x_1996) ;  /* 0x000000f604587947 */ /* 0x000fea000b800000 */
.L_x_2202:
[----:B------:R-:W-:Y:S01]  /*7bf0*/  UMOV UR4, 0xffffffff ;  /* 0xffffffff00047882 */ /* 0x000fe20000000000 */
[----:B------:R-:W-:Y:S02]  /*7c00*/  LOP3.LUT R10, R10, 0xfffffffe, RZ, 0xc0, !PT ;  /* 0xfffffffe0a0a7812 */ /* 0x000fe400078ec0ff */
[----:B------:R-:W-:Y:S05]  /*7c10*/  BRA.DIV UR4, `(.L_x_1997) ;  /* 0x000000f604747947 */ /* 0x000fea000b800000 */
.L_x_2205:
[----:B------:R-:W-:Y:S01]  /*7c20*/  UMOV UR4, 0xffffffff ;  /* 0xffffffff00047882 */ /* 0x000fe20000000000 */
[----:B------:R-:W-:Y:S02]  /*7c30*/  IMAD.IADD R9, R48, 0x1, -R10 ;  /* 0x0000000130097824 */ /* 0x000fe400078e0a0a */
[----:B------:R-:W-:Y:S05]  /*7c40*/  BRA.DIV UR4, `(.L_x_1998) ;  /* 0x000000f604907947 */ /* 0x000fea000b800000 */
.L_x_2208:
[----:B------:R-:W-:Y:S01]  /*7c50*/  UMOV UR4, 0xffffffff ;  /* 0xffffffff00047882 */ /* 0x000fe20000000000 */
[----:B------:R-:W-:Y:S02]  /*7c60*/  SHF.L.U32 R9, R9, 0x1f, RZ ;  /* 0x0000001f09097819 */ /* 0x000fe400000006ff */
[----:B------:R-:W-:Y:S05]  /*7c70*/  BRA.DIV UR4, `(.L_x_1999) ;  /* 0x000000f604ac7947 */ /* 0x000fea000b800000 */
.L_x_2211:
[----:B------:R-:W0:Y:S01]  /*7c80*/  SYNCS.PHASECHK.TRANS64.TRYWAIT P2, [R2+URZ+0x16800], R9 ;  /* 0x01680009020075a7 */ /* 0x000e22000804017f */
[----:B-----5:R-:W-:Y:S01]  /*7c90*/  IMAD.MOV.U32 R3, RZ, RZ, R5 ;  /* 0x000000ffff037224 */ /* 0x020fe200078e0005 */
[----:B------:R-:W-:Y:S01]  /*7ca0*/  MOV R0, R4 ;  /* 0x0000000400007202 */ /* 0x000fe20000000f00 */
[----:B------:R-:W-:Y:S01]  /*7cb0*/  IMAD.MOV.U32 R8, RZ, RZ, R6 ;  /* 0x000000ffff087224 */ /* 0x000fe200078e0006 */
[----:B------:R-:W-:Y:S01]  /*7cc0*/  BSSY B1, `(.L_x_2000) ;  /* 0x000001b000017945 */ /* 0x000fe20003800000 */
        /* <DEDUP_REMOVED lines=13> */
[----:B------:R-:W-:-:S02]  /*7da0*/  MOV R3, R27 ;  /* 0x0000001b00037202 */ /* 0x000fc40000000f00 */
[----:B------:R-:W-:Y:S01]  /*7db0*/  PRMT R55, R55, 0x5410, R0 ;  /* 0x0000541037377816 */ /* 0x000fe20000000000 */
[----:B------:R-:W-:Y:S01]  /*7dc0*/  IMAD.MOV.U32 R0, RZ, RZ, R30 ;  /* 0x000000ffff007224 */ /* 0x000fe200078e001e */
[----:B------:R-:W-:Y:S02]  /*7dd0*/  PRMT R50, R3, 0x7610, R50 ;  /* 0x0000761003327816 */ /* 0x000fe40000000032 */
[----:B------:R-:W-:Y:S01]  /*7de0*/  PRMT R3, R8, 0x7610, R3 ;  /* 0x0000761008037816 */ /* 0x000fe20000000003 */
[----:B------:R-:W-:Y:S01]  /*7df0*/  IMAD.MOV.U32 R8, RZ, RZ, R32 ;  /* 0x000000ffff087224 */ /* 0x000fe200078e0020 */
[----:B------:R-:W-:Y:S01]  /*7e00*/  PRMT R20, R20, 0x5410, R10 ;  /* 0x0000541014147816 */ /* 0x000fe2000000000a */
[----:B------:R-:W-:Y:S01]  /*7e10*/  IMAD.MOV.U32 R10, RZ, RZ, R33 ;  /* 0x000000ffff0a7224 */ /* 0x000fe200078e0021 */
[----:B------:R-:W-:Y:S02]  /*7e20*/  PRMT R0, R11, 0x5410, R0 ;  /* 0x000054100b007816 */ /* 0x000fe40000000000 */
[----:B------:R-:W-:-:S02]  /*7e30*/  PRMT R3, R3, 0x5410, R8 ;  /* 0x0000541003037816 */ /* 0x000fc40000000008 */
[----:B------:R-:W-:Y:S02]  /*7e40*/  PRMT R20, R10, 0x7610, R20 ;  /* 0x000076100a147816 */ /* 0x000fe40000000014 */
[----:B------:R-:W-:Y:S01]  /*7e50*/  IADD3 R38, R16, R21, RZ ;  /* 0x0000001510267210 */ /* 0x000fe20007ffe0ff */
[----:B0-----:R-:W-:Y:S06]  /*7e60*/  @!P2 BRA `(.L_x_2001) ;  /* 0x000000f40058a947 */ /* 0x001fec0003800000 */
.L_x_2212:
[----:B------:R-:W-:Y:S05]  /*7e70*/  BSYNC B1 ;  /* 0x0000000000017941 */ /* 0x000fea0003800000 */
.L_x_2000:
        /* <DEDUP_REMOVED lines=11> */
[----:B------:R-:W-:Y:S01]  /*7f30*/  HADD2.F32 R42, -RZ, R42.H0_H0 ;  /* 0x2000002aff2a7230 */ /* 0x000fe20000004100 */
[--C-:B------:R-:W-:Y:S01]  /*7f40*/  SHF.R.U64 R51, R24, 0x10, R25.reuse ;  /* 0x0000001018337819 */ /* 0x100fe20000001219 */
[----:B------:R-:W-:Y:S01]  /*7f50*/  HADD2.F32 R41, -RZ, R41.H0_H0 ;  /* 0x20000029ff297230 */ /* 0x000fe20000004100 */
[----:B------:R-:W-:Y:S02]  /*7f60*/  SHF.R.U32.HI R44, RZ, 0x10, R25 ;  /* 0x00000010ff2c7819 */ /* 0x000fe40000011619 */
[--C-:B------:R-:W-:Y:S02]  /*7f70*/  SHF.R.U64 R54, R4, 0x10, R5.reuse ;  /* 0x0000001004367819 */ /* 0x100fe40000001205 */
[----:B------:R-:W-:Y:S01]  /*7f80*/  SHF.R.U32.HI R43, RZ, 0x10, R5 ;  /* 0x00000010ff2b7819 */ /* 0x000fe20000011605 */
[----:B------:R-:W-:Y:S01]  /*7f90*/  HADD2.F32 R44, -RZ, R44.H0_H0 ;  /* 0x2000002cff2c7230 */ /* 0x000fe20000004100 */
[----:B------:R-:W-:-:S02]  /*7fa0*/  SHF.R.U64 R49, R26, 0x10, R27 ;  /* 0x000000101a317819 */ /* 0x000fc4000000121b */
[----:B------:R-:W-:Y:S02]  /*7fb0*/  SHF.R.U32.HI R45, RZ, 0x10, R27 ;  /* 0x00000010ff2d7819 */ /* 0x000fe4000001161b */
[--C-:B------:R-:W-:Y:S02]  /*7fc0*/  SHF.R.U64 R53, R6, 0x10, R7.reuse ;  /* 0x0000001006357819 */ /* 0x100fe40000001207 */
[----:B------:R-:W-:Y:S01]  /*7fd0*/  SHF.R.U32.HI R47, RZ, 0x10, R7 ;  /* 0x00000010ff2f7819 */ /* 0x000fe20000011607 */
[----:B--2---:R-:W-:-:S05]  /*7fe0*/  IMAD.SHL.U32 R8, R8, 0x40, RZ ;  /* 0x0000004008087824 */ /* 0x004fca00078e00ff */
[----:B0-----:R-:W-:-:S04]  /*7ff0*/  LOP3.LUT R9, R8, 0x1c0, RZ, 0xc0, !PT ;  /* 0x000001c008097812 */ /* 0x001fc800078ec0ff */
[----:B------:R-:W-:Y:S02]  /*8000*/  LOP3.LUT R8, R9, 0x38, R16, 0xf8, !PT ;  /* 0x0000003809087812 */ /* 0x000fe400078ef810 */
[----:B------:R-:W-:-:S04]  /*8010*/  SHF.R.U32.HI R11, RZ, 0x3, R9 ;  /* 0x00000003ff0b7819 */ /* 0x000fc80000011609 */
[----:B------:R-:W-:Y:S02]  /*8020*/  LOP3.LUT R8, R8, R11, RZ, 0x3c, !PT ;  /* 0x0000000b08087212 */ /* 0x000fe400078e3cff */
[----:B------:R-:W-:-:S03]  /*8030*/  LOP3.LUT R12, R11, R38, R9, 0x1e, !PT ;  /* 0x000000260b0c7212 */ /* 0x000fc600078e1e09 */
[C---:B------:R-:W-:Y:S01]  /*8040*/  IMAD R39, R13.reuse, 0x200, R8 ;  /* 0x000002000d277824 */ /* 0x040fe200078e0208 */
[----:B------:R-:W-:-:S05]  /*8050*/  LEA R13, R13, R12, 0x9 ;  /* 0x0000000c0d0d7211 */ /* 0x000fca00078e48ff */
[--C-:B------:R-:W-:Y:S02]  /*8060*/  IMAD R40, R13, 0x2, R2.reuse ;  /* 0x000000020d287824 */ /* 0x100fe400078e0202 */
[----:B------:R-:W-:-:S03]  /*8070*/  IMAD R39, R39, 0x2, R2 ;  /* 0x0000000227277824 */ /* 0x000fc600078e0202 */
[----:B------:R-:W0:Y:S04]  /*8080*/  LDS.128 R12, [R40+0x8400] ;  /* 0x00840000280c7984 */ /* 0x000e280000000c00 */
[----:B------:R-:W1:Y:S01]  /*8090*/  LDS.128 R8, [R39+0x8400] ;  /* 0x0084000027087984 */ /* 0x000e620000000c00 */
[--C-:B0-----:R-:W-:Y:S02]  /*80a0*/  HADD2.F32 R24, -RZ, R13.reuse.H0_H0 ;  /* 0x2000000dff187230 */ /* 0x101fe40000004100 */
[----:B------:R-:W-:Y:S02]  /*80b0*/  HADD2.F32 R25, -RZ, R13.H1_H1 ;  /* 0x3000000dff197230 */ /* 0x000fe40000004100 */
[--C-:B-1----:R-:W-:Y:S02]  /*80c0*/  HADD2.F32 R5, -RZ, R9.reuse.H0_H0 ;  /* 0x20000009ff057230 */ /* 0x102fe40000004100 */
[C---:B------:R-:W-:Y:S01]  /*80d0*/  FMUL.FTZ R46, R24.reuse, R42 ;  /* 0x0000002a182e7220 */ /* 0x040fe20000410000 */
[----:B------:R-:W-:Y:S01]  /*80e0*/  FMUL.FTZ R48, R24, R41 ;  /* 0x0000002918307220 */ /* 0x000fe20000410000 */
[----:B------:R-:W-:-:S02]  /*80f0*/  HADD2.F32 R9, -RZ, R9.H1_H1 ;  /* 0x30000009ff097230 */ /* 0x000fc40000004100 */
[C---:B------:R-:W-:Y:S01]  /*8100*/  FFMA.FTZ R46, R5.reuse, R41, -R46 ;  /* 0x00000029052e7223 */ /* 0x040fe2000001082e */
[----:B------:R-:W-:Y:S02]  /*8110*/  HADD2.F32 R24, -RZ, R43.H0_H0 ;  /* 0x2000002bff187230 */ /* 0x000fe40000004100 */
[----:B------:R-:W-:Y:S01]  /*8120*/  FFMA.FTZ R48, R5, R42, R48 ;  /* 0x0000002a05307223 */ /* 0x000fe20000010030 */
[----:B------:R-:W-:Y:S02]  /*8130*/  HADD2.F32 R41, -RZ, R50.H0_H0 ;  /* 0x20000032ff297230 */ /* 0x000fe40000004100 */
[C---:B------:R-:W-:Y:S01]  /*8140*/  FMUL.FTZ R50, R25.reuse, R44 ;  /* 0x0000002c19327220 */ /* 0x040fe20000410000 */
[----:B------:R-:W-:Y:S02]  /*8150*/  HADD2.F32 R26, -RZ, R15.H0_H0 ;  /* 0x2000000fff1a7230 */ /* 0x000fe40000004100 */
[----:B------:R-:W-:Y:S02]  /*8160*/  HADD2.F32 R5, -RZ, R52.H0_H0 ;  /* 0x20000034ff057230 */ /* 0x000fe40000004100 */
[----:B------:R-:W-:Y:S01]  /*8170*/  FMUL.FTZ R52, R25, R24 ;  /* 0x0000001819347220 */ /* 0x000fe20000410000 */
[----:B------:R-:W-:-:S02]  /*8180*/  HADD2.F32 R7, -RZ, R11.H0_H0 ;  /* 0x2000000bff077230 */ /* 0x000fc40000004100 */
[C---:B------:R-:W-:Y:S01]  /*8190*/  FFMA.FTZ R43, R9.reuse, R24, -R50 ;  /* 0x00000018092b7223 */ /* 0x040fe20000010832 */
[C---:B------:R-:W-:Y:S01]  /*81a0*/  FMUL.FTZ R24, R26.reuse, R41 ;  /* 0x000000291a187220 */ /* 0x040fe20000410000 */
[----:B------:R-:W-:Y:S02]  /*81b0*/  HADD2.F32 R27, -RZ, R15.H1_H1 ;  /* 0x3000000fff1b7230 */ /* 0x000fe40000004100 */
[-C--:B------:R-:W-:Y:S01]  /*81c0*/  FMUL.FTZ R26, R26, R5.reuse ;  /* 0x000000051a1a7220 */ /* 0x080fe20000410000 */
[----:B------:R-:W-:Y:S02]  /*81d0*/  HADD2.F32 R42, -RZ, R45.H0_H0 ;  /* 0x2000002dff2a7230 */ /* 0x000fe40000004100 */
[----:B------:R-:W-:Y:S01]  /*81e0*/  FFMA.FTZ R45, R9, R44, R52 ;  /* 0x0000002c092d7223 */ /* 0x000fe20000010034 */
[C---:B------:R-:W-:Y:S01]  /*81f0*/  FFMA.FTZ R44, R7.reuse, R5, -R24 ;  /* 0x00000005072c7223 */ /* 0x040fe20000010818 */
[----:B------:R-:W-:Y:S02]  /*8200*/  HADD2.F32 R11, -RZ, R11.H1_H1 ;  /* 0x3000000bff0b7230 */ /* 0x000fe40000004100 */
[----:B------:R-:W-:Y:S01]  /*8210*/  FFMA.FTZ R41, R7, R41, R26 ;  /* 0x0000002907297223 */ /* 0x000fe2000001001a */
[----:B------:R-:W-:-:S02]  /*8220*/  HADD2.F32 R24, -RZ, R47.H0_H0 ;  /* 0x2000002fff187230 */ /* 0x000fc40000004100 */
[C---:B------:R-:W-:Y:S01]  /*8230*/  FMUL.FTZ R26, R27.reuse, R42 ;  /* 0x0000002a1b1a7220 */ /* 0x040fe20000410000 */
[----:B------:R-:W-:Y:S02]  /*8240*/  HADD2.F32 R13, -RZ, R12.H0_H0 ;  /* 0x2000000cff0d7230 */ /* 0x000fe40000004100 */
[----:B------:R-:W-:Y:S02]  /*8250*/  HADD2.F32 R15, -RZ, R14.H0_H0 ;  /* 0x2000000eff0f7230 */ /* 0x000fe40000004100 */
[-C--:B------:R-:W-:Y:S01]  /*8260*/  FMUL.FTZ R50, R27, R24.reuse ;  /* 0x000000181b327220 */ /* 0x080fe20000410000 */
[----:B------:R-:W-:Y:S01]  /*8270*/  FFMA.FTZ R47, R11, R24, -R26 ;  /* 0x000000180b2f7223 */ /* 0x000fe2000001081a */
[----:B------:R-:W-:Y:S02]  /*8280*/  HADD2.F32 R5, -RZ, R56.H0_H0 ;  /* 0x20000038ff057230 */ /* 0x000fe40000004100 */
[--C-:B------:R-:W-:Y:S02]  /*8290*/  HADD2.F32 R24, -RZ, R55.reuse.H1_H1 ;  /* 0x30000037ff187230 */ /* 0x100fe40000004100 */
[----:B------:R-:W-:-:S02]  /*82a0*/  HADD2.F32 R9, -RZ, R55.H0_H0 ;  /* 0x20000037ff097230 */ /* 0x000fc40000004100 */
[----:B------:R-:W-:Y:S01]  /*82b0*/  FFMA.FTZ R50, R11, R42, R50 ;  /* 0x0000002a0b327223 */ /* 0x000fe20000010032 */
[----:B------:R-:W-:Y:S02]  /*82c0*/  HADD2.F32 R7, -RZ, R56.H1_H1 ;  /* 0x30000038ff077230 */ /* 0x000fe40000004100 */
[----:B------:R-:W-:Y:S01]  /*82d0*/  FMUL.FTZ R26, R13, R5 ;  /* 0x000000050d1a7220 */ /* 0x000fe20000410000 */
[----:B------:R-:W-:Y:S02]  /*82e0*/  HADD2.F32 R4, -RZ, R8.H0_H0 ;  /* 0x20000008ff047230 */ /* 0x000fe40000004100 */
[----:B------:R-:W-:Y:S01]  /*82f0*/  FMUL.FTZ R11, R15, R24 ;  /* 0x000000180f0b7220 */ /* 0x000fe20000410000 */
[----:B------:R-:W-:Y:S02]  /*8300*/  HADD2.F32 R6, -RZ, R10.H0_H0 ;  /* 0x2000000aff067230 */ /* 0x000fe40000004100 */
[----:B------:R-:W-:Y:S01]  /*8310*/  FMUL.FTZ R25, R13, R9 ;  /* 0x000000090d197220 */ /* 0x000fe20000410000 */
[----:B------:R-:W-:Y:S01]  /*8320*/  FMUL.FTZ R13, R15, R7 ;  /* 0x000000070f0d7220 */ /* 0x000fe20000410000 */
[----:B------:R-:W-:Y:S01]  /*8330*/  FFMA.FTZ R26, R4, R9, R26 ;  /* 0x00000009041a7223 */ /* 0x000fe2000001001a */
[----:B------:R-:W-:-:S02]  /*8340*/  HADD2.F32 R12, -RZ, R12.H1_H1 ;  /* 0x3000000cff0c7230 */ /* 0x000fc40000004100 */
[----:B------:R-:W-:Y:S01]  /*8350*/  FFMA.FTZ R15, R6, R7, -R11 ;  /* 0x00000007060f7223 */ /* 0x000fe2000001080b */
[----:B------:R-:W-:Y:S02]  /*8360*/  HADD2.F32 R14, -RZ, R14.H1_H1 ;  /* 0x3000000eff0e7230 */ /* 0x000fe40000004100 */
[----:B------:R-:W-:Y:S01]  /*8370*/  FFMA.FTZ R25, R4, R5, -R25 ;  /* 0x0000000504197223 */ /* 0x000fe20000010819 */
[----:B------:R-:W-:Y:S02]  /*8380*/  HADD2.F32 R9, -RZ, R51.H0_H0 ;  /* 0x20000033ff097230 */ /* 0x000fe40000004100 */
[----:B------:R-:W-:Y:S02]  /*8390*/  HADD2.F32 R11, -RZ, R49.H0_H0 ;  /* 0x20000031ff0b7230 */ /* 0x000fe40000004100 */
[----:B------:R-:W-:Y:S02]  /*83a0*/  HADD2.F32 R5, -RZ, R54.H0_H0 ;  /* 0x20000036ff057230 */ /* 0x000fe40000004100 */
[----:B------:R-:W-:-:S02]  /*83b0*/  HADD2.F32 R7, -RZ, R53.H0_H0 ;  /* 0x20000035ff077230 */ /* 0x000fc40000004100 */
[----:B------:R-:W-:Y:S01]  /*83c0*/  FFMA.FTZ R24, R6, R24, R13 ;  /* 0x0000001806187223 */ /* 0x000fe2000001000d */
[----:B------:R-:W-:Y:S02]  /*83d0*/  HADD2.F32 R8, -RZ, R8.H1_H1 ;  /* 0x30000008ff087230 */ /* 0x000fe40000004100 */
[----:B------:R-:W-:Y:S01]  /*83e0*/  FMUL.FTZ R13, R12, R9 ;  /* 0x000000090c0d7220 */ /* 0x000fe20000410000 */
[----:B------:R-:W-:Y:S02]  /*83f0*/  HADD2.F32 R10, -RZ, R10.H1_H1 ;  /* 0x3000000aff0a7230 */ /* 0x000fe40000004100 */
        /* <DEDUP_REMOVED lines=17> */
.L_x_2003:
[----:B------:R-:W-:Y:S05]  /*8510*/  BSYNC B1 ;  /* 0x0000000000017941 */ /* 0x000fea0003800000 */
.L_x_2002:
[----:B------:R-:W-:Y:S01]  /*8520*/  PRMT R43, R21, 0x5410, R37 ;  /* 0x00005410152b7816 */ /* 0x000fe20000000025 */
[----:B------:R-:W-:Y:S06]  /*8530*/  @P1 BRA `(.L_x_1989) ;  /* 0x0000000400801947 */ /* 0x000fec0003800000 */
[----:B-1----:R-:W0:Y:S01]  /*8540*/  LDL R8, [R1+0x20] ;  /* 0x0000200001087983 */ /* 0x002e220000100800 */
[C---:B------:R-:W-:Y:S02]  /*8550*/  VIADD R4, R19.reuse, 0x60 ;  /* 0x0000006013047836 */ /* 0x040fe40000000000 */
[----:B------:R-:W-:Y:S01]  /*8560*/  VIADD R5, R19, 0x60 ;  /* 0x0000006013057836 */ /* 0x000fe20000000000 */
[----:B------:R-:W2:Y:S01]  /*8570*/  LDL R44, [R1+0x40] ;  /* 0x00004000012c7983 */ /* 0x000ea20000100800 */
[----:B------:R-:W-:Y:S02]  /*8580*/  IMAD.SHL.U32 R4, R4, 0x40, RZ ;  /* 0x0000004004047824 */ /* 0x000fe400078e00ff */
[----:B------:R-:W-:-:S03]  /*8590*/  IMAD.SHL.U32 R5, R5, 0x40, RZ ;  /* 0x0000004005057824 */ /* 0x000fc600078e00ff */
[----:B------:R-:W-:Y:S02]  /*85a0*/  LOP3.LUT R4, R4, 0x1c0, RZ, 0xc0, !PT ;  /* 0x000001c004047812 */ /* 0x000fe400078ec0ff */
[----:B------:R-:W-:Y:S02]  /*85b0*/  LOP3.LUT R5, R5, 0x1c0, RZ, 0xc0, !PT ;  /* 0x000001c005057812 */ /* 0x000fe400078ec0ff */
[----:B------:R-:W-:-:S04]  /*85c0*/  SHF.R.U32.HI R4, RZ, 0x3, R4 ;  /* 0x00000003ff047819 */ /* 0x000fc80000011604 */
[----:B------:R-:W-:Y:S01]  /*85d0*/  LOP3.LUT R38, R4, R38, R5, 0x1e, !PT ;  /* 0x0000002604267212 */ /* 0x000fe200078e1e05 */
[----:B------:R-:W-:Y:S01]  /*85e0*/  HADD2.F32 R27, -RZ, R20.H1_H1 ;  /* 0x30000014ff1b7230 */ /* 0x000fe20000004100 */
[----:B------:R-:W-:Y:S02]  /*85f0*/  SHF.R.U64 R42, R28, 0x10, R29 ;  /* 0x000000101c2a7819 */ /* 0x000fe4000000121d */
[--C-:B------:R-:W-:Y:S02]  /*8600*/  SHF.R.U64 R39, R32, 0x10, R33.reuse ;  /* 0x0000001020277819 */ /* 0x100fe40000001221 */
[----:B------:R-:W-:Y:S02]  /*8610*/  SHF.R.U32.HI R32, RZ, 0x10, R33 ;  /* 0x00000010ff207819 */ /* 0x000fe40000011621 */
[--C-:B------:R-:W-:Y:S02]  /*8620*/  SHF.R.U64 R41, R30, 0x10, R31.reuse ;  /* 0x000000101e297819 */ /* 0x100fe4000000121f */
[----:B------:R-:W-:Y:S01]  /*8630*/  SHF.R.U32.HI R40, RZ, 0x10, R31 ;  /* 0x00000010ff287819 */ /* 0x000fe2000001161f */
[----:B------:R-:W-:Y:S01]  /*8640*/  HADD2.F32 R31, -RZ, R32.H0_H0 ;  /* 0x20000020ff1f7230 */ /* 0x000fe20000004100 */
[----:B------:R-:W-:-:S02]  /*8650*/  SHF.R.U64 R37, R34, 0x10, R35 ;  /* 0x0000001022257819 */ /* 0x000fc40000001223 */
[----:B------:R-:W-:Y:S01]  /*8660*/  SHF.R.U32.HI R35, RZ, 0x10, R35 ;  /* 0x00000010ff237819 */ /* 0x000fe20000011623 */
[----:B0-----:R-:W-:Y:S01]  /*8670*/  IMAD.IADD R9, R8, 0x1, R38 ;  /* 0x0000000108097824 */ /* 0x001fe200078e0226 */
[----:B--2---:R-:W0:Y:S04]  /*8680*/  LDS.128 R4, [R44+0x8400] ;  /* 0x008400002c047984 */ /* 0x004e280000000c00 */
[----:B------:R-:W-:-:S05]  /*8690*/  LEA R12, R9, R2, 0x1 ;  /* 0x00000002090c7211 */ /* 0x000fca00078e08ff */
[----:B------:R-:W1:Y:S01]  /*86a0*/  LDS.128 R8, [R12+0x8400] ;  /* 0x008400000c087984 */ /* 0x000e620000000c00 */
[----:B------:R-:W-:Y:S01]  /*86b0*/  SHF.R.U32.HI R38, RZ, 0x10, R29 ;  /* 0x00000010ff267819 */ /* 0x000fe2000001161d */
[----:B------:R-:W-:Y:S02]  /*86c0*/  HADD2.F32 R29, -RZ, R20.H0_H0 ;  /* 0x20000014ff1d7230 */ /* 0x000fe40000004100 */
[----:B0-----:R-:W-:Y:S02]  /*86d0*/  HADD2.F32 R13, -RZ, R5.H0_H0 ;  /* 0x20000005ff0d7230 */ /* 0x001fe40000004100 */
[----:B-1----:R-:W-:-:S05]  /*86e0*/  HADD2.F32 R20, -RZ, R9.H0_H0 ;  /* 0x20000009ff147230 */ /* 0x002fca0000004100 */
[C---:B------:R-:W-:Y:S01]  /*86f0*/  FMUL.FTZ R28, R20.reuse, R29 ;  /* 0x0000001d141c7220 */ /* 0x040fe20000410000 */
[-C--:B------:R-:W-:Y:S01]  /*8700*/  FMUL.FTZ R20, R20, R27.reuse ;  /* 0x0000001b14147220 */ /* 0x080fe20000410000 */
[----:B------:R-:W-:Y:S02]  /*8710*/  HADD2.F32 R24, -RZ, R9.H1_H1 ;  /* 0x30000009ff187230 */ /* 0x000fe40000004100 */
[C---:B------:R-:W-:Y:S01]  /*8720*/  FFMA.FTZ R32, R13.reuse, R27, -R28 ;  /* 0x0000001b0d207223 */ /* 0x040fe2000001081c */
[----:B------:R-:W-:Y:S02]  /*8730*/  HADD2.F32 R27, -RZ, R38.H0_H0 ;  /* 0x20000026ff1b7230 */ /* 0x000fe40000004100 */
[----:B------:R-:W-:Y:S01]  /*8740*/  FFMA.FTZ R29, R13, R29, R20 ;  /* 0x0000001d0d1d7223 */ /* 0x000fe20000010014 */
[----:B------:R-:W-:Y:S02]  /*8750*/  HADD2.F32 R9, -RZ, R8.H0_H0 ;  /* 0x20000008ff097230 */ /* 0x000fe40000004100 */
[----:B------:R-:W-:-:S02]  /*8760*/  HADD2.F32 R28, -RZ, R3.H1_H1 ;  /* 0x30000003ff1c7230 */ /* 0x000fc40000004100 */
[C---:B------:R-:W-:Y:S01]  /*8770*/  FMUL.FTZ R33, R24.reuse, R31 ;  /* 0x0000001f18217220 */ /* 0x040fe20000410000 */
[----:B------:R-:W-:Y:S02]  /*8780*/  HADD2.F32 R14, -RZ, R5.H1_H1 ;  /* 0x30000005ff0e7230 */ /* 0x000fe40000004100 */
[----:B------:R-:W-:Y:S02]  /*8790*/  HADD2.F32 R20, -RZ, R3.H0_H0 ;  /* 0x20000003ff147230 */ /* 0x000fe40000004100 */
[----:B------:R-:W-:Y:S01]  /*87a0*/  FMUL.FTZ R3, R24, R27 ;  /* 0x0000001b18037220 */ /* 0x000fe20000410000 */
[----:B------:R-:W-:Y:S02]  /*87b0*/  HADD2.F32 R5, -RZ, R4.H0_H0 ;  /* 0x20000004ff057230 */ /* 0x000fe40000004100 */
[----:B------:R-:W-:Y:S01]  /*87c0*/  FMUL.FTZ R30, R9, R28 ;  /* 0x0000001c091e7220 */ /* 0x000fe20000410000 */
[----:B------:R-:W-:Y:S02]  /*87d0*/  HADD2.F32 R25, -RZ, R10.H0_H0 ;  /* 0x2000000aff197230 */ /* 0x000fe40000004100 */
[----:B------:R-:W-:-:S02]  /*87e0*/  HADD2.F32 R24, -RZ, R43.H0_H0 ;  /* 0x2000002bff187230 */ /* 0x000fc40000004100 */
[C---:B------:R-:W-:Y:S01]  /*87f0*/  FFMA.FTZ R33, R14.reuse, R27, -R33 ;  /* 0x0000001b0e217223 */ /* 0x040fe20000010821 */
[----:B------:R-:W-:Y:S01]  /*8800*/  FFMA.FTZ R34, R14, R31, R3 ;  /* 0x0000001f0e227223 */ /* 0x000fe20000010003 */
[----:B------:R-:W-:Y:S02]  /*8810*/  HADD2.F32 R14, -RZ, R0.H1_H1 ;  /* 0x30000000ff0e7230 */ /* 0x000fe40000004100 */
[-C--:B------:R-:W-:Y:S01]  /*8820*/  FMUL.FTZ R9, R9, R20.reuse ;  /* 0x0000001409097220 */ /* 0x080fe20000410000 */
[----:B------:R-:W-:Y:S02]  /*8830*/  HADD2.F32 R15, -RZ, R6.H0_H0 ;  /* 0x20000006ff0f7230 */ /* 0x000fe40000004100 */
[----:B------:R-:W-:Y:S01]  /*8840*/  FFMA.FTZ R30, R5, R20, -R30 ;  /* 0x00000014051e7223 */ /* 0x000fe2000001081e */
[----:B------:R-:W-:Y:S01]  /*8850*/  FMUL.FTZ R20, R25, R24 ;  /* 0x0000001819147220 */ /* 0x000fe20000410000 */
[----:B------:R-:W-:Y:S02]  /*8860*/  HADD2.F32 R26, -RZ, R11.H0_H0 ;  /* 0x2000000bff1a7230 */ /* 0x000fe40000004100 */
[----:B------:R-:W-:-:S02]  /*8870*/  HADD2.F32 R3, -RZ, R43.H1_H1 ;  /* 0x3000002bff037230 */ /* 0x000fc40000004100 */
[-C--:B------:R-:W-:Y:S01]  /*8880*/  FMUL.FTZ R38, R25, R14.reuse ;  /* 0x0000000e19267220 */ /* 0x080fe20000410000 */
[----:B------:R-:W-:Y:S02]  /*8890*/  HADD2.F32 R0, -RZ, R0.H0_H0 ;  /* 0x20000000ff007230 */ /* 0x000fe40000004100 */
[----:B------:R-:W-:Y:S01]  /*88a0*/  FFMA.FTZ R25, R15, R14, -R20 ;  /* 0x0000000e0f197223 */ /* 0x000fe20000010814 */
[----:B------:R-:W-:Y:S02]  /*88b0*/  HADD2.F32 R21, -RZ, R7.H0_H0 ;  /* 0x20000007ff157230 */ /* 0x000fe40000004100 */
[----:B------:R-:W-:Y:S02]  /*88c0*/  HADD2.F32 R14, -RZ, R40.H0_H0 ;  /* 0x20000028ff0e7230 */ /* 0x000fe40000004100 */
[----:B------:R-:W-:Y:S01]  /*88d0*/  FMUL.FTZ R40, R26, R3 ;  /* 0x000000031a287220 */ /* 0x000fe20000410000 */
[----:B------:R-:W-:Y:S02]  /*88e0*/  HADD2.F32 R11, -RZ, R11.H1_H1 ;  /* 0x3000000bff0b7230 */ /* 0x000fe40000004100 */
[----:B------:R-:W-:-:S02]  /*88f0*/  HADD2.F32 R20, -RZ, R35.H0_H0 ;  /* 0x20000023ff147230 */ /* 0x000fc40000004100 */
[----:B------:R-:W-:Y:S01]  /*8900*/  FMUL.FTZ R26, R26, R0 ;  /* 0x000000001a1a7220 */ /* 0x000fe20000410000 */
[----:B------:R-:W-:Y:S01]  /*8910*/  FFMA.FTZ R38, R15, R24, R38 ;  /* 0x000000180f267223 */ /* 0x000fe20000010026 */
[----:B------:R-:W-:Y:S01]  /*8920*/  FFMA.FTZ R40, R21, R0, -R40 ;  /* 0x0000000015287223 */ /* 0x000fe20000010828 */
[----:B------:R-:W-:Y:S02]  /*8930*/  HADD2.F32 R7, -RZ, R7.H1_H1 ;  /* 0x30000007ff077230 */ /* 0x000fe40000004100 */
[----:B------:R-:W-:Y:S01]  /*8940*/  FFMA.FTZ R28, R5, R28, R9 ;  /* 0x0000001c051c7223 */ /* 0x000fe20000010009 */
[C---:B------:R-:W-:Y:S01]  /*8950*/  FMUL.FTZ R24, R11.reuse, R20 ;  /* 0x000000140b187220 */ /* 0x040fe20000410000 */
[----:B------:R-:W-:Y:S01]  /*8960*/  FMUL.FTZ R0, R11, R14 ;  /* 0x0000000e0b007220 */ /* 0x000fe20000410000 */
[----:B------:R-:W-:Y:S02]  /*8970*/  HADD2.F32 R8, -RZ, R8.H1_H1 ;  /* 0x30000008ff087230 */ /* 0x000fe40000004100 */
[----:B------:R-:W-:Y:S01]  /*8980*/  FFMA.FTZ R26, R21, R3, R26 ;  /* 0x00000003151a7223 */ /* 0x000fe2000001001a */
[----:B------:R-:W-:-:S02]  /*8990*/  HADD2.F32 R10, -RZ, R10.H1_H1 ;  /* 0x3000000aff0a7230 */ /* 0x000fc40000004100 */
[----:B------:R-:W-:Y:S02]  /*89a0*/  HADD2.F32 R9, -RZ, R39.H0_H0 ;  /* 0x20000027ff097230 */ /* 0x000fe40000004100 */
        /* <DEDUP_REMOVED lines=25> */
.L_x_1989:
[----:B------:R-:W-:Y:S05]  /*8b40*/  BSYNC B0 ;  /* 0x0000000000007941 */ /* 0x000fea0003800000 */
.L_x_1969:
        /* <DEDUP_REMOVED lines=8> */
.L_x_1966:
[----:B------:R-:W-:-:S13]  /*8bd0*/  ISETP.NE.AND P0, PT, R157, 0x3, PT ;  /* 0x000000039d00780c */ /* 0x000fda0003f05270 */
[----:B------:R-:W-:Y:S05]  /*8be0*/  @!P0 BRA `(.L_x_2004) ;  /* 0x0000000000048947 */ /* 0x000fea0003800000 */
[----:B------:R-:W-:Y:S01]  /*8bf0*/  BPT.TRAP 0x1 ;  /* 0x000000040000795c */ /* 0x000fe20000300000 */
.L_x_2004:
[----:B-1234-:R-:W-:Y:S01]  /*8c00*/  IMAD R4, R18, 0x8, R2 ;  /* 0x0000000812047824 */ /* 0x01efe200078e0202 */
[----:B------:R-:W-:-:S04]  /*8c10*/  SHF.L.U32 R3, R23, 0x1f, RZ ;  /* 0x0000001f17037819 */ /* 0x000fc800000006ff */
[----:B------:R1:W2:Y:S01]  /*8c20*/  SYNCS.PHASECHK.TRANS64.TRYWAIT P1, [R4+URZ+0x16830], R3 ;  /* 0x01683003040075a7 */ /* 0x0002a2000802017f */
[----:B------:R-:W-:Y:S05]  /*8c30*/  @!P0 BRA `(.L_x_2005) ;  /* 0x0000000000048947 */ /* 0x000fea0003800000 */
[----:B------:R-:W-:Y:S01]  /*8c40*/  BPT.TRAP 0x1 ;  /* 0x000000040000795c */ /* 0x000fe20000300000 */
.L_x_2005:
[----:B------:R-:W-:Y:S01]  /*8c50*/  VIADD R0, R2, 0xe400 ;  /* 0x0000e40002007836 */ /* 0x000fe20000000000 */
[----:B------:R-:W-:Y:S01]  /*8c60*/  LOP3.LUT R6, R36, 0x10000, RZ, 0xfc, !PT ;  /* 0x0001000024067812 */ /* 0x000fe200078efcff */
[----:B0-----:R-:W-:-:S03]  /*8c70*/  IMAD.MOV.U32 R7, RZ, RZ, 0x40000040 ;  /* 0x40000040ff077424 */ /* 0x001fc600078e00ff */
[----:B------:R-:W-:-:S04]  /*8c80*/  SHF.R.U32.HI R0, RZ, 0x4, R0 ;  /* 0x00000004ff007819 */ /* 0x000fc80000011600 */
[----:B------:R-:W-:-:S04]  /*8c90*/  LOP3.LUT R0, R0, 0x3fff, RZ, 0xc0, !PT ;  /* 0x00003fff00007812 */ /* 0x000fc800078ec0ff */
[----:B------:R-:W-:-:S05]  /*8ca0*/  LOP3.LUT R0, R0, 0x10000, RZ, 0xfc, !PT ;  /* 0x0001000000007812 */ /* 0x000fca00078efcff */
[----:B------:R0:W-:Y:S01]  /*8cb0*/  STL [R1+0xc], R0 ;  /* 0x00000c0001007387 */ /* 0x0001e20000100800 */
[----:B--2---:R-:W-:Y:S05]  /*8cc0*/  @P1 BRA `(.L_x_2006) ;  /* 0x0000000000081947 */ /* 0x004fea0003800000 */
[----:B------:R-:W2:Y:S02]  /*8cd0*/  SYNCS.PHASECHK.TRANS64.TRYWAIT P1, [R4+URZ+0x16830], R3 ;  /* 0x01683003040075a7 */ /* 0x000ea4000802017f */
[----:B--2---:R-:W-:Y:S05]  /*8ce0*/  @!P1 BRA `(.L_x_2007) ;  /* 0x000000e400cc9947 */ /* 0x004fea0003800000 */
.L_x_2006:
[----:B0-----:R-:W3:Y:S01]  /*8cf0*/  LDL R0, [R1+0xc] ;  /* 0x00000c0001007983 */ /* 0x001ee20000100800 */
[----:B------:R-:W-:Y:S01]  /*8d00*/  IMAD.MOV.U32 R9, RZ, RZ, 0x40000040 ;  /* 0x40000040ff097424 */ /* 0x000fe200078e00ff */
[----:B------:R-:W-:Y:S05]  /*8d10*/  WARPSYNC.ALL ;  /* 0x0000000000007948 */ /* 0x000fea0003800000 */
[C---:B------:R-:W-:Y:S01]  /*8d20*/  R2UR UR4, R6.reuse ;  /* 0x00000000060472ca */ /* 0x040fe200000e0000 */
[----:B------:R-:W4:Y:S01]  /*8d30*/  LDL R90, [R1+0x18] ;  /* 0x00001800015a7983 */ /* 0x000f220000100800 */
[----:B------:R-:W-:Y:S02]  /*8d40*/  R2UR UR5, R7 ;  /* 0x00000000070572ca */ /* 0x000fe400000e0000 */
[----:B------:R-:W-:Y:S01]  /*8d50*/  R2UR UR7, R9 ;  /* 0x00000000090772ca */ /* 0x000fe200000e0000 */
[----:B-----5:R-:W-:Y:S01]  /*8d60*/  WARPGROUP.ARRIVE ;  /* 0x00000000000079c5 */ /* 0x020fe20000000000 */
[----:B------:R-:W-:Y:S01]  /*8d70*/  VIADD R20, R6, 0x2 ;  /* 0x0000000206147836 */ /* 0x000fe20000000000 */
[----:B------:R-:W4:Y:S01]  /*8d80*/  LDL R92, [R1+0x10] ;  /* 0x00001000015c7983 */ /* 0x000f220000100800 */
[----:B------:R-:W-:-:S02]  /*8d90*/  IMAD.MOV.U32 R21, RZ, RZ, 0x40000040 ;  /* 0x40000040ff157424 */ /* 0x000fc400078e00ff */
[----:B------:R-:W-:Y:S01]  /*8da0*/  IMAD.MOV.U32 R11, RZ, RZ, 0x40000040 ;  /* 0x40000040ff0b7424 */ /* 0x000fe200078e00ff */
[----:B------:R-:W4:Y:S04]  /*8db0*/  LDL R14, [R1+0x28] ;  /* 0x00002800010e7983 */ /* 0x000f280000100800 */
[----:B------:R-:W4:Y:S01]  /*8dc0*/  LDL R5, [R1+0x24] ;  /* 0x0000240001057983 */ /* 0x000f220000100800 */
[----:B------:R-:W-:Y:S02]  /*8dd0*/  VIADD R12, R6, 0x4 ;  /* 0x00000004060c7836 */ /* 0x000fe40000000000 */
[----:B------:R-:W-:Y:S02]  /*8de0*/  IMAD.MOV.U32 R13, RZ, RZ, 0x40000040 ;  /* 0x40000040ff0d7424 */ /* 0x000fe400078e00ff */
[----:B---3--:R-:W-:-:S05]  /*8df0*/  IMAD R8, R18, 0x400, R0 ;  /* 0x0000040012087824 */ /* 0x008fca00078e0200 */
[----:B------:R-:W-:-:S13]  /*8e00*/  R2UR UR6, R8 ;  /* 0x00000000080672ca */ /* 0x000fda00000e0000 */
[----:B------:R-:W-:Y:S01]  /*8e10*/  HGMMA.64x128x16.F32 R24, gdesc[UR4], RZ, !UPT, gsb0 ;  /* 0x01e00000041879f0 */ /* 0x000fe2000c0008ff */
[----:B------:R-:W-:Y:S02]  /*8e20*/  IADD3 R10, R8, 0x2, RZ ;  /* 0x00000002080a7810 */ /* 0x000fe40007ffe0ff */
[----:B------:R-:W-:Y:S02]  /*8e30*/  R2UR UR4, R20 ;  /* 0x00000000140472ca */ /* 0x000fe400000e0000 */
[----:B------:R-:W-:Y:S02]  /*8e40*/  R2UR UR5, R21 ;  /* 0x00000000150572ca */ /* 0x000fe400000e0000 */
[----:B------:R-:W-:Y:S02]  /*8e50*/  R2UR UR6, R10 ;  /* 0x000000000a0672ca */ /* 0x000fe400000e0000 */
[----:B------:R-:W-:Y:S01]  /*8e60*/  R2UR UR7, R11 ;  /* 0x000000000b0772ca */ /* 0x000fe200000e0000 */
[----:B------:R-:W-:-:S02]  /*8e70*/  VIADD R10, R8, 0x4 ;  /* 0x00000004080a7836 */ /* 0x000fc40000000000 */
[----:B------:R-:W-:Y:S01]  /*8e80*/  IMAD.MOV.U32 R11, RZ, RZ, 0x40000040 ;  /* 0x40000040ff0b7424 */ /* 0x000fe200078e00ff */
[----:B------:R-:W-:Y:S02]  /*8e90*/  WARPGROUP.DEPBAR.LE gsb0, 0x0 ;  /* 0x00008000000079c5 */ /* 0x000fe40000010000 */
[----:B------:R-:W-:-:S07]  /*8ea0*/  WARPGROUP.ARRIVE ;  /* 0x00000000000079c5 */ /* 0x000fce0000000000 */
[----:B------:R-:W-:Y:S01]  /*8eb0*/  HGMMA.64x128x16.F32 R24, gdesc[UR4], R24, gsb0 ;  /* 0x01e00000041879f0 */ /* 0x000fe20008000818 */
[----:B------:R-:W-:Y:S02]  /*8ec0*/  R2UR UR4, R12 ;  /* 0x000000000c0472ca */ /* 0x000fe400000e0000 */
[----:B------:R-:W-:Y:S02]  /*8ed0*/  R2UR UR5, R13 ;  /* 0x000000000d0572ca */ /* 0x000fe400000e0000 */
[----:B------:R-:W-:Y:S02]  /*8ee0*/  R2UR UR6, R10 ;  /* 0x000000000a0672ca */ /* 0x000fe400000e0000 */
[----:B------:R-:W-:Y:S01]  /*8ef0*/  R2UR UR7, R11 ;  /* 0x000000000b0772ca */ /* 0x000fe200000e0000 */
[----:B------:R-:W-:Y:S01]  /*8f00*/  VIADD R8, R8, 0x6 ;  /* 0x0000000608087836 */ /* 0x000fe20000000000 */
[----:B------:R-:W-:Y:S01]  /*8f10*/  IADD3 R10, R6, 0x6, RZ ;  /* 0x00000006060a7810 */ /* 0x000fe20007ffe0ff */
[----:B------:R-:W-:-:S02]  /*8f20*/  IMAD.MOV.U32 R11, RZ, RZ, 0x40000040 ;  /* 0x40000040ff0b7424 */ /* 0x000fc400078e00ff */
        /* <DEDUP_REMOVED lines=8> */
[----:B-12---:R-:W-:-:S04]  /*8fb0*/  IMAD.MOV.U32 R3, RZ, RZ, -0x80 ;  /* 0xffffff80ff037424 */ /* 0x006fc800078e00ff */
[----:B------:R-:W-:-:S04]  /*8fc0*/  IMAD R0, R152, R3, 0x80 ;  /* 0x0000008098007424 */ /* 0x000fc800078e0203 */
[----:B----4-:R-:W-:-:S05]  /*8fd0*/  IMAD.IADD R0, R90, 0x1, R0 ;  /* 0x000000015a007824 */ /* 0x010fca00078e0200 */
[----:B------:R-:W-:Y:S01]  /*8fe0*/  IADD3 R91, -R92, 0x1, R0 ;  /* 0x000000015c5b7810 */ /* 0x000fe20007ffe100 */
[----:B------:R-:W-:Y:S01]  /*8ff0*/  IMAD R8, R153, 0xc0, R14 ;  /* 0x000000c099087824 */ /* 0x000fe200078e020e */
[----:B------:R0:W-:Y:S03]  /*9000*/  STL.64 [R1], R20 ;  /* 0x0000001401007387 */ /* 0x0001e60000100a00 */
[----:B------:R-:W-:-:S05]  /*9010*/  IMAD R91, R5, -0x2, R91 ;  /* 0xfffffffe055b7824 */ /* 0x000fca00078e025b */
[----:B------:R-:W-:Y:S01]  /*9020*/  IADD3 R3, R91, 0x8, R8 ;  /* 0x000000085b037810 */ /* 0x000fe20007ffe008 */
[----:B------:R-:W-:Y:S02]  /*9030*/  WARPGROUP.DEPBAR.LE gsb0, 0x0 ;  /* 0x00008000000079c5 */ /* 0x000fe40000010000 */
[----:B------:R-:W-:-:S06]  /*9040*/  WARPGROUP.ARRIVE ;  /* 0x00000000000079c5 */ /* 0x000fcc0000000000 */
[----:B------:R-:W-:Y:S01]  /*9050*/  HGMMA.64x128x16.F32 R24, gdesc[UR4], R24, gsb0 ;  /* 0x01e00000041879f0 */ /* 0x000fe20008000818 */
[----:B0-----:R-:W-:Y:S01]  /*9060*/  IMAD R20, R5, -0x2, R0 ;  /* 0xfffffffe05147824 */ /* 0x001fe200078e0200 */
[----:B------:R-:W-:-:S04]  /*9070*/  ULDC UR4, c[0x0][0x988] ;  /* 0x0002620000047ab9 */ /* 0x000fc80000000800 */
[----:B------:R-:W-:-:S04]  /*9080*/  VIMNMX R0, R20, R3, PT ;  /* 0x0000000314007248 */ /* 0x000fc80003fe0100 */
[C---:B------:R-:W-:Y:S02]  /*9090*/  ISETP.GT.AND P1, PT, R0.reuse, RZ, PT ;  /* 0x000000ff0000720c */ /* 0x040fe40003f24270 */
[C---:B------:R-:W-:Y:S02]  /*90a0*/  ISETP.GT.AND P2, PT, R0.reuse, 0x1, PT ;  /* 0x000000010000780c */ /* 0x040fe40003f44270 */
[----:B------:R-:W-:Y:S01]  /*90b0*/  ISETP.GT.AND P3, PT, R0, 0x8, PT ;  /* 0x000000080000780c */ /* 0x000fe20003f64270 */
[----:B------:R-:W-:Y:S02]  /*90c0*/  WARPGROUP.DEPBAR.LE gsb0, 0x0 ;  /* 0x00008000000079c5 */ /* 0x000fe40000010000 */
[----:B------:R-:W-:Y:S02]  /*90d0*/  FSEL R113, R26, -INF , P1 ;  /* 0xff8000001a717808 */ /* 0x000fe40000800000 */
[----:B------:R-:W-:Y:S02]  /*90e0*/  FSEL R111, R27, -INF , P2 ;  /* 0xff8000001b6f7808 */ /* 0x000fe40001000000 */
[----:B------:R-:W-:-:S02]  /*90f0*/  ISETP.GT.AND P1, PT, R0, 0x9, PT ;  /* 0x000000090000780c */ /* 0x000fc40003f24270 */
[----:B------:R-:W-:Y:S02]  /*9100*/  FSEL R93, R30, -INF , P3 ;  /* 0xff8000001e5d7808 */ /* 0x000fe40001800000 */
[----:B------:R-:W-:Y:S02]  /*9110*/  FMNMX.FTZ R14, R113, R111, !PT ;  /* 0x0000006f710e7209 */ /* 0x000fe40007810000 */
[C---:B------:R-:W-:Y:S02]  /*9120*/  ISETP.GT.AND P2, PT, R0.reuse, 0x10, PT ;  /* 0x000000100000780c */ /* 0x040fe40003f44270 */
[----:B------:R-:W-:Y:S02]  /*9130*/  FSEL R95, R31, -INF , P1 ;  /* 0xff8000001f5f7808 */ /* 0x000fe40000800000 */
[----:B------:R-:W-:Y:S02]  /*9140*/  FMNMX.FTZ R14, R93, R14, !PT ;  /* 0x0000000e5d0e7209 */ /* 0x000fe40007810000 */
        /* <DEDUP_REMOVED lines=81> */
[----:B------:R-:W-:Y:S02]  /*9660*/  FSEL R87, R87, -INF , P1 ;  /* 0xff80000057577808 */ /* 0x000fe40000800000 */
[----:B------:R-:W-:-:S04]  /*9670*/  FMNMX.FTZ R14, R83, R14, !PT ;  /* 0x0000000e530e7209 */ /* 0x000fc80007810000 */
[----:B------:R-:W-:-:S05]  /*9680*/  FMNMX.FTZ R26, R87, R14, !PT ;  /* 0x0000000e571a7209 */ /* 0x000fca0007810000 */
[----:B------:R-:W0:Y:S02]  /*9690*/  SHFL.BFLY PT, R9, R26, 0x2, 0x1f ;  /* 0x0c401f001a097f89 */ /* 0x000e2400000e0000 */
[----:B0-----:R-:W-:-:S05]  /*96a0*/  FMNMX.FTZ R30, R26, R9, !PT ;  /* 0x000000091a1e7209 */ /* 0x001fca0007810000 */
[----:B------:R-:W0:Y:S01]  /*96b0*/  SHFL.BFLY PT, R9, R30, 0x1, 0x1f ;  /* 0x0c201f001e097f89 */ /* 0x000e2200000e0000 */
[----:B------:R-:W-:Y:S01]  /*96c0*/  IMAD.U32 R0, RZ, RZ, UR4 ;  /* 0x00000004ff007e24 */ /* 0x000fe2000f8e00ff */
[----:B------:R-:W-:-:S04]  /*96d0*/  VIADDMNMX R34, R8, R91, R20, PT ;  /* 0x0000005b08227246 */ /* 0x000fc80003800114 */
[C---:B------:R-:W-:Y:S02]  /*96e0*/  ISETP.GT.AND P2, PT, R34.reuse, 0x1, PT ;  /* 0x000000012200780c */ /* 0x040fe40003f44270 */
[----:B------:R-:W-:Y:S02]  /*96f0*/  ISETP.GT.AND P3, PT, R34, 0x8, PT ;  /* 0x000000082200780c */ /* 0x000fe40003f64270 */
[----:B0-----:R-:W-:-:S04]  /*9700*/  FMNMX.FTZ R9, R30, R9, !PT ;  /* 0x000000091e097209 */ /* 0x001fc80007810000 */
[C---:B------:R-:W-:Y:S01]  /*9710*/  FSETP.NEU.FTZ.AND P1, PT, R9.reuse, -INF , PT ;  /* 0xff8000000900780b */ /* 0x040fe20003f3d000 */
[----:B------:R-:W-:-:S05]  /*9720*/  FMUL.FTZ R14, R9, R0 ;  /* 0x00000000090e7220 */ /* 0x000fca0000410000 */
[----:B------:R-:W-:Y:S02]  /*9730*/  FSEL R14, R14, RZ, P1 ;  /* 0x000000ff0e0e7208 */ /* 0x000fe40000800000 */
[----:B------:R-:W-:Y:S02]  /*9740*/  ISETP.GT.AND P1, PT, R34, RZ, PT ;  /* 0x000000ff2200720c */ /* 0x000fe40003f24270 */
[----:B------:R-:W-:Y:S02]  /*9750*/  FSEL R25, R25, -INF , P2 ;  /* 0xff80000019197808 */ /* 0x000fe40001000000 */
[----:B------:R-:W-:Y:S01]  /*9760*/  FSEL R91, R24, -INF , P1 ;  /* 0xff800000185b7808 */ /* 0x000fe20000800000 */
[----:B------:R-:W-:Y:S01]  /*9770*/  FFMA.FTZ R151, R93, R0, -R14 ;  /* 0x000000005d977223 */ /* 0x000fe2000001080e */
[----:B------:R-:W-:Y:S02]  /*9780*/  ISETP.GT.AND P1, PT, R34, 0x9, PT ;  /* 0x000000092200780c */ /* 0x000fe40003f24270 */
[----:B------:R-:W-:-:S02]  /*9790*/  FSEL R93, R28, -INF , P3 ;  /* 0xff8000001c5d7808 */ /* 0x000fc40001800000 */
[----:B------:R-:W-:Y:S02]  /*97a0*/  FMNMX.FTZ R24, R91, R25, !PT ;  /* 0x000000195b187209 */ /* 0x000fe40007810000 */
[C---:B------:R-:W-:Y:S02]  /*97b0*/  ISETP.GT.AND P2, PT, R34.reuse, 0x10, PT ;  /* 0x000000102200780c */ /* 0x040fe40003f44270 */
[----:B------:R-:W-:Y:S02]  /*97c0*/  FSEL R29, R29, -INF , P1 ;  /* 0xff8000001d1d7808 */ /* 0x000fe40000800000 */
[----:B------:R-:W-:Y:S01]  /*97d0*/  FMNMX.FTZ R24, R93, R24, !PT ;  /* 0x000000185d187209 */ /* 0x000fe20007810000 */
        /* <DEDUP_REMOVED lines=21> */
[----:B------:R0:W-:Y:S01]  /*9930*/  MUFU.EX2 R24, R28 ;  /* 0x0000001c00187308 */ /* 0x0001e20000000800 */
[----:B------:R-:W-:Y:S01]  /*9940*/  FFMA.FTZ R147, R101, R0, -R14 ;  /* 0x0000000065937223 */ /* 0x000fe2000001080e */
[----:B------:R-:W-:Y:S02]  /*9950*/  ISETP.GT.AND P1, PT, R34, 0x29, PT ;  /* 0x000000292200780c */ /* 0x000fe40003f24270 */
[----:B------:R-:W-:-:S02]  /*9960*/  FSEL R101, R44, -INF , P2 ;  /* 0xff8000002c657808 */ /* 0x000fc40001000000 */
[----:B0-----:R-:W-:Y:S02]  /*9970*/  FMNMX.FTZ R28, R41, R26, !PT ;  /* 0x0000001a291c7209 */ /* 0x001fe40007810000 */
        /* <DEDUP_REMOVED lines=36> */
[----:B------:R-:W-:Y:S01]  /*9bc0*/  FMNMX.FTZ R32, R61, R32, !PT ;  /* 0x000000203d207209 */ /* 0x000fe20007810000 */
[----:B------:R-:W-:Y:S01]  /*9bd0*/  FFMA.FTZ R111, R111, R0, -R14 ;  /* 0x000000006f6f7223 */ /* 0x000fe2000001080e */
[C---:B------:R-:W-:Y:S02]  /*9be0*/  ISETP.GT.AND P2, PT, R34.reuse, 0x58, PT ;  /* 0x000000582200780c */ /* 0x040fe40003f44270 */
[----:B------:R-:W-:Y:S02]  /*9bf0*/  FSEL R65, R65, -INF , P1 ;  /* 0xff80000041417808 */ /* 0x000fe40000800000 */
[----:B------:R-:W-:Y:S01]  /*9c00*/  FMNMX.FTZ R32, R47, R32, !PT ;  /* 0x000000202f207209 */ /* 0x000fe20007810000 */
[----:B------:R0:W-:Y:S01]  /*9c10*/  MUFU.EX2 R8, R111 ;  /* 0x0000006f00087308 */ /* 0x0001e20000000800 */
[----:B------:R-:W-:-:S07]  /*9c20*/  ISETP.GT.AND P1, PT, R34, 0x59, PT ;  /* 0x000000592200780c */ /* 0x000fce0003f24270 */
[----:B------:R1:W-:Y:S01]  /*9c30*/  MUFU.EX2 R30, R36 ;  /* 0x00000024001e7308 */ /* 0x0003e20000000800 */
[----:B0-----:R-:W-:Y:S02]  /*9c40*/  FSEL R111, R68, -INF , P2 ;  /* 0xff800000446f7808 */ /* 0x001fe40001000000 */
[----:B------:R-:W-:Y:S02]  /*9c50*/  ISETP.GT.AND P2, PT, R34, 0x60, PT ;  /* 0x000000602200780c */ /* 0x000fe40003f44270 */
[----:B------:R-:W-:Y:S02]  /*9c60*/  FSEL R69, R69, -INF , P1 ;  /* 0xff80000045457808 */ /* 0x000fe40000800000 */
[----:B-1----:R-:W-:Y:S01]  /*9c70*/  FMNMX.FTZ R36, R65, R32, !PT ;  /* 0x0000002041247209 */ /* 0x002fe20007810000 */
[----:B------:R-:W-:-:S03]  /*9c80*/  FFMA.FTZ R137, R3, R0, -R14 ;  /* 0x0000000003897223 */ /* 0x000fc6000001080e */
[----:B------:R-:W-:Y:S01]  /*9c90*/  FMNMX.FTZ R36, R111, R36, !PT ;  /* 0x000000246f247209 */ /* 0x000fe20007810000 */
[----:B------:R-:W-:Y:S01]  /*9ca0*/  FFMA.FTZ R3, R51, R0, -R14 ;  /* 0x0000000033037223 */ /* 0x000fe2000001080e */
[----:B------:R-:W-:Y:S02]  /*9cb0*/  ISETP.GT.AND P1, PT, R34, 0x61, PT ;  /* 0x000000612200780c */ /* 0x000fe40003f24270 */
[----:B------:R-:W-:Y:S02]  /*9cc0*/  FSEL R51, R72, -INF , P2 ;  /* 0xff80000048337808 */ /* 0x000fe40001000000 */
[----:B------:R-:W-:Y:S02]  /*9cd0*/  FMNMX.FTZ R36, R69, R36, !PT ;  /* 0x0000002445247209 */ /* 0x000fe40007810000 */
[----:B------:R-:W-:Y:S02]  /*9ce0*/  ISETP.GT.AND P2, PT, R34, 0x68, PT ;  /* 0x000000682200780c */ /* 0x000fe40003f44270 */
[----:B------:R-:W-:-:S02]  /*9cf0*/  FSEL R73, R73, -INF , P1 ;  /* 0xff80000049497808 */ /* 0x000fc40000800000 */
        /* <DEDUP_REMOVED lines=8> */
[----:B------:R0:W-:Y:S01]  /*9d80*/  MUFU.EX2 R32, R3 ;  /* 0x0000000300207308 */ /* 0x0001e20000000800 */
[----:B------:R-:W-:Y:S02]  /*9d90*/  ISETP.GT.AND P1, PT, R34, 0x71, PT ;  /* 0x000000712200780c */ /* 0x000fe40003f24270 */
[----:B------:R-:W-:Y:S01]  /*9da0*/  FMNMX.FTZ R38, R77, R38, !PT ;  /* 0x000000264d267209 */ /* 0x000fe20007810000 */
[----:B0-----:R-:W-:Y:S01]  /*9db0*/  FFMA.FTZ R3, R55, R0, -R14 ;  /* 0x0000000037037223 */ /* 0x001fe2000001080e */
[----:B------:R-:W-:Y:S02]  /*9dc0*/  FSEL R55, R80, -INF , P2 ;  /* 0xff80000050377808 */ /* 0x000fe40001000000 */
[----:B------:R-:W-:Y:S02]  /*9dd0*/  ISETP.GT.AND P2, PT, R34, 0x78, PT ;  /* 0x000000782200780c */ /* 0x000fe40003f44270 */
[----:B------:R-:W-:-:S02]  /*9de0*/  FSEL R81, R81, -INF , P1 ;  /* 0xff80000051517808 */ /* 0x000fc40000800000 */
[----:B------:R-:W-:Y:S01]  /*9df0*/  FMNMX.FTZ R38, R55, R38, !PT ;  /* 0x0000002637267209 */ /* 0x000fe20007810000 */
[----:B------:R-:W-:Y:S01]  /*9e00*/  FFMA.FTZ R133, R15, R0, -R14 ;  /* 0x000000000f857223 */ /* 0x000fe2000001080e */
[----:B------:R-:W-:Y:S02]  /*9e10*/  ISETP.GT.AND P1, PT, R34, 0x79, PT ;  /* 0x000000792200780c */ /* 0x000fe40003f24270 */
[----:B------:R-:W-:Y:S02]  /*9e20*/  FSEL R15, R84, -INF , P2 ;  /* 0xff800000540f7808 */ /* 0x000fe40001000000 */
[----:B------:R-:W-:Y:S02]  /*9e30*/  FMNMX.FTZ R38, R81, R38, !PT ;  /* 0x0000002651267209 */ /* 0x000fe40007810000 */
[----:B------:R-:W-:Y:S02]  /*9e40*/  FSEL R85, R85, -INF , P1 ;  /* 0xff80000055557808 */ /* 0x000fe40000800000 */
[----:B------:R-:W-:Y:S01]  /*9e50*/  FMNMX.FTZ R38, R15, R38, !PT ;  /* 0x000000260f267209 */ /* 0x000fe20007810000 */
[----:B------:R0:W-:Y:S03]  /*9e60*/  MUFU.EX2 R36, R3 ;  /* 0x0000000300247308 */ /* 0x0001e60000000800 */
[----:B0-----:R-:W-:-:S05]  /*9e70*/  FMNMX.FTZ R3, R85, R38, !PT ;  /* 0x0000002655037209 */ /* 0x001fca0007810000 */
[----:B------:R-:W0:Y:S01]  /*9e80*/  SHFL.BFLY PT, R44, R3, 0x2, 0x1f ;  /* 0x0c401f00032c7f89 */ /* 0x000e2200000e0000 */
[-CC-:B------:R-:W-:Y:S01]  /*9e90*/  FFMA.FTZ R135, R21, R0.reuse, -R14.reuse ;  /* 0x0000000015877223 */ /* 0x180fe2000001080e */
[----:B------:R-:W-:Y:S01]  /*9ea0*/  FFMA.FTZ R149, R113, R0, -R14 ;  /* 0x0000000071957223 */ /* 0x000fe2000001080e */
[----:B0-----:R-:W-:-:S05]  /*9eb0*/  FMNMX.FTZ R21, R3, R44, !PT ;  /* 0x0000002c03157209 */ /* 0x001fca0007810000 */
[----:B------:R-:W0:Y:S01]  /*9ec0*/  SHFL.BFLY PT, R48, R21, 0x1, 0x1f ;  /* 0x0c201f0015307f89 */ /* 0x000e2200000e0000 */
[----:B------:R-:W1:Y:S08]  /*9ed0*/  MUFU.EX2 R149, R149 ;  /* 0x0000009500957308 */ /* 0x000e700000000800 */
[----:B------:R-:W2:Y:S08]  /*9ee0*/  MUFU.EX2 R151, R151 ;  /* 0x0000009700977308 */ /* 0x000eb00000000800 */
[----:B------:R-:W3:Y:S01]  /*9ef0*/  MUFU.EX2 R20, R20 ;  /* 0x0000001400147308 */ /* 0x000ee20000000800 */
[----:B0-----:R-:W-:-:S04]  /*9f00*/  FMNMX.FTZ R3, R21, R48, !PT ;  /* 0x0000003015037209 */ /* 0x001fc80007810000 */
[C---:B------:R-:W-:Y:S01]  /*9f10*/  FSETP.NEU.FTZ.AND P1, PT, R3.reuse, -INF , PT ;  /* 0xff8000000300780b */ /* 0x040fe20003f3d000 */
[-C--:B------:R-:W-:Y:S02]  /*9f20*/  FMUL.FTZ R52, R3, R0.reuse ;  /* 0x0000000003347220 */ /* 0x080fe40000410000 */
[----:B------:R-:W0:Y:S03]  /*9f30*/  MUFU.EX2 R145, R145 ;  /* 0x0000009100917308 */ /* 0x000e260000000800 */
[----:B------:R-:W-:Y:S01]  /*9f40*/  FSEL R52, R52, RZ, P1 ;  /* 0x000000ff34347208 */ /* 0x000fe20000800000 */
        /* <DEDUP_REMOVED lines=14> */
[-CC-:B------:R-:W-:Y:S01]  /*a030*/  FFMA.FTZ R148, R91, R0.reuse, -R52.reuse ;  /* 0x000000005b947223 */ /* 0x180fe20000010834 */
[-C--:B------:R-:W-:Y:S01]  /*a040*/  FFMA.FTZ R21, R25, R0.reuse, -R52 ;  /* 0x0000000019157223 */ /* 0x080fe20000010834 */
[----:B------:R-:W4:Y:S01]  /*a050*/  S2R R88, SR_TID.X ;  /* 0x0000000000587919 */ /* 0x000f220000002100 */
[----:B-1----:R-:W-:Y:S01]  /*a060*/  FADD.FTZ R14, R149, R8 ;  /* 0x00000008950e7221 */ /* 0x002fe20000010000 */
[----:B------:R-:W1:Y:S01]  /*a070*/  MUFU.EX2 R147, R147 ;  /* 0x0000009300937308 */ /* 0x000e620000000800 */
[----:B------:R-:W-:-:S02]  /*a080*/  FFMA.FTZ R150, R93, R0, -R52 ;  /* 0x000000005d967223 */ /* 0x000fc40000010834 */
[----:B--2---:R-:W-:Y:S01]  /*a090*/  FADD.FTZ R39, R151, R14 ;  /* 0x0000000e97277221 */ /* 0x004fe20000010000 */
[----:B------:R-:W-:-:S04]  /*a0a0*/  FFMA.FTZ R25, R29, R0, -R52 ;  /* 0x000000001d197223 */ /* 0x000fc80000010834 */
[----:B------:R-:W-:Y:S01]  /*a0b0*/  MUFU.EX2 R148, R148 ;  /* 0x0000009400947308 */ /* 0x000fe20000000800 */
[----:B---3--:R-:W-:Y:S01]  /*a0c0*/  FADD.FTZ R14, R20, R39 ;  /* 0x00000027140e7221 */ /* 0x008fe20000010000 */
[----:B------:R-:W-:-:S06]  /*a0d0*/  FFMA.FTZ R144, R95, R0, -R52 ;  /* 0x000000005f907223 */ /* 0x000fcc0000010834 */
[----:B------:R-:W2:Y:S01]  /*a0e0*/  MUFU.EX2 R21, R21 ;  /* 0x0000001500157308 */ /* 0x000ea20000000800 */
[----:B------:R-:W-:Y:S01]  /*a0f0*/  FFMA.FTZ R31, R41, R0, -R52 ;  /* 0x00000000291f7223 */ /* 0x000fe20000010834 */
[----:B0-----:R-:W-:-:S06]  /*a100*/  FADD.FTZ R41, R145, R14 ;  /* 0x0000000e91297221 */ /* 0x001fcc0000010000 */
[----:B------:R-:W0:Y:S01]  /*a110*/  MUFU.EX2 R150, R150 ;  /* 0x0000009600967308 */ /* 0x000e220000000800 */
[----:B------:R-:W-:Y:S01]  /*a120*/  FFMA.FTZ R27, R33, R0, -R52 ;  /* 0x00000000211b7223 */ /* 0x000fe20000010834 */
[----:B------:R-:W-:-:S06]  /*a130*/  FADD.FTZ R14, R24, R41 ;  /* 0x00000029180e7221 */ /* 0x000fcc0000010000 */
[----:B------:R-:W3:Y:S01]  /*a140*/  MUFU.EX2 R141, R141 ;  /* 0x0000008d008d7308 */ /* 0x000ee20000000800 */
[----:B------:R-:W-:-:S07]  /*a150*/  FFMA.FTZ R146, R97, R0, -R52 ;  /* 0x0000000061927223 */ /* 0x000fce0000010834 */
[----:B------:R-:W4:Y:S01]  /*a160*/  MUFU.EX2 R25, R25 ;  /* 0x0000001900197308 */ /* 0x000f220000000800 */
[----:B-1----:R-:W-:Y:S01]  /*a170*/  FADD.FTZ R41, R147, R14 ;  /* 0x0000000e93297221 */ /* 0x002fe20000010000 */
[----:B--2---:R-:W-:-:S06]  /*a180*/  FADD.FTZ R43, R148, R21 ;  /* 0x00000015942b7221 */ /* 0x004fcc0000010000 */
[----:B------:R-:W1:Y:S01]  /*a190*/  MUFU.EX2 R144, R144 ;  /* 0x0000009000907308 */ /* 0x000e620000000800 */
[----:B------:R-:W-:Y:S01]  /*a1a0*/  FFMA.FTZ R29, R37, R0, -R52 ;  /* 0x00000000251d7223 */ /* 0x000fe20000010834 */
[----:B------:R-:W-:-:S06]  /*a1b0*/  FADD.FTZ R54, R26, R41 ;  /* 0x000000291a367221 */ /* 0x000fcc0000010000 */
[----:B------:R-:W2:Y:S01]  /*a1c0*/  MUFU.EX2 R143, R143 ;  /* 0x0000008f008f7308 */ /* 0x000ea20000000800 */
[----:B0-----:R-:W-:Y:S01]  /*a1d0*/  FADD.FTZ R14, R150, R43 ;  /* 0x0000002b960e7221 */ /* 0x001fe20000010000 */
[----:B------:R-:W-:-:S06]  /*a1e0*/  FFMA.FTZ R140, R99, R0, -R52 ;  /* 0x00000000638c7223 */ /* 0x000fcc0000010834 */
[----:B------:R-:W0:Y:S01]  /*a1f0*/  MUFU.EX2 R27, R27 ;  /* 0x0000001b001b7308 */ /* 0x000e220000000800 */
[----:B------:R-:W-:Y:S01]  /*a200*/  FFMA.FTZ R33, R45, R0, -R52 ;  /* 0x000000002d217223 */ /* 0x000fe20000010834 */
[----:B------:R-:W-:Y:S01]  /*a210*/  IADD3 R56, R90, -R92, RZ ;  /* 0x8000005c5a387210 */ /* 0x000fe20007ffe0ff */
[----:B---3--:R-:W-:-:S05]  /*a220*/  FADD.FTZ R45, R141, R54 ;  /* 0x000000368d2d7221 */ /* 0x008fca0000010000 */
[----:B------:R-:W3:Y:S01]  /*a230*/  MUFU.EX2 R146, R146 ;  /* 0x0000009200927308 */ /* 0x000ee20000000800 */
[----:B----4-:R-:W-:Y:S01]  /*a240*/  FADD.FTZ R43, R25, R14 ;  /* 0x0000000e192b7221 */ /* 0x010fe20000010000 */
[-C--:B------:R-:W-:Y:S01]  /*a250*/  FFMA.FTZ R35, R49, R0.reuse, -R52 ;  /* 0x0000000031237223 */ /* 0x080fe20000010834 */
[----:B------:R-:W-:Y:S01]  /*a260*/  LOP3.LUT R88, R88, 0x7f, RZ, 0xc0, !PT ;  /* 0x0000007f58587812 */ /* 0x000fe200078ec0ff */
[----:B------:R-:W-:Y:S02]  /*a270*/  IMAD R49, R153, 0xc0, R56 ;  /* 0x000000c099317824 */ /* 0x000fe400078e0238 */
[----:B------:R-:W-:Y:S02]  /*a280*/  FADD.FTZ R54, R28, R45 ;  /* 0x0000002d1c367221 */ /* 0x000fe40000010000 */
[----:B------:R-:W4:Y:S01]  /*a290*/  MUFU.EX2 R29, R29 ;  /* 0x0000001d001d7308 */ /* 0x000f220000000800 */
[----:B-1----:R-:W-:Y:S01]  /*a2a0*/  FADD.FTZ R14, R144, R43 ;  /* 0x0000002b900e7221 */ /* 0x002fe20000010000 */
[----:B------:R-:W-:Y:S01]  /*a2b0*/  FFMA.FTZ R142, R101, R0, -R52 ;  /* 0x00000000658e7223 */ /* 0x000fe20000010834 */
[----:B------:R-:W-:Y:S01]  /*a2c0*/  ISETP.NE.AND P1, PT, R88, RZ, PT ;  /* 0x000000ff5800720c */ /* 0x000fe20003f25270 */
[----:B--2---:R-:W-:-:S04]  /*a2d0*/  FADD.FTZ R43, R143, R54 ;  /* 0x000000368f2b7221 */ /* 0x004fc80000010000 */
[----:B------:R-:W1:Y:S01]  /*a2e0*/  MUFU.EX2 R137, R137 ;  /* 0x0000008900897308 */ /* 0x000e620000000800 */
[----:B------:R-:W-:Y:S01]  /*a2f0*/  SHF.R.S32.HI R54, RZ, 0x1f, R49 ;  /* 0x0000001fff367819 */ /* 0x000fe20000011431 */
[----:B0-----:R-:W-:-:S06]  /*a300*/  FADD.FTZ R45, R27, R14 ;  /* 0x0000000e1b2d7221 */ /* 0x001fcc0000010000 */
[----:B------:R-:W0:Y:S01]  /*a310*/  MUFU.EX2 R140, R140 ;  /* 0x0000008c008c7308 */ /* 0x000e220000000800 */
[----:B------:R-:W-:Y:S01]  /*a320*/  LEA.HI R14, R54, R49, RZ, 0x7 ;  /* 0x00000031360e7211 */ /* 0x000fe200078f38ff */
[----:B---3--:R-:W-:-:S06]  /*a330*/  FADD.FTZ R54, R146, R45 ;  /* 0x0000002d92367221 */ /* 0x008fcc0000010000 */
[----:B------:R-:W2:Y:S01]  /*a340*/  MUFU.EX2 R31, R31 ;  /* 0x0000001f001f7308 */ /* 0x000ea20000000800 */
[----:B------:R-:W-:Y:S01]  /*a350*/  FFMA.FTZ R136, R103, R0, -R52 ;  /* 0x0000000067887223 */ /* 0x000fe20000010834 */
[----:B------:R-:W-:-:S06]  /*a360*/  FADD.FTZ R56, R30, R43 ;  /* 0x0000002b1e387221 */ /* 0x000fcc0000010000 */
[----:B------:R-:W3:Y:S01]  /*a370*/  MUFU.EX2 R139, R139 ;  /* 0x0000008b008b7308 */ /* 0x000ee20000000800 */
[----:B----4-:R-:W-:-:S07]  /*a380*/  FADD.FTZ R45, R29, R54 ;  /* 0x000000361d2d7221 */ /* 0x010fce0000010000 */
[----:B------:R-:W4:Y:S01]  /*a390*/  MUFU.EX2 R142, R142 ;  /* 0x0000008e008e7308 */ /* 0x000f220000000800 */
[----:B------:R-:W-:Y:S01]  /*a3a0*/  FFMA.FTZ R128, R47, R0, -R52 ;  /* 0x000000002f807223 */ /* 0x000fe20000010834 */
[----:B------:R-:W-:Y:S02]  /*a3b0*/  @!P1 VIADD R4, R4, 0x16840 ;  /* 0x0001684004049836 */ /* 0x000fe40000000000 */
[----:B-1----:R-:W-:-:S04]  /*a3c0*/  FADD.FTZ R47, R137, R56 ;  /* 0x00000038892f7221 */ /* 0x002fc80000010000 */
[----:B------:R-:W1:Y:S01]  /*a3d0*/  MUFU.EX2 R33, R33 ;  /* 0x0000002100217308 */ /* 0x000e620000000800 */
[----:B0-----:R-:W-:Y:S01]  /*a3e0*/  FADD.FTZ R54, R140, R45 ;  /* 0x0000002d8c367221 */ /* 0x001fe20000010000 */
[----:B------:R-:W-:Y:S01]  /*a3f0*/  FFMA.FTZ R138, R105, R0, -R52 ;  /* 0x00000000698a7223 */ /* 0x000fe20000010834 */
[----:B------:R-:W-:-:S05]  /*a400*/  FADD.FTZ R56, R32, R47 ;  /* 0x0000002f20387221 */ /* 0x000fca0000010000 */
[----:B------:R-:W0:Y:S01]  /*a410*/  MUFU.EX2 R133, R133 ;  /* 0x0000008500857308 */ /* 0x000e220000000800 */
[----:B------:R-:W-:Y:S01]  /*a420*/  @!P1 PRMT R4, RZ, 0x654, R4 ;  /* 0x00000654ff049816 */ /* 0x000fe20000000004 */
[----:B--2---:R-:W-:-:S06]  /*a430*/  FADD.FTZ R47, R31, R54 ;  /* 0x000000361f2f7221 */ /* 0x004fcc0000010000 */
[----:B------:R-:W2:Y:S01]  /*a440*/  MUFU.EX2 R136, R136 ;  /* 0x0000008800887308 */ /* 0x000ea20000000800 */
[-C--:B------:R-:W-:Y:S01]  /*a450*/  FFMA.FTZ R37, R53, R0.reuse, -R52 ;  /* 0x0000000035257223 */ /* 0x080fe20000010834 */
[----:B---3--:R-:W-:Y:S01]  /*a460*/  FADD.FTZ R45, R139, R56 ;  /* 0x000000388b2d7221 */ /* 0x008fe20000010000 */
[----:B------:R4:W-:Y:S05]  /*a470*/  @!P1 SYNCS.ARRIVE.TRANS64.RED.A1T0 RZ, [R4+URZ], RZ ;  /* 0x000000ff04ff99a7 */ /* 0x0009ea000810043f */
[----:B------:R-:W3:Y:S01]  /*a480*/  MUFU.EX2 R34, R34 ;  /* 0x0000002200227308 */ /* 0x000ee20000000800 */
[----:B------:R-:W-:Y:S01]  /*a490*/  FFMA.FTZ R132, R107, R0, -R52 ;  /* 0x000000006b847223 */ /* 0x000fe20000010834 */
[----:B----4-:R-:W-:-:S06]  /*a4a0*/  FADD.FTZ R4, R142, R47 ;  /* 0x0000002f8e047221 */ /* 0x010fcc0000010000 */
[----:B------:R-:W4:Y:S01]  /*a4b0*/  MUFU.EX2 R35, R35 ;  /* 0x0000002300237308 */ /* 0x000f220000000800 */
[----:B------:R-:W-:Y:S01]  /*a4c0*/  FADD.FTZ R54, R36, R45 ;  /* 0x0000002d24367221 */ /* 0x000fe20000010000 */
[----:B-1----:R-:W-:-:S06]  /*a4d0*/  FADD.FTZ R47, R33, R4 ;  /* 0x00000004212f7221 */ /* 0x002fcc0000010000 */
[----:B------:R-:W1:Y:S01]  /*a4e0*/  MUFU.EX2 R135, R135 ;  /* 0x0000008700877308 */ /* 0x000e620000000800 */
[----:B------:R-:W-:-:S07]  /*a4f0*/  FFMA.FTZ R39, R57, R0, -R52 ;  /* 0x0000000039277223 */ /* 0x000fce0000010834 */
[----:B------:R-:W1:Y:S01]  /*a500*/  MUFU.EX2 R138, R138 ;  /* 0x0000008a008a7308 */ /* 0x000e620000000800 */
[----:B0-----:R-:W-:Y:S01]  /*a510*/  FADD.FTZ R49, R133, R54 ;  /* 0x0000003685317221 */ /* 0x001fe20000010000 */
[----:B--2---:R-:W-:-:S06]  /*a520*/  FADD.FTZ R4, R136, R47 ;  /* 0x0000002f88047221 */ /* 0x004fcc0000010000 */
[----:B------:R-:W0:Y:S01]  /*a530*/  MUFU.EX2 R38, R38 ;  /* 0x0000002600267308 */ /* 0x000e220000000800 */
[----:B------:R-:W-:-:S07]  /*a540*/  FFMA.FTZ R134, R109, R0, -R52 ;  /* 0x000000006d867223 */ /* 0x000fce0000010834 */
[----:B------:R-:W2:Y:S01]  /*a550*/  MUFU.EX2 R37, R37 ;  /* 0x0000002500257308 */ /* 0x000ea20000000800 */
[----:B---3--:R-:W-:Y:S01]  /*a560*/  FADD.FTZ R54, R34, R49 ;  /* 0x0000003122367221 */ /* 0x008fe20000010000 */
[----:B------:R-:W-:-:S06]  /*a570*/  FFMA.FTZ R126, R5, R0, -R52 ;  /* 0x00000000057e7223 */ /* 0x000fcc0000010834 */
[----:B------:R-:W3:Y:S01]  /*a580*/  MUFU.EX2 R129, R129 ;  /* 0x0000008100817308 */ /* 0x000ee20000000800 */
[----:B----4-:R-:W-:Y:S01]  /*a590*/  FADD.FTZ R5, R35, R4 ;  /* 0x0000000423057221 */ /* 0x010fe20000010000 */
[----:B------:R-:W-:-:S06]  /*a5a0*/  FFMA.FTZ R41, R61, R0, -R52 ;  /* 0x000000003d297223 */ /* 0x000fcc0000010834 */
[----:B------:R-:W4:Y:S01]  /*a5b0*/  MUFU.EX2 R132, R132 ;  /* 0x0000008400847308 */ /* 0x000f220000000800 */
[----:B-1----:R-:W-:Y:S01]  /*a5c0*/  FADD.FTZ R47, R135, R54 ;  /* 0x00000036872f7221 */ /* 0x002fe20000010000 */
[----:B------:R-:W-:-:S06]  /*a5d0*/  FADD.FTZ R4, R138, R5 ;  /* 0x000000058a047221 */ /* 0x000fcc0000010000 */
[----:B------:R-:W1:Y:S08]  /*a5e0*/  MUFU.EX2 R40, R40 ;  /* 0x0000002800287308 */ /* 0x000e700000000800 */
[----:B------:R-:W1:Y:S01]  /*a5f0*/  MUFU.EX2 R39, R39 ;  /* 0x0000002700277308 */ /* 0x000e620000000800 */
[----:B0-----:R-:W-:Y:S01]  /*a600*/  FADD.FTZ R54, R38, R47 ;  /* 0x0000002f26367221 */ /* 0x001fe20000010000 */
[----:B--2---:R-:W-:-:S06]  /*a610*/  FADD.FTZ R47, R37, R4 ;  /* 0x00000004252f7221 */ /* 0x004fcc0000010000 */
[----:B------:R-:W0:Y:S01]  /*a620*/  MUFU.EX2 R131, R131 ;  /* 0x0000008300837308 */ /* 0x000e220000000800 */
[----:B------:R-:W-:-:S07]  /*a630*/  FFMA.FTZ R43, R65, R0, -R52 ;  /* 0x00000000412b7223 */ /* 0x000fce0000010834 */
[----:B------:R-:W2:Y:S01]  /*a640*/  MUFU.EX2 R134, R134 ;  /* 0x0000008600867308 */ /* 0x000ea20000000800 */
[----:B---3--:R-:W-:Y:S01]  /*a650*/  FADD.FTZ R49, R129, R54 ;  /* 0x0000003681317221 */ /* 0x008fe20000010000 */
[----:B----4-:R-:W-:-:S06]  /*a660*/  FADD.FTZ R4, R132, R47 ;  /* 0x0000002f84047221 */ /* 0x010fcc0000010000 */
[----:B------:R-:W3:Y:S01]  /*a670*/  MUFU.EX2 R42, R42 ;  /* 0x0000002a002a7308 */ /* 0x000ee20000000800 */
[----:B------:R-:W-:-:S07]  /*a680*/  FFMA.FTZ R130, R111, R0, -R52 ;  /* 0x000000006f827223 */ /* 0x000fce0000010834 */
[----:B------:R-:W4:Y:S01]  /*a690*/  MUFU.EX2 R41, R41 ;  /* 0x0000002900297308 */ /* 0x000f220000000800 */
[----:B-1----:R-:W-:Y:S01]  /*a6a0*/  FADD.FTZ R54, R40, R49 ;  /* 0x0000003128367221 */ /* 0x002fe20000010000 */
[----:B------:R-:W-:-:S06]  /*a6b0*/  FADD.FTZ R47, R39, R4 ;  /* 0x00000004272f7221 */ /* 0x000fcc0000010000 */
        /* <DEDUP_REMOVED lines=8> */
[----:B------:R-:W-:Y:S01]  /*a740*/  F2FP.F16.F32.PACK_AB R149, R8, R149 ;  /* 0x000000950895723e */ /* 0x000fe200000000ff */
[----:B---3--:R-:W-:-:S06]  /*a750*/  FADD.FTZ R8, R42, R49 ;  /* 0x000000312a087221 */ /* 0x008fcc0000010000 */
[----:B------:R-:W3:Y:S01]  /*a760*/  MUFU.EX2 R127, R127 ;  /* 0x0000007f007f7308 */ /* 0x000ee20000000800 */
[----:B----4-:R-:W-:-:S07]  /*a770*/  FADD.FTZ R47, R41, R4 ;  /* 0x00000004292f7221 */ /* 0x010fce0000010000 */
[----:B------:R-:W4:Y:S01]  /*a780*/  MUFU.EX2 R130, R130 ;  /* 0x0000008200827308 */ /* 0x000f220000000800 */
[----:B------:R-:W-:Y:S01]  /*a790*/  FFMA.FTZ R73, R73, R0, -R52 ;  /* 0x0000000049497223 */ /* 0x000fe20000010834 */
[----:B-1----:R-:W-:-:S06]  /*a7a0*/  FADD.FTZ R49, R125, R8 ;  /* 0x000000087d317221 */ /* 0x002fcc0000010000 */
[----:B------:R-:W1:Y:S01]  /*a7b0*/  MUFU.EX2 R46, R46 ;  /* 0x0000002e002e7308 */ /* 0x000e620000000800 */
[----:B------:R-:W-:-:S07]  /*a7c0*/  FADD.FTZ R4, R128, R47 ;  /* 0x0000002f80047221 */ /* 0x000fce0000010000 */
        /* <DEDUP_REMOVED lines=13> */
[----:B------:R-:W1:Y:S08]  /*a8a0*/  MUFU.EX2 R123, R123 ;  /* 0x0000007b007b7308 */ /* 0x000e700000000800 */
[----:B------:R-:W1:Y:S01]  /*a8b0*/  MUFU.EX2 R126, R126 ;  /* 0x0000007e007e7308 */ /* 0x000e620000000800 */
[----:B------:R-:W-:Y:S01]  /*a8c0*/  FFMA.FTZ R81, R81, R0, -R52 ;  /* 0x0000000051517223 */ /* 0x000fe20000010834 */
[----:B0-----:R-:W-:Y:S01]  /*a8d0*/  FADD.FTZ R49, R121, R8 ;  /* 0x0000000879317221 */ /* 0x001fe20000010000 */
[----:B------:R-:W-:-:S05]  /*a8e0*/  SHF.R.S32.HI R14, RZ, 0x7, R14 ;  /* 0x00000007ff0e7819 */ /* 0x000fca000001140e */
[----:B------:R-:W0:Y:S01]  /*a8f0*/  MUFU.EX2 R77, R77 ;  /* 0x0000004d004d7308 */ /* 0x000e220000000800 */
[----:B--2---:R-:W-:Y:S01]  /*a900*/  FADD.FTZ R4, R124, R47 ;  /* 0x0000002f7c047221 */ /* 0x004fe20000010000 */
[----:B------:R-:W-:Y:S01]  /*a910*/  FFMA.FTZ R15, R15, R0, -R52 ;  /* 0x000000000f0f7223 */ /* 0x000fe20000010834 */
[----:B---3--:R-:W-:Y:S01]  /*a920*/  FADD.FTZ R8, R48, R49 ;  /* 0x0000003130087221 */ /* 0x008fe20000010000 */
[----:B------:R-:W-:-:S04]  /*a930*/  VIMNMX R53, RZ, R14, !PT ;  /* 0x0000000eff357248 */ /* 0x000fc80007fe0100 */
[----:B------:R-:W2:Y:S01]  /*a940*/  MUFU.EX2 R55, R55 ;  /* 0x0000003700377308 */ /* 0x000ea20000000800 */
[----:B----4-:R-:W-:Y:S01]  /*a950*/  FADD.FTZ R47, R5, R4 ;  /* 0x00000004052f7221 */ /* 0x010fe20000010000 */
[----:B------:R-:W-:Y:S01]  /*a960*/  FFMA.FTZ R52, R85, R0, -R52 ;  /* 0x0000000055347223 */ /* 0x000fe20000010834 */
[----:B-1----:R-:W-:-:S05]  /*a970*/  FADD.FTZ R49, R123, R8 ;  /* 0x000000087b317221 */ /* 0x002fca0000010000 */
[----:B------:R-:W1:Y:S01]  /*a980*/  MUFU.EX2 R120, R81 ;  /* 0x0000005100787308 */ /* 0x000e620000000800 */
[----:B------:R-:W-:Y:S01]  /*a990*/  FADD.FTZ R8, R126, R47 ;  /* 0x0000002f7e087221 */ /* 0x000fe20000010000 */
[----:B------:R-:W-:Y:S01]  /*a9a0*/  VIADD R152, R152, 0xfffffffe ;  /* 0xfffffffe98987836 */ /* 0x000fe20000000000 */
[----:B------:R3:W-:Y:S05]  /*a9b0*/  STL [R1+0x14], R53 ;  /* 0x0000143501007387 */ /* 0x0007ea0000100800 */
[----:B------:R-:W4:Y:S01]  /*a9c0*/  MUFU.EX2 R15, R15 ;  /* 0x0000000f000f7308 */ /* 0x000f220000000800 */
[----:B0-----:R-:W-:Y:S01]  /*a9d0*/  FADD.FTZ R8, R77, R8 ;  /* 0x000000084d087221 */ /* 0x001fe20000010000 */
[----:B------:R-:W-:-:S02]  /*a9e0*/  ISETP.GE.AND P2, PT, R152, R53, PT ;  /* 0x000000359800720c */ /* 0x000fc40003f46270 */
[----:B------:R-:W-:-:S04]  /*a9f0*/  F2FP.F16.F32.PACK_AB R148, R21, R148 ;  /* 0x000000941594723e */ /* 0x000fc800000000ff */
[----:B------:R-:W0:Y:S01]  /*aa00*/  MUFU.EX2 R50, R50 ;  /* 0x0000003200327308 */ /* 0x000e220000000800 */
[----:B--2---:R-:W-:-:S07]  /*aa10*/  FADD.FTZ R21, R55, R8 ;  /* 0x0000000837157221 */ /* 0x004fce0000010000 */
[----:B------:R-:W2:Y:S01]  /*aa20*/  MUFU.EX2 R52, R52 ;  /* 0x0000003400347308 */ /* 0x000ea20000000800 */
[----:B-1----:R-:W-:Y:S01]  /*aa30*/  FADD.FTZ R8, R120, R21 ;  /* 0x0000001578087221 */ /* 0x002fe20000010000 */
[----:B------:R-:W-:Y:S01]  /*aa40*/  F2FP.F16.F32.PACK_AB R124, R5, R124 ;  /* 0x0000007c057c723e */ /* 0x000fe200000000ff */
[----:B------:R-:W-:Y:S02]  /*aa50*/  IMAD.MOV.U32 R119, RZ, RZ, RZ ;  /* 0x000000ffff777224 */ /* 0x000fe400078e00ff */
[----:B----4-:R-:W-:Y:S01]  /*aa60*/  FADD.FTZ R5, R15, R8 ;  /* 0x000000080f057221 */ /* 0x010fe20000010000 */
[----:B------:R-:W-:Y:S01]  /*aa70*/  F2FP.F16.F32.PACK_AB R151, R20, R151 ;  /* 0x000000971497723e */ /* 0x000fe200000000ff */
[----:B------:R-:W-:Y:S01]  /*aa80*/  IMAD.MOV.U32 R118, RZ, RZ, R119 ;  /* 0x000000ffff767224 */ /* 0x000fe200078e0077 */
[----:B------:R-:W-:Y:S01]  /*aa90*/  F2FP.F16.F32.PACK_AB R145, R24, R145 ;  /* 0x000000911891723e */ /* 0x000fe200000000ff */
[----:B0-----:R-:W-:Y:S01]  /*aaa0*/  FADD.FTZ R4, R50, R49 ;  /* 0x0000003132047221 */ /* 0x001fe20000010000 */
[----:B------:R-:W-:Y:S01]  /*aab0*/  F2FP.F16.F32.PACK_AB R147, R26, R147 ;  /* 0x000000931a93723e */ /* 0x000fe200000000ff */
[--C-:B------:R-:W-:Y:S01]  /*aac0*/  IMAD.MOV.U32 R117, RZ, RZ, R119.reuse ;  /* 0x000000ffff757224 */ /* 0x100fe200078e0077 */
[----:B------:R-:W-:Y:S01]  /*aad0*/  F2FP.F16.F32.PACK_AB R141, R28, R141 ;  /* 0x0000008d1c8d723e */ /* 0x000fe200000000ff */
[--C-:B------:R-:W-:Y:S01]  /*aae0*/  IMAD.MOV.U32 R116, RZ, RZ, R119.reuse ;  /* 0x000000ffff747224 */ /* 0x100fe200078e0077 */
[----:B------:R-:W-:Y:S01]  /*aaf0*/  F2FP.F16.F32.PACK_AB R143, R30, R143 ;  /* 0x0000008f1e8f723e */ /* 0x000fe200000000ff */
[----:B------:R-:W-:Y:S01]  /*ab00*/  IMAD.MOV.U32 R114, RZ, RZ, R119 ;  /* 0x000000ffff727224 */ /* 0x000fe200078e0077 */
[----:B------:R-:W-:Y:S01]  /*ab10*/  F2FP.F16.F32.PACK_AB R137, R32, R137 ;  /* 0x000000892089723e */ /* 0x000fe200000000ff */
[----:B--2---:R-:W-:Y:S01]  /*ab20*/  FADD.FTZ R5, R52, R5 ;  /* 0x0000000534057221 */ /* 0x004fe20000010000 */
[----:B------:R-:W-:Y:S01]  /*ab30*/  F2FP.F16.F32.PACK_AB R139, R36, R139 ;  /* 0x0000008b248b723e */ /* 0x000fe200000000ff */
[--C-:B------:R-:W-:Y:S01]  /*ab40*/  IMAD.MOV.U32 R113, RZ, RZ, R119.reuse ;  /* 0x000000ffff717224 */ /* 0x100fe200078e0077 */
        /* <DEDUP_REMOVED lines=43> */
[----:B------:R-:W-:Y:S01]  /*ae00*/  IMAD.MOV.U32 R88, RZ, RZ, R119 ;  /* 0x000000ffff587224 */ /* 0x000fe200078e0077 */
[----:B------:R-:W-:-:S02]  /*ae10*/  MOV R115, R119 ;  /* 0x0000007700737202 */ /* 0x000fc40000000f00 */
[-C--:B------:R-:W-:Y:S02]  /*ae20*/  MOV R108, R119.reuse ;  /* 0x00000077006c7202 */ /* 0x080fe40000000f00 */
[-C--:B------:R-:W-:Y:S02]  /*ae30*/  MOV R101, R119.reuse ;  /* 0x0000007700657202 */ /* 0x080fe40000000f00 */
[----:B------:R-:W-:Y:S01]  /*ae40*/  MOV R94, R119 ;  /* 0x00000077005e7202 */ /* 0x000fe20000000f00 */
[----:B---3--:R-:W-:Y:S06]  /*ae50*/  @!P2 BRA `(.L_x_2008) ;  /* 0x000000280048a947 */ /* 0x008fec0003800000 */
[----:B------:R-:W-:Y:S01]  /*ae60*/  MOV R14, R9 ;  /* 0x00000009000e7202 */ /* 0x000fe20000000f00 */
[----:B------:R-:W-:Y:S01]  /*ae70*/  IMAD.MOV.U32 R15, RZ, RZ, R3 ;  /* 0x000000ffff0f7224 */ /* 0x000fe200078e0003 */
[----:B------:R-:W-:Y:S01]  /*ae80*/  CS2R R118, SRZ ;  /* 0x0000000000767805 */ /* 0x000fe2000001ff00 */
        /* <DEDUP_REMOVED lines=16> */
[----:B------:R-:W-:-:S07]  /*af90*/  CS2R R88, SRZ ;  /* 0x0000000000587805 */ /* 0x000fce000001ff00 */
.L_x_2018:
[----:B------:R-:W-:Y:S01]  /*afa0*/  ISETP.NE.AND P2, PT, R155, RZ, PT ;  /* 0x000000ff9b00720c */ /* 0x000fe20003f45270 */
[----:B------:R-:W-:Y:S01]  /*afb0*/  VIADD R18, R154, 0x1 ;  /* 0x000000019a127836 */ /* 0x000fe20000000000 */
[----:B------:R-:W-:Y:S05]  /*afc0*/  YIELD ;  /* 0x0000000000007946 */ /* 0x000fea0003800000 */
[----:B------:R-:W-:-:S04]  /*afd0*/  ISETP.NE.AND P3, PT, R18, 0x2, PT ;  /* 0x000000021200780c */ /* 0x000fc80003f65270 */
[----:B------:R-:W-:Y:S02]  /*afe0*/  SEL R23, RZ, 0x1, P3 ;  /* 0x00000001ff177807 */ /* 0x000fe40001800000 */
[----:B------:R-:W-:Y:S02]  /*aff0*/  SEL R18, R18, RZ, P3 ;  /* 0x000000ff12127207 */ /* 0x000fe40001800000 */
[----:B------:R-:W-:Y:S01]  /*b000*/  LOP3.LUT R23, R8, R23, RZ, 0x3c, !PT ;  /* 0x0000001708177212 */ /* 0x000fe200078e3cff */
[----:B------:R-:W-:Y:S06]  /*b010*/  @P2 BRA `(.L_x_2009) ;  /* 0x0000000000302947 */ /* 0x000fec0003800000 */
[----:B------:R-:W-:Y:S05]  /*b020*/  @!P0 BRA `(.L_x_2010) ;  /* 0x0000000000048947 */ /* 0x000fea0003800000 */
[----:B------:R-:W-:Y:S01]  /*b030*/  BPT.TRAP 0x1 ;  /* 0x000000040000795c */ /* 0x000fe20000300000 */
.L_x_2010:
[----:B------:R-:W-:Y:S01]  /*b040*/  IMAD R0, R18, 0x8, R2 ;  /* 0x0000000812007824 */ /* 0x000fe200078e0202 */
[----:B------:R-:W-:-:S04]  /*b050*/  SHF.L.U32 R3, R23, 0x1f, RZ ;  /* 0x0000001f17037819 */ /* 0x000fc800000006ff */
[----:B------:R0:W1:Y:S01]  /*b060*/  SYNCS.PHASECHK.TRANS64.TRYWAIT P3, [R0+URZ+0x16830], R3 ;  /* 0x01683003000075a7 */ /* 0x000062000806017f */
[----:B------:R-:W-:Y:S05]  /*b070*/  @!P0 BRA `(.L_x_2011) ;  /* 0x0000000000048947 */ /* 0x000fea0003800000 */
[----:B------:R-:W-:Y:S01]  /*b080*/  BPT.TRAP 0x1 ;  /* 0x000000040000795c */ /* 0x000fe20000300000 */
.L_x_2011:
[----:B------:R-:W-:Y:S04]  /*b090*/  BSSY B0, `(.L_x_2009) ;  /* 0x0000004000007945 */ /* 0x000fe80003800000 */
[----:B-1----:R-:W-:Y:S05]  /*b0a0*/  @P3 BRA `(.L_x_2012) ;  /* 0x0000000000083947 */ /* 0x002fea0003800000 */
[----:B------:R-:W1:Y:S02]  /*b0b0*/  SYNCS.PHASECHK.TRANS64.TRYWAIT P3, [R0+URZ+0x16830], R3 ;  /* 0x01683003000075a7 */ /* 0x000e64000806017f */
[----:B-1----:R-:W-:Y:S05]  /*b0c0*/  @!P3 BRA `(.L_x_2013) ;  /* 0x000000c000e8b947 */ /* 0x002fea0003800000 */
.L_x_2012:
[----:B------:R-:W-:Y:S05]  /*b0d0*/  BSYNC B0 ;  /* 0x0000000000007941 */ /* 0x000fea0003800000 */
.L_x_2009:
[----:B01----:R-:W2:Y:S01]  /*b0e0*/  LDL R3, [R1+0xc] ;  /* 0x00000c0001037983 */ /* 0x003ea20000100800 */
[----:B------:R-:W-:Y:S01]  /*b0f0*/  IMAD.MOV.U32 R21, RZ, RZ, 0x40000040 ;  /* 0x40000040ff157424 */ /* 0x000fe200078e00ff */
[----:B------:R-:W-:Y:S05]  /*b100*/  WARPSYNC.ALL ;  /* 0x0000000000007948 */ /* 0x000fea0003800000 */
[----:B------:R-:W-:Y:S01]  /*b110*/  R2UR UR15, R21 ;  /* 0x00000000150f72ca */ /* 0x000fe200000e0000 */
[----:B------:R-:W0:Y:S01]  /*b120*/  S2R R0, SR_TID.X ;  /* 0x0000000000007919 */ /* 0x000e220000002100 */
[----:B------:R-:W-:Y:S01]  /*b130*/  IMAD.MOV.U32 R27, RZ, RZ, 0x40000040 ;  /* 0x40000040ff1b7424 */ /* 0x000fe200078e00ff */
[----:B------:R-:W-:Y:S01]  /*b140*/  R2UR UR4, R6 ;  /* 0x00000000060472ca */ /* 0x000fe200000e0000 */
[----:B------:R-:W-:Y:S01]  /*b150*/  IMAD.MOV.U32 R25, RZ, RZ, 0x40000040 ;  /* 0x40000040ff197424 */ /* 0x000fe200078e00ff */
[----:B------:R-:W-:-:S02]  /*b160*/  R2UR UR5, R7 ;  /* 0x00000000070572ca */ /* 0x000fc400000e0000 */
[----:B------:R-:W-:Y:S02]  /*b170*/  R2UR UR7, R27 ;  /* 0x000000001b0772ca */ /* 0x000fe400000e0000 */
[----:B0-----:R-:W-:-:S04]  /*b180*/  SHF.R.U32.HI R0, RZ, 0x7, R0 ;  /* 0x00000007ff007819 */ /* 0x001fc80000011600 */
[----:B------:R-:W-:Y:S02]  /*b190*/  IADD3 R0, R0, 0x8, RZ ;  /* 0x0000000800007810 */ /* 0x000fe40007ffe0ff */
[----:B------:R-:W-:Y:S02]  /*b1a0*/  R2UR UR11, R25 ;  /* 0x00000000190b72ca */ /* 0x000fe400000e0000 */
[----:B------:R-:W-:Y:S01]  /*b1b0*/  R2UR UR19, R27 ;  /* 0x000000001b1372ca */ /* 0x000fe200000e0000 */
[----:B------:R0:W-:Y:S01]  /*b1c0*/  BAR.SYNC.DEFER_BLOCKING R0, 0x100 ;  /* 0x000400000000751d */ /* 0x0001e20000010000 */
[----:B--2---:R-:W-:-:S04]  /*b1d0*/  IMAD R26, R18, 0x400, R3 ;  /* 0x00000400121a7824 */ /* 0x004fc800078e0203 */
[----:B------:R-:W-:-:S05]  /*b1e0*/  VIADD R20, R26, 0x4 ;  /* 0x000000041a147836 */ /* 0x000fca0000000000 */
[----:B------:R-:W-:Y:S02]  /*b1f0*/  R2UR UR14, R20 ;  /* 0x00000000140e72ca */ /* 0x000fe400000e0000 */
[----:B------:R-:W2:Y:S01]  /*b200*/  LDL.64 R20, [R1] ;  /* 0x0000000001147983 */ /* 0x000ea20000100a00 */
[C---:B------:R-:W-:Y:S01]  /*b210*/  R2UR UR6, R26.reuse ;  /* 0x000000001a0672ca */ /* 0x040fe200000e0000 */
[C---:B------:R-:W-:Y:S02]  /*b220*/  VIADD R24, R26.reuse, 0x2 ;  /* 0x000000021a187836 */ /* 0x040fe40000000000 */
[----:B------:R-:W-:-:S03]  /*b230*/  VIADD R26, R26, 0x6 ;  /* 0x000000061a1a7836 */ /* 0x000fc60000000000 */
[----:B------:R-:W-:Y:S02]  /*b240*/  R2UR UR10, R24 ;  /* 0x00000000180a72ca */ /* 0x000fe400000e0000 */
[----:B------:R-:W-:Y:S02]  /*b250*/  R2UR UR18, R26 ;  /* 0x000000001a1272ca */ /* 0x000fe400000e0000 */
[----:B------:R-:W-:-:S06]  /*b260*/  WARPGROUP.ARRIVE ;  /* 0x00000000000079c5 */ /* 0x000fcc0000000000 */
[----:B------:R-:W-:Y:S01]  /*b270*/  HGMMA.64x128x16.F32 R24, gdesc[UR4], RZ, !UPT, gsb0 ;  /* 0x01e00000041879f0 */ /* 0x000fe2000c0008ff */
[----:B------:R-:W-:Y:S02]  /*b280*/  R2UR UR12, R12 ;  /* 0x000000000c0c72ca */ /* 0x000fe400000e0000 */
[----:B------:R-:W-:Y:S01]  /*b290*/  R2UR UR13, R13 ;  /* 0x000000000d0d72ca */ /* 0x000fe200000e0000 */
[----:B------:R-:W-:Y:S02]  /*b2a0*/  WARPGROUP.DEPBAR.LE gsb0, 0x0 ;  /* 0x00008000000079c5 */ /* 0x000fe40000010000 */
[----:B------:R-:W-:Y:S01]  /*b2b0*/  WARPGROUP.ARRIVE ;  /* 0x00000000000079c5 */ /* 0x000fe20000000000 */
[----:B--2---:R-:W-:Y:S02]  /*b2c0*/  R2UR UR8, R20 ;  /* 0x00000000140872ca */ /* 0x004fe400000e0000 */
[----:B------:R-:W-:-:S13]  /*b2d0*/  R2UR UR9, R21 ;  /* 0x00000000150972ca */ /* 0x000fda00000e0000 */
        /* <DEDUP_REMOVED lines=13> */
.L_x_2015:
[----:B------:R-:W-:Y:S02]  /*b3b0*/  SHF.L.U32 R0, R8, 0x1f, RZ ;  /* 0x0000001f08007819 */ /* 0x000fe400000006ff */
[----:B------:R-:W-:-:S04]  /*b3c0*/  LEA R3, R154, R2, 0x3 ;  /* 0x000000029a037211 */ /* 0x000fc800078e18ff */
[----:B------:R0:W1:Y:S01]  /*b3d0*/  SYNCS.PHASECHK.TRANS64.TRYWAIT P2, [R3+URZ+0x16850], R0 ;  /* 0x01685000030075a7 */ /* 0x000062000804017f */
[----:B------:R-:W-:Y:S05]  /*b3e0*/  @!P0 BRA `(.L_x_2016) ;  /* 0x0000000000048947 */ /* 0x000fea0003800000 */
[----:B------:R-:W-:Y:S01]  /*b3f0*/  BPT.TRAP 0x1 ;  /* 0x000000040000795c */ /* 0x000fe20000300000 */
.L_x_2016:
[----:B-1----:R-:W-:Y:S05]  /*b400*/  @P2 BRA `(.L_x_2014) ;  /* 0x0000000000082947 */ /* 0x002fea0003800000 */
[----:B------:R-:W1:Y:S02]  /*b410*/  SYNCS.PHASECHK.TRANS64.TRYWAIT P2, [R3+URZ+0x16850], R0 ;  /* 0x01685000030075a7 */ /* 0x000e64000804017f */
[----:B-1----:R-:W-:Y:S05]  /*b420*/  @!P2 BRA `(.L_x_2017) ;  /* 0x000000c00024a947 */ /* 0x002fea0003800000 */
.L_x_2014:
[----:B01----:R-:W-:Y:S01]  /*b430*/  VIADD R0, R2, 0x400 ;  /* 0x0000040002007836 */ /* 0x003fe20000000000 */
[----:B------:R-:W2:Y:S01]  /*b440*/  LDL R3, [R1+0x28] ;  /* 0x0000280001037983 */ /* 0x000ea20000100800 */
[----:B------:R-:W-:Y:S01]  /*b450*/  IMAD.MOV.U32 R9, RZ, RZ, 0x40000040 ;  /* 0x40000040ff097424 */ /* 0x000fe200078e00ff */
[----:B------:R-:W-:Y:S05]  /*b460*/  WARPSYNC.ALL ;  /* 0x0000000000007948 */ /* 0x000fea0003800000 */
[----:B------:R-:W-:Y:S01]  /*b470*/  SHF.R.U32.HI R0, RZ, 0x4, R0 ;  /* 0x00000004ff007819 */ /* 0x000fe20000011600 */
[----:B------:R-:W-:Y:S01]  /*b480*/  WARPGROUP.ARRIVE ;  /* 0x00000000000079c5 */ /* 0x000fe20000000000 */
[----:B------:R-:W-:Y:S01]  /*b490*/  R2UR UR7, R9 ;  /* 0x00000000090772ca */ /* 0x000fe200000e0000 */
[----:B------:R-:W-:Y:S01]  /*b4a0*/  IMAD.MOV.U32 R21, RZ, RZ, 0x40000040 ;  /* 0x40000040ff157424 */ /* 0x000fe200078e00ff */
[----:B------:R-:W-:Y:S01]  /*b4b0*/  LOP3.LUT R0, R0, 0x3fff, RZ, 0xc0, !PT ;  /* 0x00003fff00007812 */ /* 0x000fe200078ec0ff */
[----:B------:R-:W-:-:S04]  /*b4c0*/  ULDC UR4, c[0x0][0x988] ;  /* 0x0002620000047ab9 */ /* 0x000fc80000000800 */
[----:B------:R-:W-:-:S05]  /*b4d0*/  IMAD R8, R154, 0x400, R0 ;  /* 0x000004009a087824 */ /* 0x000fca00078e0200 */
[----:B------:R-:W-:-:S13]  /*b4e0*/  R2UR UR6, R8 ;  /* 0x00000000080672ca */ /* 0x000fda00000e0000 */
[----:B------:R-:W-:Y:S03]  /*b4f0*/  HGMMA.64x64x16.F32 R88, R148, gdesc[UR4].tnspB, R88, gsb0 ;  /* 0x40e0000494587df0 */ /* 0x000fe60008000858 */
[----:B------:R-:W-:Y:S02]  /*b500*/  WARPGROUP.DEPBAR.LE gsb0, 0x0 ;  /* 0x00008000000079c5 */ /* 0x000fe40000010000 */
[----:B------:R-:W3:Y:S04]  /*b510*/  LDL R149, [R1+0x18] ;  /* 0x0000180001957983 */ /* 0x000ee80000100800 */
[----:B------:R-:W3:Y:S04]  /*b520*/  LDL R150, [R1+0x10] ;  /* 0x0000100001967983 */ /* 0x000ee80000100800 */
[----:B------:R-:W4:Y:S01]  /*b530*/  LDL R151, [R1+0x24] ;  /* 0x0000240001977983 */ /* 0x000f220000100800 */
[----:B------:R-:W-:Y:S01]  /*b540*/  IMAD.MOV.U32 R0, RZ, RZ, -0x80 ;  /* 0xffffff80ff007424 */ /* 0x000fe200078e00ff */
[----:B------:R-:W-:Y:S01]  /*b550*/  R2UR UR7, R21 ;  /* 0x00000000150772ca */ /* 0x000fe200000e0000 */
[----:B------:R-:W-:Y:S01]  /*b560*/  VIADD R20, R8, 0x80 ;  /* 0x0000008008147836 */ /* 0x000fe20000000000 */
[----:B------:R-:W-:Y:S01]  /*b570*/  WARPGROUP.ARRIVE ;  /* 0x00000000000079c5 */ /* 0x000fe20000000000 */
[----:B------:R-:W-:Y:S01]  /*b580*/  IMAD R0, R152, R0, 0x1 ;  /* 0x0000000198007424 */ /* 0x000fe200078e0200 */
[----:B------:R-:W-:-:S02]  /*b590*/  MOV R21, 0x40000040 ;  /* 0x4000004000157802 */ /* 0x000fc40000000f00 */
[----:B------:R-:W-:Y:S01]  /*b5a0*/  R2UR UR6, R20 ;  /* 0x00000000140672ca */ /* 0x000fe200000e0000 */
[----:B------:R-:W-:Y:S02]  /*b5b0*/  IMAD R0, R153, 0xc0, R0 ;  /* 0x000000c099007824 */ /* 0x000fe400078e0200 */
[----:B------:R-:W-:-:S10]  /*b5c0*/  VIADD R20, R8, 0x100 ;  /* 0x0000010008147836 */ /* 0x000fd40000000000 */
        /* <DEDUP_REMOVED lines=10> */
[----:B------:R-:W-:Y:S02]  /*b670*/  R2UR UR7, R21 ;  /* 0x00000000150772ca */ /* 0x000fe400000e0000 */
[----:B------:R-:W-:Y:S01]  /*b680*/  MOV R21, 0x40000040 ;  /* 0x4000004000157802 */ /* 0x000fe20000000f00 */
[----:B------:R-:W-:Y:S02]  /*b690*/  WARPGROUP.DEPBAR.LE gsb0, 0x0 ;  /* 0x00008000000079c5 */ /* 0x000fe40000010000 */
[----:B------:R-:W-:-:S08]  /*b6a0*/  WARPGROUP.ARRIVE ;  /* 0x00000000000079c5 */ /* 0x000fd00000000000 */
[----:B------:R-:W-:Y:S01]  /*b6b0*/  HGMMA.64x64x16.F32 R88, R136, gdesc[UR4].tnspB, R88, gsb0 ;  /* 0x40e0000488587df0 */ /* 0x000fe20008000858 */
[----:B------:R-:W-:Y:S02]  /*b6c0*/  R2UR UR7, R21 ;  /* 0x00000000150772ca */ /* 0x000fe400000e0000 */
[----:B------:R-:W-:Y:S01]  /*b6d0*/  R2UR UR6, R20 ;  /* 0x00000000140672ca */ /* 0x000fe200000e0000 */
[----:B------:R-:W-:Y:S02]  /*b6e0*/  WARPGROUP.DEPBAR.LE gsb0, 0x0 ;  /* 0x00008000000079c5 */ /* 0x000fe40000010000 */
[----:B------:R-:W-:-:S10]  /*b6f0*/  WARPGROUP.ARRIVE ;  /* 0x00000000000079c5 */ /* 0x000fd40000000000 */
[----:B------:R-:W-:Y:S01]  /*b700*/  HGMMA.64x64x16.F32 R88, R132, gdesc[UR4].tnspB, R88, gsb0 ;  /* 0x40e0000484587df0 */ /* 0x000fe20008000858 */
[----:B---3--:R-:W-:-:S05]  /*b710*/  IADD3 R0, -R150, R0, R149 ;  /* 0x0000000096007210 */ /* 0x008fca0007ffe195 */
[----:B----4-:R-:W-:-:S04]  /*b720*/  IMAD R0, R151, -0x2, R0 ;  /* 0xfffffffe97007824 */ /* 0x010fc800078e0200 */
[----:B--2---:R-:W-:-:S05]  /*b730*/  IMAD.IADD R9, R3, 0x1, R0 ;  /* 0x0000000103097824 */ /* 0x004fca00078e0200 */
[C---:B------:R-:W-:Y:S02]  /*b740*/  ISETP.GT.AND P2, PT, R9.reuse, RZ, PT ;  /* 0x000000ff0900720c */ /* 0x040fe40003f44270 */
[C---:B------:R-:W-:Y:S02]  /*b750*/  ISETP.GT.AND P3, PT, R9.reuse, 0x1, PT ;  /* 0x000000010900780c */ /* 0x040fe40003f64270 */
        /* <DEDUP_REMOVED lines=21> */
[----:B------:R-:W-:Y:S01]  /*b8b0*/  FMNMX.FTZ R0, R36, R0, !PT ;  /* 0x0000000024007209 */ /* 0x000fe20007810000 */
[----:B------:R-:W-:-:S02]  /*b8c0*/  WARPGROUP.DEPBAR.LE gsb0, 0x0 ;  /* 0x00008000000079c5 */ /* 0x000fc40000010000 */
[----:B------:R-:W-:Y:S01]  /*b8d0*/  ISETP.GT.AND P3, PT, R9, 0x21, PT ;  /* 0x000000210900780c */ /* 0x000fe20003f64270 */
[----:B------:R-:W-:Y:S01]  /*b8e0*/  WARPGROUP.ARRIVE ;  /* 0x00000000000079c5 */ /* 0x000fe20000000000 */
        /* <DEDUP_REMOVED lines=73> */
[C---:B------:R-:W-:Y:S02]  /*bd80*/  ISETP.GT.AND P4, PT, R9.reuse, 0x1, PT ;  /* 0x000000010900780c */ /* 0x040fe40003f84270 */
[----:B------:R-:W-:Y:S01]  /*bd90*/  FSEL R26, R26, -INF , P3 ;  /* 0xff8000001a1a7808 */ /* 0x000fe20001800000 */
[----:B------:R-:W0:Y:S01]  /*bda0*/  SHFL.BFLY PT, R3, R0, 0x2, 0x1f ;  /* 0x0c401f0000037f89 */ /* 0x000e2200000e0000 */
[----:B------:R-:W-:Y:S02]  /*bdb0*/  ISETP.GT.AND P3, PT, R9, 0x8, PT ;  /* 0x000000080900780c */ /* 0x000fe40003f64270 */
[----:B------:R-:W-:Y:S02]  /*bdc0*/  FSEL R27, R27, -INF , P4 ;  /* 0xff8000001b1b7808 */ /* 0x000fe40002000000 */
[----:B------:R-:W-:-:S02]  /*bdd0*/  ISETP.GT.AND P4, PT, R9, 0x9, PT ;  /* 0x000000090900780c */ /* 0x000fc40003f84270 */
[----:B------:R-:W-:Y:S02]  /*bde0*/  FSEL R30, R30, -INF , P3 ;  /* 0xff8000001e1e7808 */ /* 0x000fe40001800000 */
[----:B------:R-:W-:Y:S02]  /*bdf0*/  ISETP.GT.AND P3, PT, R9, 0x10, PT ;  /* 0x000000100900780c */ /* 0x000fe40003f64270 */
[----:B------:R-:W-:Y:S02]  /*be00*/  FSEL R31, R31, -INF , P4 ;  /* 0xff8000001f1f7808 */ /* 0x000fe40002000000 */
[C---:B------:R-:W-:Y:S02]  /*be10*/  ISETP.GT.AND P4, PT, R9.reuse, 0x11, PT ;  /* 0x000000110900780c */ /* 0x040fe40003f84270 */
[----:B------:R-:W-:Y:S02]  /*be20*/  FSEL R34, R34, -INF , P3 ;  /* 0xff80000022227808 */ /* 0x000fe40001800000 */
[----:B------:R-:W-:-:S02]  /*be30*/  ISETP.GT.AND P3, PT, R9, 0x18, PT ;  /* 0x000000180900780c */ /* 0x000fc40003f64270 */
[----:B------:R-:W-:Y:S02]  /*be40*/  FSEL R35, R35, -INF , P4 ;  /* 0xff80000023237808 */ /* 0x000fe40002000000 */
[C---:B------:R-:W-:Y:S02]  /*be50*/  ISETP.GT.AND P4, PT, R9.reuse, 0x19, PT ;  /* 0x000000190900780c */ /* 0x040fe40003f84270 */
[----:B------:R-:W-:Y:S02]  /*be60*/  FSEL R38, R38, -INF , P3 ;  /* 0xff80000026267808 */ /* 0x000fe40001800000 */
[----:B0-----:R-:W-:Y:S02]  /*be70*/  FMNMX.FTZ R3, R0, R3, !PT ;  /* 0x0000000300037209 */ /* 0x001fe40007810000 */
[----:B------:R-:W-:Y:S02]  /*be80*/  ISETP.GT.AND P3, PT, R9, 0x20, PT ;  /* 0x000000200900780c */ /* 0x000fe40003f64270 */
[----:B------:R-:W-:Y:S01]  /*be90*/  FSEL R39, R39, -INF , P4 ;  /* 0xff80000027277808 */ /* 0x000fe20002000000 */
[----:B------:R-:W0:Y:S01]  /*bea0*/  SHFL.BFLY PT, R0, R3, 0x1, 0x1f ;  /* 0x0c201f0003007f89 */ /* 0x000e2200000e0000 */
        /* <DEDUP_REMOVED lines=12> */
[----:B0-----:R-:W-:Y:S01]  /*bf70*/  FMNMX.FTZ R3, R3, R0, !PT ;  /* 0x0000000003037209 */ /* 0x001fe20007810000 */
[----:B------:R-:W-:Y:S01]  /*bf80*/  IMAD.U32 R0, RZ, RZ, UR4 ;  /* 0x00000004ff007e24 */ /* 0x000fe2000f8e00ff */
[----:B------:R-:W-:-:S02]  /*bf90*/  ISETP.GT.AND P4, PT, R9, 0x39, PT ;  /* 0x000000390900780c */ /* 0x000fc40003f84270 */
[C---:B------:R-:W-:Y:S01]  /*bfa0*/  FSETP.NEU.FTZ.AND P2, PT, R3.reuse, -INF , PT ;  /* 0xff8000000300780b */ /* 0x040fe20003f5d000 */
[-C--:B------:R-:W-:Y:S01]  /*bfb0*/  FMUL.FTZ R21, R3, R0.reuse ;  /* 0x0000000003157220 */ /* 0x080fe20000410000 */
[----:B------:R-:W-:Y:S02]  /*bfc0*/  FSEL R54, R54, -INF , P3 ;  /* 0xff80000036367808 */ /* 0x000fe40001800000 */
[----:B------:R-:W-:Y:S02]  /*bfd0*/  ISETP.GT.AND P3, PT, R9, 0x40, PT ;  /* 0x000000400900780c */ /* 0x000fe40003f64270 */
[----:B------:R-:W-:Y:S02]  /*bfe0*/  FSEL R21, R21, RZ, P2 ;  /* 0x000000ff15157208 */ /* 0x000fe40001000000 */
[----:B------:R-:W-:Y:S02]  /*bff0*/  FSEL R55, R55, -INF , P4 ;  /* 0xff80000037377808 */ /* 0x000fe40002000000 */
[----:B------:R-:W-:Y:S01]  /*c000*/  ISETP.GT.AND P4, PT, R9, 0x41, PT ;  /* 0x000000410900780c */ /* 0x000fe20003f84270 */
        /* <DEDUP_REMOVED lines=21> */
[----:B------:R-:W-:Y:S01]  /*c160*/  MUFU.EX2 R28, R37 ;  /* 0x00000025001c7308 */ /* 0x000fe20000000800 */
[----:B------:R-:W-:Y:S01]  /*c170*/  FMNMX.FTZ R29, R35, R29, !PT ;  /* 0x0000001d231d7209 */ /* 0x000fe20007810000 */
[-CC-:B------:R-:W-:Y:S01]  /*c180*/  FFMA.FTZ R48, R65, R0.reuse, -R21.reuse ;  /* 0x0000000041307223 */ /* 0x180fe20000010815 */
[----:B------:R-:W-:Y:S01]  /*c190*/  FSEL R62, R62, -INF , P3 ;  /* 0xff8000003e3e7808 */ /* 0x000fe20001800000 */
[-CC-:B------:R-:W-:Y:S01]  /*c1a0*/  FFMA.FTZ R49, R49, R0.reuse, -R21.reuse ;  /* 0x0000000031317223 */ /* 0x180fe20000010815 */
        /* <DEDUP_REMOVED lines=9> */
[--C-:B------:R-:W-:Y:S01]  /*c240*/  FFMA.FTZ R40, R53, R0, -R21.reuse ;  /* 0x0000000035287223 */ /* 0x100fe20000010815 */
[----:B------:R-:W-:Y:S01]  /*c250*/  ISETP.GT.AND P4, PT, R9, 0x51, PT ;  /* 0x000000510900780c */ /* 0x000fe20003f84270 */
[----:B------:R-:W-:Y:S01]  /*c260*/  MUFU.EX2 R20, R20 ;  /* 0x0000001400147308 */ /* 0x000fe20000000800 */
[----:B------:R-:W-:Y:S01]  /*c270*/  FMNMX.FTZ R32, R43, R32, !PT ;  /* 0x000000202b207209 */ /* 0x000fe20007810000 */
[-CC-:B------:R-:W-:Y:S01]  /*c280*/  FFMA.FTZ R132, R56, R0.reuse, -R21.reuse ;  /* 0x0000000038847223 */ /* 0x180fe20000010815 */
[----:B------:R-:W-:Y:S01]  /*c290*/  FSEL R66, R66, -INF , P3 ;  /* 0xff80000042427808 */ /* 0x000fe20001800000 */
[--C-:B------:R-:W-:Y:S01]  /*c2a0*/  FFMA.FTZ R134, R60, R0, -R21.reuse ;  /* 0x000000003c867223 */ /* 0x100fe20000010815 */
        /* <DEDUP_REMOVED lines=9> */
[-CC-:B------:R-:W-:Y:S01]  /*c340*/  FFMA.FTZ R60, R81, R0.reuse, -R21.reuse ;  /* 0x00000000513c7223 */ /* 0x180fe20000010815 */
[----:B------:R-:W-:Y:S01]  /*c350*/  ISETP.GT.AND P4, PT, R9, 0x59, PT ;  /* 0x000000590900780c */ /* 0x000fe20003f84270 */
[----:B------:R0:W-:Y:S01]  /*c360*/  MUFU.EX2 R32, R45 ;  /* 0x0000002d00207308 */ /* 0x0001e20000000800 */
[----:B------:R-:W-:Y:S01]  /*c370*/  FMNMX.FTZ R33, R51, R33, !PT ;  /* 0x0000002133217209 */ /* 0x000fe20007810000 */
[----:B------:R-:W-:Y:S01]  /*c380*/  FFMA.FTZ R84, R84, R0, -R21 ;  /* 0x0000000054547223 */ /* 0x000fe20000010815 */
[----:B------:R-:W-:-:S02]  /*c390*/  FSEL R70, R70, -INF , P3 ;  /* 0xff80000046467808 */ /* 0x000fc40001800000 */
[----:B------:R-:W-:Y:S02]  /*c3a0*/  FMNMX.FTZ R33, R54, R33, !PT ;  /* 0x0000002136217209 */ /* 0x000fe40007810000 */
[----:B------:R-:W-:Y:S01]  /*c3b0*/  ISETP.GT.AND P3, PT, R9, 0x60, PT ;  /* 0x000000600900780c */ /* 0x000fe20003f64270 */
[----:B------:R-:W-:Y:S01]  /*c3c0*/  MUFU.EX2 R24, R24 ;  /* 0x0000001800187308 */ /* 0x000fe20000000800 */
[----:B------:R-:W-:Y:S01]  /*c3d0*/  FMNMX.FTZ R33, R55, R33, !PT ;  /* 0x0000002137217209 */ /* 0x000fe20007810000 */
[----:B0-----:R-:W-:Y:S01]  /*c3e0*/  FFMA.FTZ R45, R64, R0, -R21 ;  /* 0x00000000402d7223 */ /* 0x001fe20000010815 */
[----:B------:R-:W-:Y:S02]  /*c3f0*/  FSEL R71, R71, -INF , P4 ;  /* 0xff80000047477808 */ /* 0x000fe40002000000 */
[----:B------:R-:W-:Y:S02]  /*c400*/  FMNMX.FTZ R36, R58, R33, !PT ;  /* 0x000000213a247209 */ /* 0x000fe40007810000 */
[----:B------:R-:W-:Y:S01]  /*c410*/  ISETP.GT.AND P4, PT, R9, 0x61, PT ;  /* 0x000000610900780c */ /* 0x000fe20003f84270 */
[----:B------:R0:W-:Y:S01]  /*c420*/  MUFU.EX2 R33, R49 ;  /* 0x0000003100217308 */ /* 0x0001e20000000800 */
[----:B------:R-:W-:-:S02]  /*c430*/  FMNMX.FTZ R36, R59, R36, !PT ;  /* 0x000000243b247209 */ /* 0x000fc40007810000 */
[----:B------:R-:W-:Y:S02]  /*c440*/  FSEL R74, R74, -INF , P3 ;  /* 0xff8000004a4a7808 */ /* 0x000fe40001800000 */
[----:B------:R-:W-:Y:S02]  /*c450*/  FMNMX.FTZ R36, R62, R36, !PT ;  /* 0x000000243e247209 */ /* 0x000fe40007810000 */
[----:B------:R-:W-:Y:S01]  /*c460*/  ISETP.GT.AND P3, PT, R9, 0x68, PT ;  /* 0x000000680900780c */ /* 0x000fe20003f64270 */
[----:B------:R-:W-:Y:S01]  /*c470*/  MUFU.EX2 R144, R144 ;  /* 0x0000009000907308 */ /* 0x000fe20000000800 */
[----:B------:R-:W-:Y:S01]  /*c480*/  FMNMX.FTZ R36, R63, R36, !PT ;  /* 0x000000243f247209 */ /* 0x000fe20007810000 */
[----:B0-----:R-:W-:Y:S01]  /*c490*/  FFMA.FTZ R49, R68, R0, -R21 ;  /* 0x0000000044317223 */ /* 0x001fe20000010815 */
[----:B------:R-:W-:Y:S01]  /*c4a0*/  FSEL R75, R75, -INF , P4 ;  /* 0xff8000004b4b7808 */ /* 0x000fe20002000000 */
[----:B------:R-:W0:Y:S01]  /*c4b0*/  S2R R68, SR_TID.X ;  /* 0x0000000000447919 */ /* 0x000e220000002100 */
[----:B------:R-:W-:-:S02]  /*c4c0*/  FMNMX.FTZ R36, R66, R36, !PT ;  /* 0x0000002442247209 */ /* 0x000fc40007810000 */
[----:B------:R-:W-:Y:S01]  /*c4d0*/  ISETP.GT.AND P4, PT, R9, 0x69, PT ;  /* 0x000000690900780c */ /* 0x000fe20003f84270 */
[----:B------:R-:W-:Y:S01]  /*c4e0*/  MUFU.EX2 R25, R25 ;  /* 0x0000001900197308 */ /* 0x000fe20000000800 */
[----:B------:R-:W-:Y:S02]  /*c4f0*/  FMNMX.FTZ R36, R67, R36, !PT ;  /* 0x0000002443247209 */ /* 0x000fe40007810000 */
[----:B------:R-:W-:Y:S02]  /*c500*/  FSEL R78, R78, -INF , P3 ;  /* 0xff8000004e4e7808 */ /* 0x000fe40001800000 */
[----:B------:R-:W-:Y:S02]  /*c510*/  FMNMX.FTZ R36, R70, R36, !PT ;  /* 0x0000002446247209 */ /* 0x000fe40007810000 */
[----:B------:R-:W-:Y:S01]  /*c520*/  ISETP.GT.AND P3, PT, R9, 0x70, PT ;  /* 0x000000700900780c */ /* 0x000fe20003f64270 */
[----:B------:R-:W-:Y:S01]  /*c530*/  MUFU.EX2 R146, R146 ;  /* 0x0000009200927308 */ /* 0x000fe20000000800 */
[----:B------:R-:W-:-:S02]  /*c540*/  FMNMX.FTZ R36, R71, R36, !PT ;  /* 0x0000002447247209 */ /* 0x000fc40007810000 */
[----:B------:R-:W-:Y:S02]  /*c550*/  FSEL R79, R79, -INF , P4 ;  /* 0xff8000004f4f7808 */ /* 0x000fe40002000000 */
[----:B------:R-:W-:Y:S02]  /*c560*/  FMNMX.FTZ R36, R74, R36, !PT ;  /* 0x000000244a247209 */ /* 0x000fe40007810000 */
[----:B------:R-:W-:Y:S01]  /*c570*/  ISETP.GT.AND P4, PT, R9, 0x71, PT ;  /* 0x000000710900780c */ /* 0x000fe20003f84270 */
[----:B------:R-:W-:Y:S01]  /*c580*/  MUFU.EX2 R140, R140 ;  /* 0x0000008c008c7308 */ /* 0x000fe20000000800 */
[----:B------:R-:W-:Y:S02]  /*c590*/  FMNMX.FTZ R36, R75, R36, !PT ;  /* 0x000000244b247209 */ /* 0x000fe40007810000 */
[----:B------:R-:W-:Y:S02]  /*c5a0*/  FSEL R82, R82, -INF , P3 ;  /* 0xff80000052527808 */ /* 0x000fe40001800000 */
[----:B------:R-:W-:-:S02]  /*c5b0*/  FMNMX.FTZ R36, R78, R36, !PT ;  /* 0x000000244e247209 */ /* 0x000fc40007810000 */
[----:B------:R-:W-:Y:S01]  /*c5c0*/  ISETP.GT.AND P3, PT, R9, 0x78, PT ;  /* 0x000000780900780c */ /* 0x000fe20003f64270 */
[----:B------:R1:W-:Y:S01]  /*c5d0*/  MUFU.EX2 R29, R41 ;  /* 0x00000029001d7308 */ /* 0x0003e20000000800 */
[----:B------:R-:W-:Y:S02]  /*c5e0*/  FMNMX.FTZ R36, R79, R36, !PT ;  /* 0x000000244f247209 */ /* 0x000fe40007810000 */
[----:B------:R-:W-:Y:S02]  /*c5f0*/  FSEL R83, R83, -INF , P4 ;  /* 0xff80000053537808 */ /* 0x000fe40002000000 */
[----:B------:R-:W-:Y:S02]  /*c600*/  FMNMX.FTZ R36, R82, R36, !PT ;  /* 0x0000002452247209 */ /* 0x000fe40007810000 */
[----:B------:R-:W-:Y:S01]  /*c610*/  ISETP.GT.AND P4, PT, R9, 0x79, PT ;  /* 0x000000790900780c */ /* 0x000fe20003f84270 */
[----:B------:R-:W-:Y:S01]  /*c620*/  MUFU.EX2 R142, R142 ;  /* 0x0000008e008e7308 */ /* 0x000fe20000000800 */
[----:B------:R-:W-:Y:S01]  /*c630*/  FSEL R86, R86, -INF , P3 ;  /* 0xff80000056567808 */ /* 0x000fe20001800000 */
[--C-:B-1----:R-:W-:Y:S01]  /*c640*/  FFMA.FTZ R41, R57, R0, -R21.reuse ;  /* 0x0000000039297223 */ /* 0x102fe20000010815 */
[----:B------:R-:W-:Y:S01]  /*c650*/  FMNMX.FTZ R36, R83, R36, !PT ;  /* 0x0000002453247209 */ /* 0x000fe20007810000 */
[----:B------:R-:W-:Y:S01]  /*c660*/  FFMA.FTZ R57, R76, R0, -R21 ;  /* 0x000000004c397223 */ /* 0x000fe20000010815 */
[----:B------:R-:W-:-:S02]  /*c670*/  FSEL R87, R87, -INF , P4 ;  /* 0xff80000057577808 */ /* 0x000fc40002000000 */
[----:B------:R-:W-:Y:S01]  /*c680*/  FMNMX.FTZ R9, R86, R36, !PT ;  /* 0x0000002456097209 */ /* 0x000fe20007810000 */
[----:B------:R-:W-:Y:S01]  /*c690*/  VIADD R36, R8, 0x280 ;  /* 0x0000028008247836 */ /* 0x000fe20000000000 */
[----:B------:R-:W-:Y:S01]  /*c6a0*/  FSEL R64, R3, RZ, P2 ;  /* 0x000000ff03407208 */ /* 0x000fe20001000000 */
[----:B------:R-:W-:Y:S01]  /*c6b0*/  MUFU.EX2 R136, R136 ;  /* 0x0000008800887308 */ /* 0x000fe20000000800 */
[----:B------:R-:W-:Y:S02]  /*c6c0*/  FMNMX.FTZ R9, R87, R9, !PT ;  /* 0x0000000957097209 */ /* 0x000fe40007810000 */
[----:B------:R-:W-:Y:S01]  /*c6d0*/  R2UR UR6, R36 ;  /* 0x00000000240672ca */ /* 0x000fe200000e0000 */
[----:B------:R-:W-:Y:S01]  /*c6e0*/  FADD.FTZ R64, -R64, R15 ;  /* 0x0000000f40407221 */ /* 0x000fe20000010100 */
[----:B0-----:R-:W-:Y:S01]  /*c6f0*/  SHF.R.U32.HI R135, RZ, 0x7, R68 ;  /* 0x00000007ff877819 */ /* 0x001fe20000011644 */
[----:B------:R-:W0:Y:S01]  /*c700*/  SHFL.BFLY PT, R37, R9, 0x2, 0x1f ;  /* 0x0c401f0009257f89 */ /* 0x000e2200000e0000 */
[-C--:B------:R-:W-:Y:S01]  /*c710*/  FFMA.FTZ R36, R77, R0.reuse, -R21 ;  /* 0x000000004d247223 */ /* 0x080fe20000010815 */
[----:B------:R-:W-:Y:S01]  /*c720*/  FMUL.FTZ R15, R64, R0 ;  /* 0x00000000400f7220 */ /* 0x000fe20000410000 */
[----:B------:R-:W-:Y:S08]  /*c730*/  MUFU.EX2 R138, R138 ;  /* 0x0000008a008a7308 */ /* 0x000ff00000000800 */
[----:B------:R-:W1:Y:S08]  /*c740*/  MUFU.EX2 R15, R15 ;  /* 0x0000000f000f7308 */ /* 0x000e700000000800 */
[----:B------:R-:W-:Y:S01]  /*c750*/  MUFU.EX2 R40, R40 ;  /* 0x0000002800287308 */ /* 0x000fe20000000800 */
[----:B0-----:R-:W-:Y:S01]  /*c760*/  FMNMX.FTZ R9, R9, R37, !PT ;  /* 0x0000002509097209 */ /* 0x001fe20007810000 */
[----:B------:R-:W-:-:S06]  /*c770*/  IMAD.MOV.U32 R37, RZ, RZ, 0x40000040 ;  /* 0x40000040ff257424 */ /* 0x000fcc00078e00ff */
[----:B------:R-:W-:Y:S01]  /*c780*/  MUFU.EX2 R132, R132 ;  /* 0x0000008400847308 */ /* 0x000fe20000000800 */
[----:B-1----:R-:W-:Y:S01]  /*c790*/  FFMA.FTZ R5, R15, R5, R148 ;  /* 0x000000050f057223 */ /* 0x002fe20000010094 */
[----:B------:R-:W0:Y:S01]  /*c7a0*/  SHFL.BFLY PT, R61, R9, 0x1, 0x1f ;  /* 0x0c201f00093d7f89 */ /* 0x000e2200000e0000 */
[----:B------:R-:W-:Y:S01]  /*c7b0*/  R2UR UR7, R37 ;  /* 0x00000000250772ca */ /* 0x000fe200000e0000 */
[----:B------:R-:W-:Y:S01]  /*c7c0*/  FFMA.FTZ R37, R80, R0, -R21 ;  /* 0x0000000050257223 */ /* 0x000fe20000010815 */
[----:B------:R-:W-:-:S03]  /*c7d0*/  FADD.FTZ R5, R20, R5 ;  /* 0x0000000514057221 */ /* 0x000fc60000010000 */
[----:B------:R-:W-:Y:S01]  /*c7e0*/  MUFU.EX2 R41, R41 ;  /* 0x0000002900297308 */ /* 0x000fe20000000800 */
[----:B------:R-:W-:-:S07]  /*c7f0*/  FADD.FTZ R5, R150, R5 ;  /* 0x0000000596057221 */ /* 0x000fce0000010000 */
[----:B------:R-:W-:Y:S01]  /*c800*/  HGMMA.64x64x16.F32 R88, R128, gdesc[UR4].tnspB, R88, gsb0 ;  /* 0x40e0000480587df0 */ /* 0x000fe20008000858 */
[----:B------:R-:W-:Y:S08]  /*c810*/  MUFU.EX2 R134, R134 ;  /* 0x0000008600867308 */ /* 0x000ff00000000800 */
[----:B------:R-:W-:Y:S01]  /*c820*/  MUFU.EX2 R44, R44 ;  /* 0x0000002c002c7308 */ /* 0x000fe20000000800 */
[----:B0-----:R-:W-:Y:S01]  /*c830*/  FMNMX.FTZ R9, R9, R61, !PT ;  /* 0x0000003d09097209 */ /* 0x001fe20007810000 */
[----:B------:R-:W-:-:S03]  /*c840*/  FFMA.FTZ R21, R85, R0, -R21 ;  /* 0x0000000055157223 */ /* 0x000fc60000010815 */
[C---:B------:R-:W-:Y:S01]  /*c850*/  FSETP.NEU.FTZ.AND P2, PT, R9.reuse, -INF , PT ;  /* 0xff8000000900780b */ /* 0x040fe20003f5d000 */
[----:B------:R-:W-:Y:S02]  /*c860*/  FMUL.FTZ R65, R9, R0 ;  /* 0x0000000009417220 */ /* 0x000fe40000410000 */
[----:B------:R-:W-:Y:S03]  /*c870*/  MUFU.EX2 R45, R45 ;  /* 0x0000002d002d7308 */ /* 0x000fe60000000800 */
[----:B------:R-:W-:-:S05]  /*c880*/  FSEL R65, R65, RZ, P2 ;  /* 0x000000ff41417208 */ /* 0x000fca0001000000 */
[-CC-:B------:R-:W-:Y:S01]  /*c890*/  FFMA.FTZ R145, R34, R0.reuse, -R65.reuse ;  /* 0x0000000022917223 */ /* 0x180fe20000010841 */
[-CC-:B------:R-:W-:Y:S01]  /*c8a0*/  FFMA.FTZ R34, R39, R0.reuse, -R65.reuse ;  /* 0x0000000027227223 */ /* 0x180fe20000010841 */
[-CC-:B------:R-:W-:Y:S01]  /*c8b0*/  FFMA.FTZ R39, R51, R0.reuse, -R65.reuse ;  /* 0x0000000033277223 */ /* 0x180fe20000010841 */
[-CC-:B------:R-:W-:Y:S01]  /*c8c0*/  FFMA.FTZ R149, R26, R0.reuse, -R65.reuse ;  /* 0x000000001a957223 */ /* 0x180fe20000010841 */
[----:B------:R-:W2:Y:S01]  /*c8d0*/  LDL R51, [R1+0x14] ;  /* 0x0000140001337983 */ /* 0x000ea20000100800 */
[-CC-:B------:R-:W-:Y:S01]  /*c8e0*/  FFMA.FTZ R64, R27, R0.reuse, -R65.reuse ;  /* 0x000000001b407223 */ /* 0x180fe20000010841 */
[----:B------:R-:W-:Y:S02]  /*c8f0*/  VIADD R26, R8, 0x300 ;  /* 0x00000300081a7836 */ /* 0x000fe40000000000 */
[-CC-:B------:R-:W-:Y:S01]  /*c900*/  FFMA.FTZ R151, R30, R0.reuse, -R65.reuse ;  /* 0x000000001e977223 */ /* 0x180fe20000010841 */
[----:B------:R-:W-:Y:S01]  /*c910*/  IMAD.MOV.U32 R27, RZ, RZ, 0x40000040 ;  /* 0x40000040ff1b7424 */ /* 0x000fe200078e00ff */
[----:B------:R-:W-:Y:S01]  /*c920*/  MUFU.EX2 R149, R149 ;  /* 0x0000009500957308 */ /* 0x000fe20000000800 */
[-CC-:B------:R-:W-:Y:S01]  /*c930*/  FFMA.FTZ R30, R31, R0.reuse, -R65.reuse ;  /* 0x000000001f1e7223 */ /* 0x180fe20000010841 */
[----:B------:R-:W-:Y:S01]  /*c940*/  R2UR UR6, R26 ;  /* 0x000000001a0672ca */ /* 0x000fe200000e0000 */
[----:B------:R-:W-:Y:S01]  /*c950*/  VIADD R26, R8, 0x380 ;  /* 0x00000380081a7836 */ /* 0x000fe20000000000 */
[----:B------:R-:W-:Y:S01]  /*c960*/  R2UR UR7, R27 ;  /* 0x000000001b0772ca */ /* 0x000fe200000e0000 */
[-CC-:B------:R-:W-:Y:S01]  /*c970*/  FFMA.FTZ R31, R35, R0.reuse, -R65.reuse ;  /* 0x00000000231f7223 */ /* 0x180fe20000010841 */
[----:B------:R-:W-:Y:S01]  /*c980*/  FSEL R27, R9, RZ, P2 ;  /* 0x000000ff091b7208 */ /* 0x000fe20001000000 */
[-CC-:B------:R-:W-:Y:S01]  /*c990*/  FFMA.FTZ R35, R43, R0.reuse, -R65.reuse ;  /* 0x000000002b237223 */ /* 0x180fe20000010841 */
[----:B------:R-:W-:Y:S01]  /*c9a0*/  MUFU.EX2 R64, R64 ;  /* 0x0000004000407308 */ /* 0x000fe20000000800 */
[-CC-:B------:R-:W-:Y:S01]  /*c9b0*/  FFMA.FTZ R147, R38, R0.reuse, -R65.reuse ;  /* 0x0000000026937223 */ /* 0x180fe20000010841 */
[-CC-:B------:R-:W-:Y:S01]  /*c9c0*/  FFMA.FTZ R141, R42, R0.reuse, -R65.reuse ;  /* 0x000000002a8d7223 */ /* 0x180fe20000010841 */
[----:B------:R-:W-:Y:S01]  /*c9d0*/  FADD.FTZ R8, -R27, R14 ;  /* 0x0000000e1b087221 */ /* 0x000fe20000010100 */
[----:B------:R-:W-:Y:S01]  /*c9e0*/  MOV R27, 0x40000040 ;  /* 0x40000040001b7802 */ /* 0x000fe20000000f00 */
[-CC-:B------:R-:W-:Y:S01]  /*c9f0*/  FFMA.FTZ R143, R46, R0.reuse, -R65.reuse ;  /* 0x000000002e8f7223 */ /* 0x180fe20000010841 */
[----:B------:R-:W-:Y:S01]  /*ca00*/  ISETP.GE.U32.AND P2, PT, R68, 0x180, PT ;  /* 0x000001804400780c */ /* 0x000fe20003f46070 */
[-C--:B------:R-:W-:Y:S01]  /*ca10*/  FMUL.FTZ R8, R8, R0.reuse ;  /* 0x0000000008087220 */ /* 0x080fe20000410000 */
[----:B------:R-:W-:Y:S01]  /*ca20*/  MUFU.EX2 R151, R151 ;  /* 0x0000009700977308 */ /* 0x000fe20000000800 */
[-CC-:B------:R-:W-:Y:S01]  /*ca30*/  FFMA.FTZ R38, R47, R0.reuse, -R65.reuse ;  /* 0x000000002f267223 */ /* 0x180fe20000010841 */
[-CC-:B------:R-:W-:Y:S01]  /*ca40*/  FFMA.FTZ R137, R50, R0.reuse, -R65.reuse ;  /* 0x0000000032897223 */ /* 0x180fe20000010841 */
[-CC-:B------:R-:W-:Y:S01]  /*ca50*/  FFMA.FTZ R139, R54, R0.reuse, -R65.reuse ;  /* 0x00000000368b7223 */ /* 0x180fe20000010841 */
[-CC-:B------:R-:W-:Y:S01]  /*ca60*/  FFMA.FTZ R55, R55, R0.reuse, -R65.reuse ;  /* 0x0000000037377223 */ /* 0x180fe20000010841 */
[----:B------:R-:W-:-:S03]  /*ca70*/  FFMA.FTZ R133, R58, R0, -R65 ;  /* 0x000000003a857223 */ /* 0x000fc60000010841 */
[----:B------:R-:W0:Y:S08]  /*ca80*/  MUFU.EX2 R8, R8 ;  /* 0x0000000800087308 */ /* 0x000e300000000800 */
[----:B------:R-:W1:Y:S08]  /*ca90*/  MUFU.EX2 R30, R30 ;  /* 0x0000001e001e7308 */ /* 0x000e700000000800 */
[----:B------:R-:W3:Y:S01]  /*caa0*/  MUFU.EX2 R145, R145 ;  /* 0x0000009100917308 */ /* 0x000ee20000000800 */
[----:B------:R-:W-:-:S02]  /*cab0*/  WARPGROUP.DEPBAR.LE gsb0, 0x0 ;  /* 0x00008000000079c5 */ /* 0x000fc40000010000 */
[----:B------:R-:W-:-:S05]  /*cac0*/  WARPGROUP.ARRIVE ;  /* 0x00000000000079c5 */ /* 0x000fca0000000000 */
[----:B------:R-:W4:Y:S01]  /*cad0*/  MUFU.EX2 R31, R31 ;  /* 0x0000001f001f7308 */ /* 0x000f220000000800 */
[----:B------:R-:W-:Y:S01]  /*cae0*/  HGMMA.64x64x16.F32 R88, R124, gdesc[UR4].tnspB, R88, gsb0 ;  /* 0x40e000047c587df0 */ /* 0x000fe20008000858 */
[----:B------:R-:W-:Y:S02]  /*caf0*/  R2UR UR6, R26 ;  /* 0x000000001a0672ca */ /* 0x000fe400000e0000 */
[----:B------:R-:W-:Y:S01]  /*cb00*/  R2UR UR7, R27 ;  /* 0x000000001b0772ca */ /* 0x000fe200000e0000 */
[----:B------:R-:W-:Y:S01]  /*cb10*/  FADD.FTZ R27, R24, R5 ;  /* 0x00000005181b7221 */ /* 0x000fe20000010000 */
[----:B------:R-:W-:Y:S02]  /*cb20*/  VIADD R5, R135, 0x9 ;  /* 0x0000000987057836 */ /* 0x000fe40000000000 */
[----:B------:R-:W5:Y:S01]  /*cb30*/  MUFU.EX2 R147, R147 ;  /* 0x0000009300937308 */ /* 0x000f620000000800 */
[----:B------:R-:W-:Y:S01]  /*cb40*/  FADD.FTZ R26, R144, R27 ;  /* 0x0000001b901a7221 */ /* 0x000fe20000010000 */
[----:B0-----:R-:W-:-:S03]  /*cb50*/  FFMA.FTZ R27, R8, R4, R149 ;  /* 0x00000004081b7223 */ /* 0x001fc60000010095 */
[----:B------:R-:W-:Y:S01]  /*cb60*/  FADD.FTZ R43, R25, R26 ;  /* 0x0000001a192b7221 */ /* 0x000fe20000010000 */
[----:B------:R-:W-:Y:S02]  /*cb70*/  FADD.FTZ R42, R64, R27 ;  /* 0x0000001b402a7221 */ /* 0x000fe40000010000 */
[----:B------:R-:W0:Y:S01]  /*cb80*/  MUFU.EX2 R34, R34 ;  /* 0x0000002200227308 */ /* 0x000e220000000800 */
[----:B------:R-:W-:-:S07]  /*cb90*/  @!P1 IMAD R47, R18, 0x8, R2 ;  /* 0x00000008122f9824 */ /* 0x000fce00078e0202 */
[----:B------:R-:W0:Y:S08]  /*cba0*/  MUFU.EX2 R141, R141 ;  /* 0x0000008d008d7308 */ /* 0x000e300000000800 */
[----:B------:R-:W0:Y:S08]  /*cbb0*/  MUFU.EX2 R35, R35 ;  /* 0x0000002300237308 */ /* 0x000e300000000800 */
[----:B------:R-:W0:Y:S08]  /*cbc0*/  MUFU.EX2 R143, R143 ;  /* 0x0000008f008f7308 */ /* 0x000e300000000800 */
[----:B------:R-:W0:Y:S08]  /*cbd0*/  MUFU.EX2 R38, R38 ;  /* 0x0000002600267308 */ /* 0x000e300000000800 */
[----:B------:R-:W0:Y:S08]  /*cbe0*/  MUFU.EX2 R137, R137 ;  /* 0x0000008900897308 */ /* 0x000e300000000800 */
[----:B------:R-:W0:Y:S08]  /*cbf0*/  MUFU.EX2 R39, R39 ;  /* 0x0000002700277308 */ /* 0x000e300000000800 */
[----:B------:R-:W0:Y:S01]  /*cc00*/  MUFU.EX2 R139, R139 ;  /* 0x0000008b008b7308 */ /* 0x000e220000000800 */
[----:B------:R-:W-:-:S02]  /*cc10*/  WARPGROUP.DEPBAR.LE gsb0, 0x0 ;  /* 0x00008000000079c5 */ /* 0x000fc40000010000 */
[----:B------:R-:W-:-:S05]  /*cc20*/  WARPGROUP.ARRIVE ;  /* 0x00000000000079c5 */ /* 0x000fca0000000000 */
[----:B------:R-:W0:Y:S01]  /*cc30*/  MUFU.EX2 R14, R55 ;  /* 0x00000037000e7308 */ /* 0x000e220000000800 */
[----:B------:R-:W-:Y:S01]  /*cc40*/  HGMMA.64x64x16.F32 R88, R120, gdesc[UR4].tnspB, R88, gsb0 ;  /* 0x40e0000478587df0 */ /* 0x000fe20008000858 */
[----:B------:R-:W-:Y:S01]  /*cc50*/  FADD.FTZ R43, R146, R43 ;  /* 0x0000002b922b7221 */ /* 0x000fe20000010000 */
[----:B------:R-:W-:-:S05]  /*cc60*/  SEL R5, R5, 0x9, !P2 ;  /* 0x0000000905057807 */ /* 0x000fca0005000000 */
[----:B------:R-:W0:Y:S01]  /*cc70*/  MUFU.EX2 R48, R48 ;  /* 0x0000003000307308 */ /* 0x000e220000000800 */
[----:B------:R-:W-:Y:S01]  /*cc80*/  FADD.FTZ R27, R28, R43 ;  /* 0x0000002b1c1b7221 */ /* 0x000fe20000010000 */
[----:B------:R-:W-:-:S03]  /*cc90*/  FADD.FTZ R43, R151, R42 ;  /* 0x0000002a972b7221 */ /* 0x000fc60000010000 */
[----:B------:R-:W-:Y:S01]  /*cca0*/  FADD.FTZ R46, R140, R27 ;  /* 0x0000001b8c2e7221 */ /* 0x000fe20000010000 */
[----:B-1----:R-:W-:Y:S02]  /*ccb0*/  FADD.FTZ R42, R30, R43 ;  /* 0x0000002b1e2a7221 */ /* 0x002fe40000010000 */
[----:B------:R-:W1:Y:S02]  /*ccc0*/  MUFU.EX2 R133, R133 ;  /* 0x0000008500857308 */ /* 0x000e640000000800 */
[----:B---3--:R-:W-:-:S04]  /*ccd0*/  FADD.FTZ R42, R145, R42 ;  /* 0x0000002a912a7221 */ /* 0x008fc80000010000 */
[----:B----4-:R-:W-:Y:S01]  /*cce0*/  FADD.FTZ R42, R31, R42 ;  /* 0x0000002a1f2a7221 */ /* 0x010fe20000010000 */
[----:B------:R-:W-:Y:S01]  /*ccf0*/  @!P1 VIADD R27, R47, 0x16840 ;  /* 0x000168402f1b9836 */ /* 0x000fe20000000000 */
[----:B------:R-:W3:Y:S01]  /*cd00*/  MUFU.EX2 R49, R49 ;  /* 0x0000003100317308 */ /* 0x000ee20000000800 */
[----:B------:R-:W-:-:S03]  /*cd10*/  @!P1 IMAD R47, R154, 0x8, R2 ;  /* 0x000000089a2f9824 */ /* 0x000fc600078e0202 */
[----:B------:R-:W-:Y:S01]  /*cd20*/  @!P1 PRMT R27, RZ, 0x654, R27 ;  /* 0x00000654ff1b9816 */ /* 0x000fe2000000001b */
[-CC-:B------:R-:W-:Y:S01]  /*cd30*/  FFMA.FTZ R59, R59, R0.reuse, -R65.reuse ;  /* 0x000000003b3b7223 */ /* 0x180fe20000010841 */
[-CC-:B------:R-:W-:Y:S01]  /*cd40*/  FFMA.FTZ R135, R62, R0.reuse, -R65.reuse ;  /* 0x000000003e877223 */ /* 0x180fe20000010841 */
[-CC-:B------:R-:W-:Y:S01]  /*cd50*/  FFMA.FTZ R4, R63, R0.reuse, -R65.reuse ;  /* 0x000000003f047223 */ /* 0x180fe20000010841 */
[----:B------:R-:W-:Y:S01]  /*cd60*/  MUFU.EX2 R52, R52 ;  /* 0x0000003400347308 */ /* 0x000fe20000000800 */
[----:B------:R-:W-:-:S07]  /*cd70*/  FFMA.FTZ R129, R66, R0, -R65 ;  /* 0x0000000042817223 */ /* 0x000fce0000010841 */
[----:B------:R-:W4:Y:S08]  /*cd80*/  MUFU.EX2 R26, R59 ;  /* 0x0000003b001a7308 */ /* 0x000f300000000800 */
[----:B------:R-:W-:Y:S01]  /*cd90*/  MUFU.EX2 R53, R53 ;  /* 0x0000003500357308 */ /* 0x000fe20000000800 */
[----:B------:R-:W-:-:S07]  /*cda0*/  F2FP.F16.F32.PACK_AB R148, R20, R148 ;  /* 0x000000941494723e */ /* 0x000fce00000000ff */
[----:B------:R-:W-:Y:S01]  /*cdb0*/  MUFU.EX2 R56, R56 ;  /* 0x0000003800387308 */ /* 0x000fe20000000800 */
[----:B------:R-:W-:-:S07]  /*cdc0*/  F2FP.F16.F32.PACK_AB R150, R24, R150 ;  /* 0x000000961896723e */ /* 0x000fce00000000ff */
[----:B------:R-:W-:Y:S08]  /*cdd0*/  MUFU.EX2 R57, R57 ;  /* 0x0000003900397308 */ /* 0x000ff00000000800 */
[----:B------:R-:W-:Y:S08]  /*cde0*/  MUFU.EX2 R36, R36 ;  /* 0x0000002400247308 */ /* 0x000ff00000000800 */
[----:B------:R-:W-:Y:S01]  /*cdf0*/  MUFU.EX2 R37, R37 ;  /* 0x0000002500257308 */ /* 0x000fe20000000800 */
[----:B------:R-:W-:-:S02]  /*ce00*/  WARPGROUP.DEPBAR.LE gsb0, 0x0 ;  /* 0x00008000000079c5 */ /* 0x000fc40000010000 */
[----:B------:R5:W-:Y:S06]  /*ce10*/  BAR.ARV R5, 0x100 ;  /* 0x000400050000751d */ /* 0x000bec0000002000 */
[----:B------:R-:W-:Y:S01]  /*ce20*/  @!P1 SYNCS.ARRIVE.TRANS64.RED.A1T0 RZ, [R27+URZ], RZ ;  /* 0x000000ff1bff99a7 */ /* 0x000fe2000810043f */
[----:B------:R-:W-:Y:S01]  /*ce30*/  MUFU.EX2 R60, R60 ;  /* 0x0000003c003c7308 */ /* 0x000fe20000000800 */
[----:B-----5:R-:W-:-:S04]  /*ce40*/  FADD.FTZ R5, R29, R46 ;  /* 0x0000002e1d057221 */ /* 0x020fc80000010000 */
[----:B------:R-:W-:-:S03]  /*ce50*/  FADD.FTZ R5, R142, R5 ;  /* 0x000000058e057221 */ /* 0x000fc60000010000 */
[----:B------:R-:W-:Y:S01]  /*ce60*/  MUFU.EX2 R61, R84 ;  /* 0x00000054003d7308 */ /* 0x000fe20000000800 */
[----:B------:R-:W-:Y:S01]  /*ce70*/  FADD.FTZ R43, R32, R5 ;  /* 0x00000005202b7221 */ /* 0x000fe20000010000 */
[----:B------:R-:W-:-:S03]  /*ce80*/  FADD.FTZ R5, R147, R42 ;  /* 0x0000002a93057221 */ /* 0x000fc60000010000 */
[----:B------:R-:W-:Y:S01]  /*ce90*/  FADD.FTZ R46, R136, R43 ;  /* 0x0000002b882e7221 */ /* 0x000fe20000010000 */
[----:B0-----:R-:W-:Y:S01]  /*cea0*/  FADD.FTZ R42, R34, R5 ;  /* 0x00000005222a7221 */ /* 0x001fe20000010000 */
[----:B------:R-:W-:Y:S01]  /*ceb0*/  @!P1 VIADD R43, R47, 0x16860 ;  /* 0x000168602f2b9836 */ /* 0x000fe20000000000 */
[----:B------:R-:W-:Y:S01]  /*cec0*/  MUFU.EX2 R21, R21 ;  /* 0x0000001500157308 */ /* 0x000fe20000000800 */
[----:B------:R-:W-:Y:S01]  /*ced0*/  FADD.FTZ R5, R33, R46 ;  /* 0x0000002e21057221 */ /* 0x000fe20000010000 */
[----:B------:R-:W-:Y:S02]  /*cee0*/  FADD.FTZ R42, R141, R42 ;  /* 0x0000002a8d2a7221 */ /* 0x000fe40000010000 */
[----:B------:R-:W-:Y:S01]  /*cef0*/  @!P1 PRMT R43, RZ, 0x654, R43 ;  /* 0x00000654ff2b9816 */ /* 0x000fe2000000002b */
[----:B------:R-:W-:Y:S01]  /*cf00*/  FADD.FTZ R5, R138, R5 ;  /* 0x000000058a057221 */ /* 0x000fe20000010000 */
[----:B------:R-:W-:Y:S02]  /*cf10*/  FADD.FTZ R46, R35, R42 ;  /* 0x0000002a232e7221 */ /* 0x000fe40000010000 */
[----:B------:R0:W-:Y:S02]  /*cf20*/  @!P1 SYNCS.ARRIVE.TRANS64.RED.A1T0 RZ, [R43+URZ], RZ ;  /* 0x000000ff2bff99a7 */ /* 0x0001e4000810043f */
[----:B0-----:R-:W-:Y:S01]  /*cf30*/  FADD.FTZ R43, R40, R5 ;  /* 0x00000005282b7221 */ /* 0x001fe20000010000 */
[----:B------:R-:W-:-:S03]  /*cf40*/  FADD.FTZ R5, R143, R46 ;  /* 0x0000002e8f057221 */ /* 0x000fc60000010000 */
[----:B------:R-:W-:Y:S01]  /*cf50*/  FADD.FTZ R50, R132, R43 ;  /* 0x0000002b84327221 */ /* 0x000fe20000010000 */
[----:B------:R-:W-:-:S03]  /*cf60*/  FADD.FTZ R46, R38, R5 ;  /* 0x00000005262e7221 */ /* 0x000fc60000010000 */
[----:B------:R-:W-:Y:S01]  /*cf70*/  FADD.FTZ R5, R41, R50 ;  /* 0x0000003229057221 */ /* 0x000fe20000010000 */
[----:B------:R-:W-:-:S03]  /*cf80*/  FADD.FTZ R46, R137, R46 ;  /* 0x0000002e892e7221 */ /* 0x000fc60000010000 */
[----:B------:R-:W-:Y:S01]  /*cf90*/  FADD.FTZ R5, R134, R5 ;  /* 0x0000000586057221 */ /* 0x000fe20000010000 */
[----:B------:R-:W-:Y:S01]  /*cfa0*/  FADD.FTZ R46, R39, R46 ;  /* 0x0000002e272e7221 */ /* 0x000fe20000010000 */
[----:B------:R-:W0:Y:S02]  /*cfb0*/  MUFU.EX2 R135, R135 ;  /* 0x0000008700877308 */ /* 0x000e240000000800 */
[----:B------:R-:W-:Y:S01]  /*cfc0*/  FADD.FTZ R50, R44, R5 ;  /* 0x000000052c327221 */ /* 0x000fe20000010000 */
[----:B------:R-:W-:Y:S01]  /*cfd0*/  FADD.FTZ R5, R139, R46 ;  /* 0x0000002e8b057221 */ /* 0x000fe20000010000 */
[-C--:B------:R-:W-:Y:S02]  /*cfe0*/  FFMA.FTZ R27, R67, R0.reuse, -R65 ;  /* 0x00000000431b7223 */ /* 0x080fe40000010841 */
[----:B------:R-:W-:Y:S01]  /*cff0*/  FADD.FTZ R47, R45, R50 ;  /* 0x000000322d2f7221 */ /* 0x000fe20000010000 */
[----:B------:R-:W-:Y:S01]  /*d000*/  FADD.FTZ R46, R14, R5 ;  /* 0x000000050e2e7221 */ /* 0x000fe20000010000 */
[----:B------:R-:W5:Y:S02]  /*d010*/  MUFU.EX2 R4, R4 ;  /* 0x0000000400047308 */ /* 0x000f640000000800 */
[----:B------:R-:W-:Y:S01]  /*d020*/  FADD.FTZ R50, R48, R47 ;  /* 0x0000002f30327221 */ /* 0x000fe20000010000 */
[----:B-1----:R-:W-:Y:S01]  /*d030*/  FADD.FTZ R5, R133, R46 ;  /* 0x0000002e85057221 */ /* 0x002fe20000010000 */
[----:B------:R-:W-:-:S04]  /*d040*/  FFMA.FTZ R131, R70, R0, -R65 ;  /* 0x0000000046837223 */ /* 0x000fc80000010841 */
[----:B------:R-:W1:Y:S01]  /*d050*/  MUFU.EX2 R129, R129 ;  /* 0x0000008100817308 */ /* 0x000e620000000800 */
[----:B---3--:R-:W-:Y:S01]  /*d060*/  FADD.FTZ R47, R49, R50 ;  /* 0x00000032312f7221 */ /* 0x008fe20000010000 */
[----:B----4-:R-:W-:Y:S01]  /*d070*/  FADD.FTZ R20, R26, R5 ;  /* 0x000000051a147221 */ /* 0x010fe20000010000 */
[----:B------:R-:W-:-:S05]  /*d080*/  FFMA.FTZ R42, R71, R0, -R65 ;  /* 0x00000000472a7223 */ /* 0x000fca0000010841 */
[----:B------:R-:W3:Y:S01]  /*d090*/  MUFU.EX2 R27, R27 ;  /* 0x0000001b001b7308 */ /* 0x000ee20000000800 */
[----:B------:R-:W-:Y:S01]  /*d0a0*/  FADD.FTZ R24, R52, R47 ;  /* 0x0000002f34187221 */ /* 0x000fe20000010000 */
[----:B0-----:R-:W-:Y:S01]  /*d0b0*/  FADD.FTZ R5, R135, R20 ;  /* 0x0000001487057221 */ /* 0x001fe20000010000 */
[----:B------:R-:W-:Y:S01]  /*d0c0*/  FFMA.FTZ R125, R74, R0, -R65 ;  /* 0x000000004a7d7223 */ /* 0x000fe20000010841 */
[----:B------:R-:W-:-:S04]  /*d0d0*/  F2FP.F16.F32.PACK_AB R144, R25, R144 ;  /* 0x000000901990723e */ /* 0x000fc800000000ff */
[----:B------:R-:W0:Y:S01]  /*d0e0*/  MUFU.EX2 R131, R131 ;  /* 0x0000008300837308 */ /* 0x000e220000000800 */
[----:B------:R-:W-:Y:S01]  /*d0f0*/  FADD.FTZ R25, R53, R24 ;  /* 0x0000001835197221 */ /* 0x000fe20000010000 */
[----:B-----5:R-:W-:Y:S01]  /*d100*/  FADD.FTZ R24, R4, R5 ;  /* 0x0000000504187221 */ /* 0x020fe20000010000 */
[----:B------:R-:W-:Y:S01]  /*d110*/  FFMA.FTZ R43, R75, R0, -R65 ;  /* 0x000000004b2b7223 */ /* 0x000fe20000010841 */
[----:B------:R-:W-:-:S04]  /*d120*/  F2FP.F16.F32.PACK_AB R146, R28, R146 ;  /* 0x000000921c92723e */ /* 0x000fc800000000ff */
[----:B------:R-:W4:Y:S01]  /*d130*/  MUFU.EX2 R42, R42 ;  /* 0x0000002a002a7308 */ /* 0x000f220000000800 */
[----:B------:R-:W-:Y:S01]  /*d140*/  FADD.FTZ R28, R56, R25 ;  /* 0x00000019381c7221 */ /* 0x000fe20000010000 */
[----:B-1----:R-:W-:Y:S01]  /*d150*/  FADD.FTZ R24, R129, R24 ;  /* 0x0000001881187221 */ /* 0x002fe20000010000 */
[----:B------:R-:W-:-:S05]  /*d160*/  FFMA.FTZ R127, R78, R0, -R65 ;  /* 0x000000004e7f7223 */ /* 0x000fca0000010841 */
[----:B------:R-:W1:Y:S01]  /*d170*/  MUFU.EX2 R125, R125 ;  /* 0x0000007d007d7308 */ /* 0x000e620000000800 */
[----:B------:R-:W-:Y:S01]  /*d180*/  FADD.FTZ R5, R57, R28 ;  /* 0x0000001c39057221 */ /* 0x000fe20000010000 */
[----:B---3--:R-:W-:Y:S01]  /*d190*/  FADD.FTZ R24, R27, R24 ;  /* 0x000000181b187221 */ /* 0x008fe20000010000 */
[----:B------:R-:W-:-:S05]  /*d1a0*/  FFMA.FTZ R79, R79, R0, -R65 ;  /* 0x000000004f4f7223 */ /* 0x000fca0000010841 */
[----:B------:R-:W3:Y:S01]  /*d1b0*/  MUFU.EX2 R43, R43 ;  /* 0x0000002b002b7308 */ /* 0x000ee20000000800 */
[----:B------:R-:W-:Y:S01]  /*d1c0*/  FADD.FTZ R28, R36, R5 ;  /* 0x00000005241c7221 */ /* 0x000fe20000010000 */
[----:B0-----:R-:W-:Y:S01]  /*d1d0*/  FADD.FTZ R5, R131, R24 ;  /* 0x0000001883057221 */ /* 0x001fe20000010000 */
[----:B------:R-:W-:-:S05]  /*d1e0*/  FFMA.FTZ R82, R82, R0, -R65 ;  /* 0x0000000052527223 */ /* 0x000fca0000010841 */
[----:B------:R-:W0:Y:S01]  /*d1f0*/  MUFU.EX2 R127, R127 ;  /* 0x0000007f007f7308 */ /* 0x000e220000000800 */
[----:B------:R-:W-:Y:S01]  /*d200*/  FADD.FTZ R25, R37, R28 ;  /* 0x0000001c25197221 */ /* 0x000fe20000010000 */
[----:B----4-:R-:W-:Y:S01]  /*d210*/  FADD.FTZ R24, R42, R5 ;  /* 0x000000052a187221 */ /* 0x010fe20000010000 */
[----:B------:R-:W-:-:S05]  /*d220*/  FFMA.FTZ R83, R83, R0, -R65 ;  /* 0x0000000053537223 */ /* 0x000fca0000010841 */
[----:B------:R-:W4:Y:S01]  /*d230*/  MUFU.EX2 R20, R79 ;  /* 0x0000004f00147308 */ /* 0x000f220000000800 */
[----:B------:R-:W-:Y:S01]  /*d240*/  FADD.FTZ R28, R60, R25 ;  /* 0x000000193c1c7221 */ /* 0x000fe20000010000 */
[----:B-1----:R-:W-:Y:S01]  /*d250*/  FADD.FTZ R24, R125, R24 ;  /* 0x000000187d187221 */ /* 0x002fe20000010000 */
[----:B------:R-:W-:-:S05]  /*d260*/  FFMA.FTZ R86, R86, R0, -R65 ;  /* 0x0000000056567223 */ /* 0x000fca0000010841 */
[----:B------:R-:W1:Y:S01]  /*d270*/  MUFU.EX2 R82, R82 ;  /* 0x0000005200527308 */ /* 0x000e620000000800 */
[----:B------:R-:W-:Y:S01]  /*d280*/  FADD.FTZ R28, R61, R28 ;  /* 0x0000001c3d1c7221 */ /* 0x000fe20000010000 */
[----:B---3--:R-:W-:Y:S01]  /*d290*/  FADD.FTZ R24, R43, R24 ;  /* 0x000000182b187221 */ /* 0x008fe20000010000 */
[----:B------:R-:W-:Y:S01]  /*d2a0*/  FFMA.FTZ R65, R87, R0, -R65 ;  /* 0x0000000057417223 */ /* 0x000fe20000010841 */
[----:B------:R-:W-:-:S04]  /*d2b0*/  F2FP.F16.F32.PACK_AB R122, R21, R61 ;  /* 0x0000003d157a723e */ /* 0x000fc800000000ff */
[----:B------:R-:W3:Y:S01]  /*d2c0*/  MUFU.EX2 R83, R83 ;  /* 0x0000005300537308 */ /* 0x000ee20000000800 */
[----:B------:R-:W-:Y:S01]  /*d2d0*/  FADD.FTZ R5, R21, R28 ;  /* 0x0000001c15057221 */ /* 0x000fe20000010000 */
[----:B0-----:R-:W-:-:S06]  /*d2e0*/  FADD.FTZ R21, R127, R24 ;  /* 0x000000187f157221 */ /* 0x001fcc0000010000 */
[----:B------:R-:W0:Y:S01]  /*d2f0*/  MUFU.EX2 R86, R86 ;  /* 0x0000005600567308 */ /* 0x000e220000000800 */
[----:B----4-:R-:W-:Y:S01]  /*d300*/  FADD.FTZ R21, R20, R21 ;  /* 0x0000001514157221 */ /* 0x010fe20000010000 */
[----:B--2---:R-:W-:-:S06]  /*d310*/  ISETP.GT.AND P2, PT, R152, R51, PT ;  /* 0x000000339800720c */ /* 0x004fcc0003f44270 */
[----:B------:R-:W2:Y:S01]  /*d320*/  MUFU.EX2 R65, R65 ;  /* 0x0000004100417308 */ /* 0x000ea20000000800 */
[----:B-1----:R-:W-:-:S04]  /*d330*/  FADD.FTZ R24, R82, R21 ;  /* 0x0000001552187221 */ /* 0x002fc80000010000 */
[----:B---3--:R-:W-:Y:S01]  /*d340*/  FADD.FTZ R21, R83, R24 ;  /* 0x0000001853157221 */ /* 0x008fe20000010000 */
[----:B------:R-:W-:-:S03]  /*d350*/  F2FP.F16.F32.PACK_AB R139, R14, R139 ;  /* 0x0000008b0e8b723e */ /* 0x000fc600000000ff */
[----:B0-----:R-:W-:Y:S01]  /*d360*/  FADD.FTZ R21, R86, R21 ;  /* 0x0000001556157221 */ /* 0x001fe20000010000 */
        /* <DEDUP_REMOVED lines=34> */
[----:B--2---:R-:W-:Y:S01]  /*d590*/  FADD.FTZ R4, R65, R21 ;  /* 0x0000001541047221 */ /* 0x004fe20000010000 */
        /* <DEDUP_REMOVED lines=28> */
[----:B------:R-:W-:Y:S01]  /*d760*/  MOV R8, R23 ;  /* 0x0000001700087202 */ /* 0x000fe20000000f00 */
[----:B------:R-:W-:Y:S06]  /*d770*/  @P2 BRA `(.L_x_2018) ;  /* 0xffffffd800082947 */ /* 0x000fec000383ffff */
.L_x_2008:
[----:B------:R-:W-:-:S13]  /*d780*/  ISETP.GE.AND P2, PT, R152, RZ, PT ;  /* 0x000000ff9800720c */ /* 0x000fda0003f46270 */
[----:B------:R-:W-:Y:S05]  /*d790*/  @!P2 BRA `(.L_x_2019) ;  /* 0x0000001c00c0a947 */ /* 0x000fea0003800000 */
[----:B------:R-:W-:Y:S01]  /*d7a0*/  IMAD.MOV.U32 R14, RZ, RZ, R9 ;  /* 0x000000ffff0e7224 */ /* 0x000fe200078e0009 */
[----:B------:R-:W-:Y:S01]  /*d7b0*/  MOV R153, R18 ;  /* 0x0000001200997202 */ /* 0x000fe20000000f00 */
[----:B------:R-:W-:Y:S02]  /*d7c0*/  IMAD.MOV.U32 R15, RZ, RZ, R3 ;  /* 0x000000ffff0f7224 */ /* 0x000fe400078e0003 */
[----:B------:R-:W-:-:S07]  /*d7d0*/  IMAD.MOV.U32 R8, RZ, RZ, R23 ;  /* 0x000000ffff087224 */ /* 0x000fce00078e0017 */
.L_x_2029:
        /* <DEDUP_REMOVED lines=10> */
.L_x_2021:
[----:B------:R-:W-:Y:S01]  /*d880*/  IMAD R0, R18, 0x8, R2 ;  /* 0x0000000812007824 */ /* 0x000fe200078e0202 */
[----:B------:R-:W-:-:S04]  /*d890*/  SHF.L.U32 R3, R23, 0x1f, RZ ;  /* 0x0000001f17037819 */ /* 0x000fc800000006ff */
[----:B------:R0:W1:Y:S01]  /*d8a0*/  SYNCS.PHASECHK.TRANS64.TRYWAIT P3, [R0+URZ+0x16830], R3 ;  /* 0x01683003000075a7 */ /* 0x000062000806017f */
[----:B------:R-:W-:Y:S05]  /*d8b0*/  @!P0 BRA `(.L_x_2022) ;  /* 0x0000000000048947 */ /* 0x000fea0003800000 */
[----:B------:R-:W-:Y:S01]  /*d8c0*/  BPT.TRAP 0x1 ;  /* 0x000000040000795c */ /* 0x000fe20000300000 */
.L_x_2022:
[----:B------:R-:W-:Y:S04]  /*d8d0*/  BSSY B0, `(.L_x_2020) ;  /* 0x0000004000007945 */ /* 0x000fe80003800000 */
[----:B-1----:R-:W-:Y:S05]  /*d8e0*/  @P3 BRA `(.L_x_2023) ;  /* 0x0000000000083947 */ /* 0x002fea0003800000 */
[----:B------:R-:W1:Y:S02]  /*d8f0*/  SYNCS.PHASECHK.TRANS64.TRYWAIT P3, [R0+URZ+0x16830], R3 ;  /* 0x01683003000075a7 */ /* 0x000e64000806017f */
[----:B-1----:R-:W-:Y:S05]  /*d900*/  @!P3 BRA `(.L_x_2024) ;  /* 0x0000009c0000b947 */ /* 0x002fea0003800000 */
.L_x_2023:
[----:B------:R-:W-:Y:S05]  /*d910*/  BSYNC B0 ;  /* 0x0000000000007941 */ /* 0x000fea0003800000 */
.L_x_2020:
        /* <DEDUP_REMOVED lines=9> */
[----:B0-----:R-:W-:-:S05]  /*d9b0*/  SHF.R.U32.HI R0, RZ, 0x7, R0 ;  /* 0x00000007ff007819 */ /* 0x001fca0000011600 */
[----:B------:R-:W-:Y:S01]  /*d9c0*/  VIADD R0, R0, 0x8 ;  /* 0x0000000800007836 */ /* 0x000fe20000000000 */
[----:B------:R-:W-:Y:S02]  /*d9d0*/  R2UR UR7, R27 ;  /* 0x000000001b0772ca */ /* 0x000fe400000e0000 */
[----:B------:R-:W-:Y:S02]  /*d9e0*/  R2UR UR11, R25 ;  /* 0x00000000190b72ca */ /* 0x000fe400000e0000 */
[----:B------:R-:W-:Y:S01]  /*d9f0*/  R2UR UR19, R27 ;  /* 0x000000001b1372ca */ /* 0x000fe200000e0000 */
[----:B------:R0:W-:Y:S01]  /*da00*/  BAR.SYNC.DEFER_BLOCKING R0, 0x100 ;  /* 0x000400000000751d */ /* 0x0001e20000010000 */
[----:B--2---:R-:W-:-:S05]  /*da10*/  IMAD R26, R18, 0x400, R3 ;  /* 0x00000400121a7824 */ /* 0x004fca00078e0203 */
[----:B------:R-:W-:-:S04]  /*da20*/  IADD3 R20, R26, 0x4, RZ ;  /* 0x000000041a147810 */ /* 0x000fc80007ffe0ff */
        /* <DEDUP_REMOVED lines=28> */
.L_x_2026:
[----:B------:R-:W-:Y:S01]  /*dbf0*/  SHF.L.U32 R0, R8, 0x1f, RZ ;  /* 0x0000001f08007819 */ /* 0x000fe200000006ff */
[----:B------:R-:W-:-:S04]  /*dc00*/  IMAD R3, R153, 0x8, R2 ;  /* 0x0000000899037824 */ /* 0x000fc800078e0202 */
[----:B------:R0:W1:Y:S01]  /*dc10*/  SYNCS.PHASECHK.TRANS64.TRYWAIT P2, [R3+URZ+0x16850], R0 ;  /* 0x01685000030075a7 */ /* 0x000062000804017f */
[----:B------:R-:W-:Y:S05]  /*dc20*/  @!P0 BRA `(.L_x_2027) ;  /* 0x0000000000048947 */ /* 0x000fea0003800000 */
[----:B------:R-:W-:Y:S01]  /*dc30*/  BPT.TRAP 0x1 ;  /* 0x000000040000795c */ /* 0x000fe20000300000 */
.L_x_2027:
[----:B-1----:R-:W-:Y:S05]  /*dc40*/  @P2 BRA `(.L_x_2025) ;  /* 0x0000000000082947 */ /* 0x002fea0003800000 */
[----:B------:R-:W1:Y:S02]  /*dc50*/  SYNCS.PHASECHK.TRANS64.TRYWAIT P2, [R3+URZ+0x16850], R0 ;  /* 0x01685000030075a7 */ /* 0x000e64000804017f */
[----:B-1----:R-:W-:Y:S05]  /*dc60*/  @!P2 BRA `(.L_x_2028) ;  /* 0x00000098003ca947 */ /* 0x002fea0003800000 */
.L_x_2025:
[----:B01----:R-:W-:Y:S01]  /*dc70*/  VIADD R0, R2, 0x400 ;  /* 0x0000040002007836 */ /* 0x003fe20000000000 */
[----:B------:R-:W-:Y:S01]  /*dc80*/  MOV R9, 0x40000040 ;  /* 0x4000004000097802 */ /* 0x000fe20000000f00 */
[----:B------:R-:W-:Y:S05]  /*dc90*/  WARPSYNC.ALL ;  /* 0x0000000000007948 */ /* 0x000fea0003800000 */
[----:B------:R-:W-:Y:S01]  /*dca0*/  SHF.R.U32.HI R0, RZ, 0x4, R0 ;  /* 0x00000004ff007819 */ /* 0x000fe20000011600 */
[----:B------:R-:W-:Y:S01]  /*dcb0*/  WARPGROUP.ARRIVE ;  /* 0x00000000000079c5 */ /* 0x000fe20000000000 */
[----:B------:R-:W-:Y:S01]  /*dcc0*/  R2UR UR7, R9 ;  /* 0x00000000090772ca */ /* 0x000fe200000e0000 */
[----:B------:R-:W-:Y:S01]  /*dcd0*/  IMAD.MOV.U32 R21, RZ, RZ, 0x40000040 ;  /* 0x40000040ff157424 */ /* 0x000fe200078e00ff */
[----:B------:R-:W-:Y:S01]  /*dce0*/  LOP3.LUT R0, R0, 0x3fff, RZ, 0xc0, !PT ;  /* 0x00003fff00007812 */ /* 0x000fe200078ec0ff */
[----:B------:R-:W-:-:S04]  /*dcf0*/  ULDC UR4, c[0x0][0x988] ;  /* 0x0002620000047ab9 */ /* 0x000fc80000000800 */
[----:B------:R-:W-:Y:S01]  /*dd00*/  IMAD R8, R153, 0x400, R0 ;  /* 0x0000040099087824 */ /* 0x000fe200078e0200 */
[----:B------:R-:W-:-:S03]  /*dd10*/  FMNMX.FTZ R0, R24, R15, !PT ;  /* 0x0000000f18007209 */ /* 0x000fc60007810000 */
[C---:B------:R-:W-:Y:S01]  /*dd20*/  VIADD R20, R8.reuse, 0x80 ;  /* 0x0000008008147836 */ /* 0x040fe20000000000 */
[----:B------:R-:W-:Y:S02]  /*dd30*/  R2UR UR6, R8 ;  /* 0x00000000080672ca */ /* 0x000fe400000e0000 */
[----:B------:R-:W-:-:S04]  /*dd40*/  FMNMX.FTZ R0, R25, R0, !PT ;  /* 0x0000000019007209 */ /* 0x000fc80007810000 */
[----:B------:R-:W-:-:S04]  /*dd50*/  FMNMX.FTZ R0, R28, R0, !PT ;  /* 0x000000001c007209 */ /* 0x000fc80007810000 */
[----:B------:R-:W-:-:S03]  /*dd60*/  FMNMX.FTZ R0, R29, R0, !PT ;  /* 0x000000001d007209 */ /* 0x000fc60007810000 */
[----:B------:R-:W-:Y:S01]  /*dd70*/  HGMMA.64x64x16.F32 R88, R148, gdesc[UR4].tnspB, R88, gsb0 ;  /* 0x40e0000494587df0 */ /* 0x000fe20008000858 */
[----:B------:R-:W-:Y:S02]  /*dd80*/  FMNMX.FTZ R0, R32, R0, !PT ;  /* 0x0000000020007209 */ /* 0x000fe40007810000 */
[----:B------:R-:W-:Y:S01]  /*dd90*/  R2UR UR6, R20 ;  /* 0x00000000140672ca */ /* 0x000fe200000e0000 */
[----:B------:R-:W-:Y:S01]  /*dda0*/  VIADD R20, R8, 0x100 ;  /* 0x0000010008147836 */ /* 0x000fe20000000000 */
[----:B------:R-:W-:Y:S02]  /*ddb0*/  FMNMX.FTZ R0, R33, R0, !PT ;  /* 0x0000000021007209 */ /* 0x000fe40007810000 */
[----:B------:R-:W-:Y:S01]  /*ddc0*/  R2UR UR7, R21 ;  /* 0x00000000150772ca */ /* 0x000fe200000e0000 */
[----:B------:R-:W-:Y:S01]  /*ddd0*/  IMAD.MOV.U32 R21, RZ, RZ, 0x40000040 ;  /* 0x40000040ff157424 */ /* 0x000fe200078e00ff */
        /* <DEDUP_REMOVED lines=23> */
[----:B------:R-:W-:Y:S01]  /*df50*/  R2UR UR6, R20 ;  /* 0x00000000140672ca */ /* 0x000fe200000e0000 */
[----:B------:R-:W-:Y:S01]  /*df60*/  VIADD R20, R8, 0x180 ;  /* 0x0000018008147836 */ /* 0x000fe20000000000 */
[----:B------:R-:W-:Y:S01]  /*df70*/  R2UR UR7, R21 ;  /* 0x00000000150772ca */ /* 0x000fe200000e0000 */
[----:B------:R-:W-:Y:S01]  /*df80*/  IMAD.MOV.U32 R21, RZ, RZ, 0x40000040 ;  /* 0x40000040ff157424 */ /* 0x000fe200078e00ff */
        /* <DEDUP_REMOVED lines=11> */
[----:B0-----:R-:W-:Y:S01]  /*e040*/  FMNMX.FTZ R3, R3, R0, !PT ;  /* 0x0000000003037209 */ /* 0x001fe20007810000 */
[----:B------:R-:W-:-:S04]  /*e050*/  IMAD.U32 R0, RZ, RZ, UR4 ;  /* 0x00000004ff007e24 */ /* 0x000fc8000f8e00ff */
[----:B------:R-:W-:Y:S01]  /*e060*/  HGMMA.64x64x16.F32 R88, R140, gdesc[UR4].tnspB, R88, gsb0 ;  /* 0x40e000048c587df0 */ /* 0x000fe20008000858 */
[----:B------:R-:W-:Y:S01]  /*e070*/  R2UR UR6, R20 ;  /* 0x00000000140672ca */ /* 0x000fe200000e0000 */
[----:B------:R-:W-:Y:S01]  /*e080*/  FADD.FTZ R9, -R3, R15 ;  /* 0x0000000f03097221 */ /* 0x000fe20000010100 */
[----:B------:R-:W-:Y:S01]  /*e090*/  R2UR UR7, R21 ;  /* 0x00000000150772ca */ /* 0x000fe200000e0000 */
[----:B------:R-:W-:Y:S01]  /*e0a0*/  IMAD.MOV.U32 R21, RZ, RZ, 0x40000040 ;  /* 0x40000040ff157424 */ /* 0x000fe200078e00ff */
[----:B------:R-:W-:Y:S01]  /*e0b0*/  IADD3 R20, R8, 0x200, RZ ;  /* 0x0000020008147810 */ /* 0x000fe20007ffe0ff */
[----:B------:R-:W-:-:S04]  /*e0c0*/  FMUL.FTZ R9, R9, R0 ;  /* 0x0000000009097220 */ /* 0x000fc80000410000 */
[----:B------:R0:W-:Y:S02]  /*e0d0*/  MUFU.EX2 R15, R9 ;  /* 0x00000009000f7308 */ /* 0x0001e40000000800 */
[----:B0-----:R-:W-:-:S04]  /*e0e0*/  FMNMX.FTZ R9, R26, R14, !PT ;  /* 0x0000000e1a097209 */ /* 0x001fc80007810000 */
        /* <DEDUP_REMOVED lines=19> */
[----:B------:R-:W-:Y:S02]  /*e220*/  R2UR UR6, R20 ;  /* 0x00000000140672ca */ /* 0x000fe400000e0000 */
[----:B------:R-:W-:Y:S01]  /*e230*/  R2UR UR7, R21 ;  /* 0x00000000150772ca */ /* 0x000fe200000e0000 */
[----:B------:R-:W-:Y:S01]  /*e240*/  FMUL.FTZ R21, R3, R0 ;  /* 0x0000000003157220 */ /* 0x000fe20000410000 */
[----:B------:R-:W-:-:S03]  /*e250*/  FMNMX.FTZ R9, R59, R9, !PT ;  /* 0x000000093b097209 */ /* 0x000fc60007810000 */
[-CC-:B------:R-:W-:Y:S01]  /*e260*/  FFMA.FTZ R150, R28, R0.reuse, -R21.reuse ;  /* 0x000000001c967223 */ /* 0x180fe20000010815 */
[----:B------:R-:W-:Y:S01]  /*e270*/  FMNMX.FTZ R9, R62, R9, !PT ;  /* 0x000000093e097209 */ /* 0x000fe20007810000 */
[----:B------:R-:W-:Y:S02]  /*e280*/  VIADD R28, R8, 0x280 ;  /* 0x00000280081c7836 */ /* 0x000fe40000000000 */
[-CC-:B------:R-:W-:Y:S01]  /*e290*/  FFMA.FTZ R142, R44, R0.reuse, -R21.reuse ;  /* 0x000000002c8e7223 */ /* 0x180fe20000010815 */
[-CC-:B------:R-:W-:Y:S01]  /*e2a0*/  FFMA.FTZ R148, R25, R0.reuse, -R21.reuse ;  /* 0x0000000019947223 */ /* 0x180fe20000010815 */
[----:B------:R-:W-:Y:S01]  /*e2b0*/  FMNMX.FTZ R9, R63, R9, !PT ;  /* 0x000000093f097209 */ /* 0x000fe20007810000 */
[-CC-:B------:R-:W-:Y:S01]  /*e2c0*/  FFMA.FTZ R145, R24, R0.reuse, -R21.reuse ;  /* 0x0000000018917223 */ /* 0x180fe20000010815 */
        /* <DEDUP_REMOVED lines=20> */
[----:B------:R-:W-:Y:S01]  /*e410*/  FFMA.FTZ R84, R84, R0, -R21 ;  /* 0x0000000054547223 */ /* 0x000fe20000010815 */
        /* <DEDUP_REMOVED lines=13> */
[----:B------:R-:W-:-:S03]  /*e4f0*/  F2FP.F16.F32.PACK_AB R148, R148, R145 ;  /* 0x000000919494723e */ /* 0x000fc600000000ff */
[----:B------:R-:W0:Y:S02]  /*e500*/  SHFL.BFLY PT, R44, R9, 0x2, 0x1f ;  /* 0x0c401f00092c7f89 */ /* 0x000e2400000e0000 */
[----:B------:R-:W-:Y:S08]  /*e510*/  MUFU.EX2 R144, R144 ;  /* 0x0000009000907308 */ /* 0x000ff00000000800 */
[----:B------:R-:W-:Y:S01]  /*e520*/  MUFU.EX2 R141, R141 ;  /* 0x0000008d008d7308 */ /* 0x000fe20000000800 */
[----:B------:R-:W-:-:S02]  /*e530*/  WARPGROUP.DEPBAR.LE gsb0, 0x0 ;  /* 0x00008000000079c5 */ /* 0x000fc40000010000 */
[----:B------:R-:W-:Y:S01]  /*e540*/  WARPGROUP.ARRIVE ;  /* 0x00000000000079c5 */ /* 0x000fe20000000000 */
[-CC-:B------:R-:W-:Y:S01]  /*e550*/  FFMA.FTZ R137, R29, R0.reuse, -R21.reuse ;  /* 0x000000001d897223 */ /* 0x180fe20000010815 */
[----:B------:R-:W-:Y:S02]  /*e560*/  IMAD.MOV.U32 R29, RZ, RZ, 0x40000040 ;  /* 0x40000040ff1d7424 */ /* 0x000fe400078e00ff */
[-CC-:B------:R-:W-:Y:S01]  /*e570*/  FFMA.FTZ R138, R52, R0.reuse, -R21.reuse ;  /* 0x00000000348a7223 */ /* 0x180fe20000010815 */
[-CC-:B------:R-:W-:Y:S01]  /*e580*/  FFMA.FTZ R139, R40, R0.reuse, -R21.reuse ;  /* 0x00000000288b7223 */ /* 0x180fe20000010815 */
[-CC-:B------:R-:W-:Y:S01]  /*e590*/  FFMA.FTZ R136, R48, R0.reuse, -R21.reuse ;  /* 0x0000000030887223 */ /* 0x180fe20000010815 */
[----:B------:R-:W-:Y:S01]  /*e5a0*/  HGMMA.64x64x16.F32 R88, R132, gdesc[UR4].tnspB, R88, gsb0 ;  /* 0x40e0000484587df0 */ /* 0x000fe20008000858 */
[----:B------:R-:W-:Y:S01]  /*e5b0*/  R2UR UR6, R28 ;  /* 0x000000001c0672ca */ /* 0x000fe200000e0000 */
[-CC-:B------:R-:W-:Y:S01]  /*e5c0*/  FFMA.FTZ R40, R68, R0.reuse, -R21.reuse ;  /* 0x0000000044287223 */ /* 0x180fe20000010815 */
[----:B------:R-:W-:Y:S01]  /*e5d0*/  R2UR UR7, R29 ;  /* 0x000000001d0772ca */ /* 0x000fe200000e0000 */
[--C-:B------:R-:W-:Y:S01]  /*e5e0*/  FFMA.FTZ R28, R72, R0, -R21.reuse ;  /* 0x00000000481c7223 */ /* 0x100fe20000010815 */
[----:B0-----:R-:W-:Y:S01]  /*e5f0*/  FMNMX.FTZ R9, R9, R44, !PT ;  /* 0x0000002c09097209 */ /* 0x001fe20007810000 */
[-CC-:B------:R-:W-:Y:S01]  /*e600*/  FFMA.FTZ R29, R73, R0.reuse, -R21.reuse ;  /* 0x00000000491d7223 */ /* 0x180fe20000010815 */
[-CC-:B------:R-:W-:Y:S01]  /*e610*/  FFMA.FTZ R44, R76, R0.reuse, -R21.reuse ;  /* 0x000000004c2c7223 */ /* 0x180fe20000010815 */
[----:B------:R-:W-:Y:S01]  /*e620*/  FFMA.FTZ R48, R80, R0, -R21 ;  /* 0x0000000050307223 */ /* 0x000fe20000010815 */
[----:B------:R-:W0:Y:S01]  /*e630*/  MUFU.EX2 R137, R137 ;  /* 0x0000008900897308 */ /* 0x000e220000000800 */
[----:B------:R-:W1:Y:S07]  /*e640*/  SHFL.BFLY PT, R52, R9, 0x1, 0x1f ;  /* 0x0c201f0009347f89 */ /* 0x000e6e00000e0000 */
[----:B------:R-:W-:Y:S08]  /*e650*/  MUFU.EX2 R146, R146 ;  /* 0x0000009200927308 */ /* 0x000ff00000000800 */
[----:B------:R-:W-:Y:S08]  /*e660*/  MUFU.EX2 R139, R139 ;  /* 0x0000008b008b7308 */ /* 0x000ff00000000800 */
[----:B------:R-:W-:Y:S01]  /*e670*/  MUFU.EX2 R140, R140 ;  /* 0x0000008c008c7308 */ /* 0x000fe20000000800 */
[----:B-1----:R-:W-:-:S05]  /*e680*/  FMNMX.FTZ R9, R9, R52, !PT ;  /* 0x0000003409097209 */ /* 0x002fca0007810000 */
[C---:B------:R-:W-:Y:S01]  /*e690*/  FADD.FTZ R53, -R9.reuse, R14 ;  /* 0x0000000e09357221 */ /* 0x040fe20000010100 */
[-C--:B------:R-:W-:Y:S01]  /*e6a0*/  FMUL.FTZ R57, R9, R0.reuse ;  /* 0x0000000009397220 */ /* 0x080fe20000410000 */
[----:B------:R-:W-:Y:S03]  /*e6b0*/  MUFU.EX2 R142, R142 ;  /* 0x0000008e008e7308 */ /* 0x000fe60000000800 */
[-CC-:B------:R-:W-:Y:S01]  /*e6c0*/  FFMA.FTZ R149, R26, R0.reuse, -R57.reuse ;  /* 0x000000001a957223 */ /* 0x180fe20000010839 */
[----:B------:R-:W-:Y:S02]  /*e6d0*/  VIADD R26, R8, 0x300 ;  /* 0x00000300081a7836 */ /* 0x000fe40000000000 */
[-CC-:B------:R-:W-:Y:S01]  /*e6e0*/  FFMA.FTZ R151, R30, R0.reuse, -R57.reuse ;  /* 0x000000001e977223 */ /* 0x180fe20000010839 */
[-CC-:B------:R-:W-:Y:S01]  /*e6f0*/  FFMA.FTZ R30, R34, R0.reuse, -R57.reuse ;  /* 0x00000000221e7223 */ /* 0x180fe20000010839 */
[-CC-:B------:R-:W-:Y:S01]  /*e700*/  FFMA.FTZ R31, R31, R0.reuse, -R57.reuse ;  /* 0x000000001f1f7223 */ /* 0x180fe20000010839 */
[-CC-:B------:R-:W-:Y:S01]  /*e710*/  FFMA.FTZ R34, R42, R0.reuse, -R57.reuse ;  /* 0x000000002a227223 */ /* 0x180fe20000010839 */
[----:B------:R-:W-:Y:S01]  /*e720*/  MUFU.EX2 R149, R149 ;  /* 0x0000009500957308 */ /* 0x000fe20000000800 */
[-CC-:B------:R-:W-:Y:S01]  /*e730*/  FFMA.FTZ R42, R47, R0.reuse, -R57.reuse ;  /* 0x000000002f2a7223 */ /* 0x180fe20000010839 */
[-CC-:B------:R-:W-:Y:S01]  /*e740*/  FFMA.FTZ R147, R38, R0.reuse, -R57.reuse ;  /* 0x0000000026937223 */ /* 0x180fe20000010839 */
[-C--:B------:R-:W-:Y:S01]  /*e750*/  FFMA.FTZ R38, R50, R0.reuse, -R57 ;  /* 0x0000000032267223 */ /* 0x080fe20000010839 */
[----:B--2---:R-:W-:Y:S01]  /*e760*/  FADD.FTZ R50, R150, R5 ;  /* 0x0000000596327221 */ /* 0x004fe20000010000 */
[-CC-:B------:R-:W-:Y:S01]  /*e770*/  FFMA.FTZ R55, R55, R0.reuse, -R57.reuse ;  /* 0x0000000037377223 */ /* 0x180fe20000010839 */
[-CC-:B------:R-:W-:Y:S01]  /*e780*/  FFMA.FTZ R75, R75, R0.reuse, -R57.reuse ;  /* 0x000000004b4b7223 */ /* 0x180fe20000010839 */
[-CC-:B------:R-:W-:Y:S01]  /*e790*/  FFMA.FTZ R78, R78, R0.reuse, -R57.reuse ;  /* 0x000000004e4e7223 */ /* 0x180fe20000010839 */
[----:B------:R-:W-:Y:S01]  /*e7a0*/  MUFU.EX2 R151, R151 ;  /* 0x0000009700977308 */ /* 0x000fe20000000800 */
[----:B0-----:R-:W-:Y:S01]  /*e7b0*/  FADD.FTZ R50, R137, R50 ;  /* 0x0000003289327221 */ /* 0x001fe20000010000 */
[-CC-:B------:R-:W-:Y:S01]  /*e7c0*/  FFMA.FTZ R79, R79, R0.reuse, -R57.reuse ;  /* 0x000000004f4f7223 */ /* 0x180fe20000010839 */
[-CC-:B------:R-:W-:Y:S01]  /*e7d0*/  FFMA.FTZ R82, R82, R0.reuse, -R57.reuse ;  /* 0x0000000052527223 */ /* 0x180fe20000010839 */
[-CC-:B------:R-:W-:Y:S01]  /*e7e0*/  FFMA.FTZ R83, R83, R0.reuse, -R57.reuse ;  /* 0x0000000053537223 */ /* 0x180fe20000010839 */
[----:B------:R-:W-:Y:S01]  /*e7f0*/  FFMA.FTZ R86, R86, R0, -R57 ;  /* 0x0000000056567223 */ /* 0x000fe20000010839 */
[----:B------:R-:W-:-:S02]  /*e800*/  F2FP.F16.F32.PACK_AB R150, R137, R150 ;  /* 0x000000968996723e */ /* 0x000fc400000000ff */
[----:B------:R-:W-:Y:S08]  /*e810*/  MUFU.EX2 R31, R31 ;  /* 0x0000001f001f7308 */ /* 0x000ff00000000800 */
[----:B------:R-:W-:Y:S01]  /*e820*/  MUFU.EX2 R30, R30 ;  /* 0x0000001e001e7308 */ /* 0x000fe20000000800 */
[----:B------:R-:W-:Y:S02]  /*e830*/  WARPGROUP.DEPBAR.LE gsb0, 0x0 ;  /* 0x00008000000079c5 */ /* 0x000fe40000010000 */
[----:B------:R-:W-:Y:S01]  /*e840*/  WARPGROUP.ARRIVE ;  /* 0x00000000000079c5 */ /* 0x000fe20000000000 */
[-CC-:B------:R-:W-:Y:S01]  /*e850*/  FFMA.FTZ R132, R56, R0.reuse, -R21.reuse ;  /* 0x0000000038847223 */ /* 0x180fe20000010815 */
[-CC-:B------:R-:W-:Y:S01]  /*e860*/  FFMA.FTZ R134, R60, R0.reuse, -R21.reuse ;  /* 0x000000003c867223 */ /* 0x180fe20000010815 */
[----:B------:R-:W-:-:S03]  /*e870*/  FFMA.FTZ R21, R85, R0, -R21 ;  /* 0x0000000055157223 */ /* 0x000fc60000010815 */
[----:B------:R-:W0:Y:S01]  /*e880*/  S2R R135, SR_TID.X ;  /* 0x0000000000877919 */ /* 0x000e220000002100 */
[-CC-:B------:R-:W-:Y:S01]  /*e890*/  FFMA.FTZ R56, R35, R0.reuse, -R57.reuse ;  /* 0x0000000023387223 */ /* 0x180fe20000010839 */
[----:B------:R-:W-:Y:S01]  /*e8a0*/  HGMMA.64x64x16.F32 R88, R128, gdesc[UR4].tnspB, R88, gsb0 ;  /* 0x40e0000480587df0 */ /* 0x000fe20008000858 */
[----:B------:R1:W-:Y:S01]  /*e8b0*/  MUFU.EX2 R14, R21 ;  /* 0x00000015000e7308 */ /* 0x0003e20000000800 */
[----:B------:R-:W-:Y:S01]  /*e8c0*/  R2UR UR6, R26 ;  /* 0x000000001a0672ca */ /* 0x000fe200000e0000 */
[-CC-:B------:R-:W-:Y:S01]  /*e8d0*/  FFMA.FTZ R35, R46, R0.reuse, -R57.reuse ;  /* 0x000000002e237223 */ /* 0x180fe20000010839 */
[----:B------:R-:W-:Y:S01]  /*e8e0*/  IADD3 R26, R8, 0x380, RZ ;  /* 0x00000380081a7810 */ /* 0x000fe20007ffe0ff */
[-CC-:B------:R-:W-:Y:S01]  /*e8f0*/  FFMA.FTZ R60, R39, R0.reuse, -R57.reuse ;  /* 0x00000000273c7223 */ /* 0x180fe20000010839 */
[-CC-:B------:R-:W-:Y:S01]  /*e900*/  FFMA.FTZ R39, R43, R0.reuse, -R57.reuse ;  /* 0x000000002b277223 */ /* 0x180fe20000010839 */
[-CC-:B------:R-:W-:Y:S01]  /*e910*/  FFMA.FTZ R43, R51, R0.reuse, -R57.reuse ;  /* 0x00000000332b7223 */ /* 0x180fe20000010839 */
[-CC-:B------:R-:W-:Y:S01]  /*e920*/  FFMA.FTZ R8, R54, R0.reuse, -R57.reuse ;  /* 0x0000000036087223 */ /* 0x180fe20000010839 */
[----:B------:R-:W2:Y:S01]  /*e930*/  MUFU.EX2 R56, R56 ;  /* 0x0000003800387308 */ /* 0x000ea20000000800 */
[-C--:B-1----:R-:W-:Y:S01]  /*e940*/  FMUL.FTZ R21, R53, R0.reuse ;  /* 0x0000000035157220 */ /* 0x082fe20000410000 */
[----:B------:R-:W-:Y:S01]  /*e950*/  FFMA.FTZ R53, R27, R0, -R57 ;  /* 0x000000001b357223 */ /* 0x000fe20000010839 */
[----:B------:R-:W-:-:S02]  /*e960*/  IMAD.MOV.U32 R27, RZ, RZ, 0x40000040 ;  /* 0x40000040ff1b7424 */ /* 0x000fc400078e00ff */
[----:B------:R-:W-:-:S03]  /*e970*/  FFMA.FTZ R133, R58, R0, -R57 ;  /* 0x000000003a857223 */ /* 0x000fc60000010839 */
[----:B------:R-:W-:Y:S01]  /*e980*/  R2UR UR7, R27 ;  /* 0x000000001b0772ca */ /* 0x000fe200000e0000 */
[----:B------:R-:W-:Y:S01]  /*e990*/  IMAD.MOV.U32 R27, RZ, RZ, 0x40000040 ;  /* 0x40000040ff1b7424 */ /* 0x000fe200078e00ff */
[----:B------:R-:W1:Y:S01]  /*e9a0*/  MUFU.EX2 R21, R21 ;  /* 0x0000001500157308 */ /* 0x000e620000000800 */
[----:B--2---:R-:W-:-:S07]  /*e9b0*/  F2FP.F16.F32.PACK_AB R145, R56, R30 ;  /* 0x0000001e3891723e */ /* 0x004fce00000000ff */
[----:B------:R-:W2:Y:S01]  /*e9c0*/  MUFU.EX2 R53, R53 ;  /* 0x0000003500357308 */ /* 0x000ea20000000800 */
[----:B0-----:R-:W-:Y:S02]  /*e9d0*/  SHF.R.U32.HI R154, RZ, 0x7, R135 ;  /* 0x00000007ff9a7819 */ /* 0x001fe40000011687 */
[----:B------:R-:W-:Y:S01]  /*e9e0*/  ISETP.GE.U32.AND P2, PT, R135, 0x180, PT ;  /* 0x000001808700780c */ /* 0x000fe20003f46070 */
[----:B------:R-:W-:Y:S02]  /*e9f0*/  FFMA.FTZ R135, R62, R0, -R57 ;  /* 0x000000003e877223 */ /* 0x000fe40000010839 */
[----:B------:R-:W-:Y:S02]  /*ea00*/  VIADD R46, R154, 0x9 ;  /* 0x000000099a2e7836 */ /* 0x000fe40000000000 */
[----:B-1----:R-:W-:Y:S01]  /*ea10*/  FFMA.FTZ R4, R21, R4, R149 ;  /* 0x0000000415047223 */ /* 0x002fe20000010095 */
[----:B------:R-:W-:Y:S02]  /*ea20*/  MUFU.EX2 R147, R147 ;  /* 0x0000009300937308 */ /* 0x000fe40000000800 */
[----:B------:R-:W-:-:S02]  /*ea30*/  SEL R51, R46, 0x9, !P2 ;  /* 0x000000092e337807 */ /* 0x000fc40005000000 */
[----:B------:R-:W-:Y:S01]  /*ea40*/  ISETP.GT.AND P2, PT, R152, RZ, PT ;  /* 0x000000ff9800720c */ /* 0x000fe20003f44270 */
[----:B--2---:R-:W-:-:S03]  /*ea50*/  FADD.FTZ R46, R53, R4 ;  /* 0x00000004352e7221 */ /* 0x004fc60000010000 */
[----:B------:R-:W-:Y:S01]  /*ea60*/  MUFU.EX2 R60, R60 ;  /* 0x0000003c003c7308 */ /* 0x000fe20000000800 */
[----:B------:R-:W-:Y:S01]  /*ea70*/  FFMA.FTZ R4, R63, R0, -R57 ;  /* 0x000000003f047223 */ /* 0x000fe20000010839 */
[----:B------:R-:W-:Y:S01]  /*ea80*/  F2FP.F16.F32.PACK_AB R149, R53, R149 ;  /* 0x000000953595723e */ /* 0x000fe200000000ff */
[----:B------:R-:W-:Y:S01]  /*ea90*/  FADD.FTZ R46, R151, R46 ;  /* 0x0000002e972e7221 */ /* 0x000fe20000010000 */
[C---:B------:R-:W-:Y:S02]  /*eaa0*/  F2FP.F16.F32.PACK_AB R151, R31.reuse, R151 ;  /* 0x000000971f97723e */ /* 0x040fe400000000ff */
[----:B------:R-:W-:Y:S01]  /*eab0*/  IADD3 R152, R152, -0x1, RZ ;  /* 0xffffffff98987810 */ /* 0x000fe20007ffe0ff */
[----:B------:R-:W-:Y:S01]  /*eac0*/  FADD.FTZ R5, R31, R46 ;  /* 0x0000002e1f057221 */ /* 0x000fe20000010000 */
[----:B------:R-:W-:Y:S08]  /*ead0*/  MUFU.EX2 R34, R34 ;  /* 0x0000002200227308 */ /* 0x000ff00000000800 */
[----:B------:R-:W-:Y:S08]  /*eae0*/  MUFU.EX2 R39, R39 ;  /* 0x0000002700277308 */ /* 0x000ff00000000800 */
[----:B------:R-:W-:Y:S08]  /*eaf0*/  MUFU.EX2 R35, R35 ;  /* 0x0000002300237308 */ /* 0x000ff00000000800 */
[----:B------:R-:W-:Y:S01]  /*eb00*/  MUFU.EX2 R25, R25 ;  /* 0x0000001900197308 */ /* 0x000fe20000000800 */
[----:B------:R-:W-:-:S02]  /*eb10*/  WARPGROUP.DEPBAR.LE gsb0, 0x0 ;  /* 0x00008000000079c5 */ /* 0x000fc40000010000 */
[----:B------:R-:W-:Y:S01]  /*eb20*/  WARPGROUP.ARRIVE ;  /* 0x00000000000079c5 */ /* 0x000fe20000000000 */
[-CC-:B------:R-:W-:Y:S01]  /*eb30*/  FFMA.FTZ R129, R66, R0.reuse, -R57.reuse ;  /* 0x0000000042817223 */ /* 0x180fe20000010839 */
[----:B------:R-:W-:-:S03]  /*eb40*/  FFMA.FTZ R131, R70, R0, -R57 ;  /* 0x0000000046837223 */ /* 0x000fc60000010839 */
[----:B------:R-:W-:Y:S01]  /*eb50*/  MUFU.EX2 R42, R42 ;  /* 0x0000002a002a7308 */ /* 0x000fe20000000800 */
[----:B------:R-:W-:Y:S01]  /*eb60*/  HGMMA.64x64x16.F32 R88, R124, gdesc[UR4].tnspB, R88, gsb0 ;  /* 0x40e000047c587df0 */ /* 0x000fe20008000858 */
[----:B------:R-:W-:Y:S02]  /*eb70*/  R2UR UR6, R26 ;  /* 0x000000001a0672ca */ /* 0x000fe400000e0000 */
[----:B------:R-:W-:Y:S01]  /*eb80*/  R2UR UR7, R27 ;  /* 0x000000001b0772ca */ /* 0x000fe200000e0000 */
[----:B------:R-:W-:-:S03]  /*eb90*/  @!P1 IMAD R27, R18, 0x8, R2 ;  /* 0x00000008121b9824 */ /* 0x000fc600078e0202 */
[----:B------:R-:W-:Y:S01]  /*eba0*/  MUFU.EX2 R136, R136 ;  /* 0x0000008800887308 */ /* 0x000fe20000000800 */
[----:B------:R-:W-:Y:S02]  /*ebb0*/  @!P1 VIADD R47, R27, 0x16840 ;  /* 0x000168401b2f9836 */ /* 0x000fe40000000000 */
[----:B------:R-:W-:-:S03]  /*ebc0*/  FFMA.FTZ R27, R59, R0, -R57 ;  /* 0x000000003b1b7223 */ /* 0x000fc60000010839 */
[----:B------:R-:W-:Y:S02]  /*ebd0*/  @!P1 PRMT R47, RZ, 0x654, R47 ;  /* 0x00000654ff2f9816 */ /* 0x000fe4000000002f */
[----:B------:R-:W-:Y:S08]  /*ebe0*/  MUFU.EX2 R38, R38 ;  /* 0x0000002600267308 */ /* 0x000ff00000000800 */
        /* <DEDUP_REMOVED lines=9> */
[----:B------:R-:W-:-:S05]  /*ec80*/  WARPGROUP.ARRIVE ;  /* 0x00000000000079c5 */ /* 0x000fca0000000000 */
[----:B------:R-:W-:Y:S01]  /*ec90*/  MUFU.EX2 R133, R133 ;  /* 0x0000008500857308 */ /* 0x000fe20000000800 */
[----:B------:R-:W-:Y:S01]  /*eca0*/  FFMA.FTZ R125, R74, R0, -R57 ;  /* 0x000000004a7d7223 */ /* 0x000fe20000010839 */
[----:B------:R-:W-:Y:S06]  /*ecb0*/  HGMMA.64x64x16.F32 R88, R120, gdesc[UR4].tnspB, R88, gsb0 ;  /* 0x40e0000478587df0 */ /* 0x000fec0008000858 */
        /* <DEDUP_REMOVED lines=8> */
[----:B------:R-:W0:Y:S08]  /*ed40*/  MUFU.EX2 R36, R36 ;  /* 0x0000002400247308 */ /* 0x000e300000000800 */
[----:B------:R-:W-:Y:S01]  /*ed50*/  MUFU.EX2 R40, R40 ;  /* 0x0000002800287308 */ /* 0x000fe20000000800 */
[----:B------:R-:W-:-:S02]  /*ed60*/  WARPGROUP.DEPBAR.LE gsb0, 0x0 ;  /* 0x00008000000079c5 */ /* 0x000fc40000010000 */
[----:B------:R1:W-:Y:S06]  /*ed70*/  BAR.ARV R51, 0x100 ;  /* 0x000400330000751d */ /* 0x0003ec0000002000 */
[----:B------:R2:W-:Y:S01]  /*ed80*/  @!P1 SYNCS.ARRIVE.TRANS64.RED.A1T0 RZ, [R47+URZ], RZ ;  /* 0x000000ff2fff99a7 */ /* 0x0005e2000810043f */
[----:B------:R-:W-:Y:S01]  /*ed90*/  MUFU.EX2 R131, R131 ;  /* 0x0000008300837308 */ /* 0x000fe20000000800 */
[----:B-1----:R-:W-:Y:S01]  /*eda0*/  FADD.FTZ R51, R30, R5 ;  /* 0x000000051e337221 */ /* 0x002fe20000010000 */
[----:B------:R-:W-:Y:S01]  /*edb0*/  FFMA.FTZ R5, R67, R0, -R57 ;  /* 0x0000000043057223 */ /* 0x000fe20000010839 */
[-C--:B------:R-:W-:Y:S01]  /*edc0*/  FMUL.FTZ R88, R88, R15.reuse ;  /* 0x0000000f58587220 */ /* 0x080fe20000410000 */
[-C--:B------:R-:W-:Y:S01]  /*edd0*/  FMUL.FTZ R89, R89, R15.reuse ;  /* 0x0000000f59597220 */ /* 0x080fe20000410000 */
[-C--:B------:R-:W-:Y:S01]  /*ede0*/  FMUL.FTZ R92, R92, R15.reuse ;  /* 0x0000000f5c5c7220 */ /* 0x080fe20000410000 */
[-C--:B------:R-:W-:Y:S01]  /*edf0*/  FMUL.FTZ R93, R93, R15.reuse ;  /* 0x0000000f5d5d7220 */ /* 0x080fe20000410000 */
[----:B--2---:R-:W-:Y:S01]  /*ee00*/  @!P1 IMAD R47, R153, 0x8, R2 ;  /* 0x00000008992f9824 */ /* 0x004fe200078e0202 */
[----:B------:R-:W-:Y:S01]  /*ee10*/  MUFU.EX2 R5, R5 ;  /* 0x0000000500057308 */ /* 0x000fe20000000800 */
[-C--:B------:R-:W-:Y:S01]  /*ee20*/  FMUL.FTZ R96, R96, R15.reuse ;  /* 0x0000000f60607220 */ /* 0x080fe20000410000 */
[----:B------:R-:W-:Y:S01]  /*ee30*/  FMUL.FTZ R97, R97, R15 ;  /* 0x0000000f61617220 */ /* 0x000fe20000410000 */
[----:B------:R-:W-:-:S02]  /*ee40*/  @!P1 VIADD R47, R47, 0x16860 ;  /* 0x000168602f2f9836 */ /* 0x000fc40000000000 */
[-C--:B------:R-:W-:Y:S01]  /*ee50*/  FMUL.FTZ R100, R100, R15.reuse ;  /* 0x0000000f64647220 */ /* 0x080fe20000410000 */
[-C--:B------:R-:W-:Y:S01]  /*ee60*/  FMUL.FTZ R101, R101, R15.reuse ;  /* 0x0000000f65657220 */ /* 0x080fe20000410000 */
[-C--:B------:R-:W-:Y:S01]  /*ee70*/  FMUL.FTZ R104, R104, R15.reuse ;  /* 0x0000000f68687220 */ /* 0x080fe20000410000 */
[-C--:B------:R-:W-:Y:S01]  /*ee80*/  FMUL.FTZ R105, R105, R15.reuse ;  /* 0x0000000f69697220 */ /* 0x080fe20000410000 */
[----:B------:R-:W-:Y:S01]  /*ee90*/  @!P1 PRMT R47, RZ, 0x654, R47 ;  /* 0x00000654ff2f9816 */ /* 0x000fe2000000002f */
[----:B------:R-:W1:Y:S01]  /*eea0*/  MUFU.EX2 R41, R41 ;  /* 0x0000002900297308 */ /* 0x000e620000000800 */
[-C--:B------:R-:W-:Y:S01]  /*eeb0*/  FMUL.FTZ R108, R108, R15.reuse ;  /* 0x0000000f6c6c7220 */ /* 0x080fe20000410000 */
[-C--:B------:R-:W-:Y:S01]  /*eec0*/  FMUL.FTZ R109, R109, R15.reuse ;  /* 0x0000000f6d6d7220 */ /* 0x080fe20000410000 */
[----:B------:R2:W-:Y:S01]  /*eed0*/  @!P1 SYNCS.ARRIVE.TRANS64.RED.A1T0 RZ, [R47+URZ], RZ ;  /* 0x000000ff2fff99a7 */ /* 0x0005e2000810043f */
[-C--:B------:R-:W-:Y:S01]  /*eee0*/  FMUL.FTZ R112, R112, R15.reuse ;  /* 0x0000000f70707220 */ /* 0x080fe20000410000 */
[-C--:B------:R-:W-:Y:S01]  /*eef0*/  FMUL.FTZ R113, R113, R15.reuse ;  /* 0x0000000f71717220 */ /* 0x080fe20000410000 */
[-C--:B------:R-:W-:Y:S01]  /*ef00*/  FMUL.FTZ R116, R116, R15.reuse ;  /* 0x0000000f74747220 */ /* 0x080fe20000410000 */
[----:B------:R-:W-:Y:S01]  /*ef10*/  FMUL.FTZ R117, R117, R15 ;  /* 0x0000000f75757220 */ /* 0x000fe20000410000 */
[----:B------:R-:W-:Y:S01]  /*ef20*/  MUFU.EX2 R28, R28 ;  /* 0x0000001c001c7308 */ /* 0x000fe20000000800 */
[----:B0-----:R-:W-:Y:S01]  /*ef30*/  F2FP.F16.F32.PACK_AB R128, R36, R32 ;  /* 0x000000202480723e */ /* 0x001fe200000000ff */
[-C--:B------:R-:W-:Y:S01]  /*ef40*/  FMUL.FTZ R90, R90, R21.reuse ;  /* 0x000000155a5a7220 */ /* 0x080fe20000410000 */
[----:B--2---:R-:W-:Y:S01]  /*ef50*/  FADD.FTZ R47, R143, R50 ;  /* 0x000000328f2f7221 */ /* 0x004fe20000010000 */
[----:B------:R-:W-:Y:S01]  /*ef60*/  FADD.FTZ R50, R56, R51 ;  /* 0x0000003338327221 */ /* 0x000fe20000010000 */
[-C--:B------:R-:W-:Y:S01]  /*ef70*/  FMUL.FTZ R91, R91, R21.reuse ;  /* 0x000000155b5b7220 */ /* 0x080fe20000410000 */
[----:B------:R-:W-:Y:S01]  /*ef80*/  FMUL.FTZ R94, R94, R21 ;  /* 0x000000155e5e7220 */ /* 0x000fe20000410000 */
[C---:B------:R-:W-:Y:S01]  /*ef90*/  FADD.FTZ R46, R144.reuse, R47 ;  /* 0x0000002f902e7221 */ /* 0x040fe20000010000 */
[----:B------:R-:W-:Y:S01]  /*efa0*/  FADD.FTZ R51, R147, R50 ;  /* 0x0000003293337221 */ /* 0x000fe20000010000 */
[----:B------:R-:W-:Y:S01]  /*efb0*/  MUFU.EX2 R125, R125 ;  /* 0x0000007d007d7308 */ /* 0x000fe20000000800 */
[----:B------:R-:W-:Y:S01]  /*efc0*/  F2FP.F16.F32.PACK_AB R144, R144, R143 ;  /* 0x0000008f9090723e */ /* 0x000fe200000000ff */
[----:B------:R-:W-:Y:S01]  /*efd0*/  FADD.FTZ R47, R141, R46 ;  /* 0x0000002e8d2f7221 */ /* 0x000fe20000010000 */
[----:B------:R-:W-:Y:S01]  /*efe0*/  FADD.FTZ R51, R60, R51 ;  /* 0x000000333c337221 */ /* 0x000fe20000010000 */
[----:B------:R-:W-:Y:S01]  /*eff0*/  FFMA.FTZ R46, R71, R0, -R57 ;  /* 0x00000000472e7223 */ /* 0x000fe20000010839 */
[----:B------:R-:W-:Y:S01]  /*f000*/  F2FP.F16.F32.PACK_AB R143, R42, R35 ;  /* 0x000000232a8f723e */ /* 0x000fe200000000ff */
[C---:B------:R-:W-:Y:S01]  /*f010*/  FADD.FTZ R50, R146.reuse, R47 ;  /* 0x0000002f92327221 */ /* 0x040fe20000010000 */
[----:B------:R-:W-:Y:S01]  /*f020*/  F2FP.F16.F32.PACK_AB R146, R146, R141 ;  /* 0x0000008d9292723e */ /* 0x000fe200000000ff */
[----:B------:R-:W0:Y:S01]  /*f030*/  MUFU.EX2 R29, R29 ;  /* 0x0000001d001d7308 */ /* 0x000e220000000800 */
[----:B------:R-:W-:Y:S01]  /*f040*/  F2FP.F16.F32.PACK_AB R141, R39, R34 ;  /* 0x00000022278d723e */ /* 0x000fe200000000ff */
[----:B------:R-:W-:Y:S01]  /*f050*/  FADD.FTZ R47, R139, R50 ;  /* 0x000000328b2f7221 */ /* 0x000fe20000010000 */
[----:B------:R-:W-:Y:S01]  /*f060*/  FADD.FTZ R50, R34, R51 ;  /* 0x0000003322327221 */ /* 0x000fe20000010000 */
[----:B------:R-:W-:Y:S01]  /*f070*/  FFMA.FTZ R57, R87, R0, -R57 ;  /* 0x0000000057397223 */ /* 0x000fe20000010839 */
[----:B------:R-:W-:Y:S01]  /*f080*/  F2FP.F16.F32.PACK_AB R147, R60, R147 ;  /* 0x000000933c93723e */ /* 0x000fe200000000ff */
[C---:B------:R-:W-:Y:S01]  /*f090*/  FADD.FTZ R47, R140.reuse, R47 ;  /* 0x0000002f8c2f7221 */ /* 0x040fe20000010000 */
[----:B------:R-:W-:Y:S01]  /*f0a0*/  FADD.FTZ R50, R39, R50 ;  /* 0x0000003227327221 */ /* 0x000fe20000010000 */
[----:B------:R-:W-:Y:S01]  /*f0b0*/  MUFU.EX2 R46, R46 ;  /* 0x0000002e002e7308 */ /* 0x000fe20000000800 */
[----:B------:R-:W-:Y:S01]  /*f0c0*/  F2FP.F16.F32.PACK_AB R140, R140, R139 ;  /* 0x0000008b8c8c723e */ /* 0x000fe200000000ff */
[----:B------:R-:W-:Y:S01]  /*f0d0*/  FADD.FTZ R54, R142, R47 ;  /* 0x0000002f8e367221 */ /* 0x000fe20000010000 */
[----:B------:R-:W-:Y:S01]  /*f0e0*/  FADD.FTZ R47, R35, R50 ;  /* 0x00000032232f7221 */ /* 0x000fe20000010000 */
[----:B------:R-:W-:Y:S01]  /*f0f0*/  F2FP.F16.F32.PACK_AB R142, R25, R142 ;  /* 0x0000008e198e723e */ /* 0x000fe200000000ff */
[-C--:B------:R-:W-:Y:S01]  /*f100*/  FMUL.FTZ R95, R95, R21.reuse ;  /* 0x000000155f5f7220 */ /* 0x080fe20000410000 */
[----:B------:R-:W-:Y:S01]  /*f110*/  FADD.FTZ R51, R25, R54 ;  /* 0x0000003619337221 */ /* 0x000fe20000010000 */
        /* <DEDUP_REMOVED lines=10> */
[----:B-1----:R-:W-:Y:S01]  /*f1c0*/  F2FP.F16.F32.PACK_AB R130, R41, R40 ;  /* 0x000000282982723e */ /* 0x002fe200000000ff */
[----:B------:R-:W-:Y:S01]  /*f1d0*/  FADD.FTZ R51, R138, R51 ;  /* 0x000000338a337221 */ /* 0x000fe20000010000 */
[----:B------:R-:W-:Y:S01]  /*f1e0*/  FADD.FTZ R47, R8, R47 ;  /* 0x0000002f082f7221 */ /* 0x000fe20000010000 */
[C---:B------:R-:W-:Y:S01]  /*f1f0*/  F2FP.F16.F32.PACK_AB R138, R24.reuse, R138 ;  /* 0x0000008a188a723e */ /* 0x040fe200000000ff */
[----:B------:R-:W-:Y:S01]  /*f200*/  FMUL.FTZ R99, R99, R21 ;  /* 0x0000001563637220 */ /* 0x000fe20000410000 */
[----:B------:R-:W-:Y:S01]  /*f210*/  FADD.FTZ R51, R24, R51 ;  /* 0x0000003318337221 */ /* 0x000fe20000010000 */
[----:B------:R-:W-:Y:S01]  /*f220*/  FADD.FTZ R50, R26, R47 ;  /* 0x0000002f1a327221 */ /* 0x000fe20000010000 */
[----:B------:R-:W-:Y:S01]  /*f230*/  MUFU.EX2 R78, R78 ;  /* 0x0000004e004e7308 */ /* 0x000fe20000000800 */
[----:B0-----:R-:W-:Y:S01]  /*f240*/  F2FP.F16.F32.PACK_AB R124, R29, R28 ;  /* 0x0000001c1d7c723e */ /* 0x001fe200000000ff */
[----:B------:R-:W-:Y:S01]  /*f250*/  FADD.FTZ R30, R132, R51 ;  /* 0x00000033841e7221 */ /* 0x000fe20000010000 */
[----:B------:R-:W-:Y:S01]  /*f260*/  FADD.FTZ R50, R133, R50 ;  /* 0x0000003285327221 */ /* 0x000fe20000010000 */
[----:B------:R-:W-:Y:S01]  /*f270*/  F2FP.F16.F32.PACK_AB R133, R27, R133 ;  /* 0x000000851b85723e */ /* 0x000fe200000000ff */
[----:B------:R-:W-:Y:S01]  /*f280*/  FMUL.FTZ R102, R102, R21 ;  /* 0x0000001566667220 */ /* 0x000fe20000410000 */
[----:B------:R-:W-:Y:S01]  /*f290*/  FADD.FTZ R47, R37, R30 ;  /* 0x0000001e252f7221 */ /* 0x000fe20000010000 */
[----:B------:R-:W-:Y:S01]  /*f2a0*/  FADD.FTZ R50, R27, R50 ;  /* 0x000000321b327221 */ /* 0x000fe20000010000 */
[----:B------:R-:W0:Y:S01]  /*f2b0*/  MUFU.EX2 R45, R45 ;  /* 0x0000002d002d7308 */ /* 0x000e220000000800 */
[----:B------:R-:W-:Y:S01]  /*f2c0*/  F2FP.F16.F32.PACK_AB R132, R37, R132 ;  /* 0x000000842584723e */ /* 0x000fe200000000ff */
[----:B------:R-:W-:Y:S01]  /*f2d0*/  FADD.FTZ R30, R134, R47 ;  /* 0x0000002f861e7221 */ /* 0x000fe20000010000 */
[----:B------:R-:W-:Y:S01]  /*f2e0*/  FADD.FTZ R39, R135, R50 ;  /* 0x0000003287277221 */ /* 0x000fe20000010000 */
[C---:B------:R-:W-:Y:S01]  /*f2f0*/  F2FP.F16.F32.PACK_AB R135, R4.reuse, R135 ;  /* 0x000000870487723e */ /* 0x040fe200000000ff */
[----:B------:R-:W-:Y:S01]  /*f300*/  FMUL.FTZ R103, R103, R21 ;  /* 0x0000001567677220 */ /* 0x000fe20000410000 */
[C---:B------:R-:W-:Y:S01]  /*f310*/  FADD.FTZ R25, R33.reuse, R30 ;  /* 0x0000001e21197221 */ /* 0x040fe20000010000 */
[----:B------:R-:W-:Y:S01]  /*f320*/  FADD.FTZ R30, R4, R39 ;  /* 0x00000027041e7221 */ /* 0x000fe20000010000 */
[----:B------:R-:W1:Y:S01]  /*f330*/  MUFU.EX2 R79, R79 ;  /* 0x0000004f004f7308 */ /* 0x000e620000000800 */
[----:B------:R-:W-:Y:S01]  /*f340*/  F2FP.F16.F32.PACK_AB R134, R33, R134 ;  /* 0x000000862186723e */ /* 0x000fe200000000ff */
[----:B------:R-:W-:Y:S01]  /*f350*/  FADD.FTZ R25, R32, R25 ;  /* 0x0000001920197221 */ /* 0x000fe20000010000 */
[----:B------:R-:W-:Y:S01]  /*f360*/  FADD.FTZ R30, R129, R30 ;  /* 0x0000001e811e7221 */ /* 0x000fe20000010000 */
[C---:B------:R-:W-:Y:S01]  /*f370*/  F2FP.F16.F32.PACK_AB R129, R5.reuse, R129 ;  /* 0x000000810581723e */ /* 0x040fe200000000ff */
[----:B------:R-:W-:Y:S01]  /*f380*/  FMUL.FTZ R106, R106, R21 ;  /* 0x000000156a6a7220 */ /* 0x000fe20000410000 */
[----:B------:R-:W-:Y:S01]  /*f390*/  FADD.FTZ R25, R36, R25 ;  /* 0x0000001924197221 */ /* 0x000fe20000010000 */
[----:B------:R-:W-:Y:S01]  /*f3a0*/  FADD.FTZ R30, R5, R30 ;  /* 0x0000001e051e7221 */ /* 0x000fe20000010000 */
[----:B------:R-:W2:Y:S01]  /*f3b0*/  MUFU.EX2 R48, R48 ;  /* 0x0000003000307308 */ /* 0x000ea20000000800 */
[----:B0-----:R-:W-:Y:S01]  /*f3c0*/  F2FP.F16.F32.PACK_AB R126, R45, R44 ;  /* 0x0000002c2d7e723e */ /* 0x001fe200000000ff */
[----:B------:R-:W-:Y:S01]  /*f3d0*/  FADD.FTZ R20, R40, R25 ;  /* 0x0000001928147221 */ /* 0x000fe20000010000 */
[----:B------:R-:W-:Y:S01]  /*f3e0*/  FADD.FTZ R25, R131, R30 ;  /* 0x0000001e83197221 */ /* 0x000fe20000010000 */
[C---:B------:R-:W-:Y:S01]  /*f3f0*/  F2FP.F16.F32.PACK_AB R131, R46.reuse, R131 ;  /* 0x000000832e83723e */ /* 0x040fe200000000ff */
[----:B------:R-:W-:Y:S01]  /*f400*/  FMUL.FTZ R107, R107, R21 ;  /* 0x000000156b6b7220 */ /* 0x000fe20000410000 */
[----:B------:R-:W-:Y:S01]  /*f410*/  FADD.FTZ R35, R41, R20 ;  /* 0x0000001429237221 */ /* 0x000fe20000010000 */
[----:B------:R-:W-:Y:S01]  /*f420*/  FADD.FTZ R8, R46, R25 ;  /* 0x000000192e087221 */ /* 0x000fe20000010000 */
[----:B------:R-:W0:Y:S01]  /*f430*/  MUFU.EX2 R82, R82 ;  /* 0x0000005200527308 */ /* 0x000e220000000800 */
[----:B-1----:R-:W-:Y:S01]  /*f440*/  F2FP.F16.F32.PACK_AB R127, R79, R78 ;  /* 0x0000004e4f7f723e */ /* 0x002fe200000000ff */
[----:B------:R-:W-:Y:S01]  /*f450*/  FADD.FTZ R20, R28, R35 ;  /* 0x000000231c147221 */ /* 0x000fe20000010000 */
[----:B------:R-:W-:Y:S01]  /*f460*/  FADD.FTZ R8, R125, R8 ;  /* 0x000000087d087221 */ /* 0x000fe20000010000 */
[----:B------:R-:W-:Y:S01]  /*f470*/  F2FP.F16.F32.PACK_AB R125, R31, R125 ;  /* 0x0000007d1f7d723e */ /* 0x000fe200000000ff */
[-C--:B------:R-:W-:Y:S01]  /*f480*/  FMUL.FTZ R110, R110, R21.reuse ;  /* 0x000000156e6e7220 */ /* 0x080fe20000410000 */
[----:B------:R-:W-:Y:S01]  /*f490*/  FADD.FTZ R25, R29, R20 ;  /* 0x000000141d197221 */ /* 0x000fe20000010000 */
[----:B------:R-:W-:Y:S01]  /*f4a0*/  FADD.FTZ R27, R31, R8 ;  /* 0x000000081f1b7221 */ /* 0x000fe20000010000 */
[----:B------:R-:W1:Y:S01]  /*f4b0*/  MUFU.EX2 R49, R49 ;  /* 0x0000003100317308 */ /* 0x000e620000000800 */
[-C--:B------:R-:W-:Y:S01]  /*f4c0*/  FMUL.FTZ R111, R111, R21.reuse ;  /* 0x000000156f6f7220 */ /* 0x080fe20000410000 */
[----:B------:R-:W-:Y:S01]  /*f4d0*/  FADD.FTZ R4, R44, R25 ;  /* 0x000000192c047221 */ /* 0x000fe20000010000 */
[----:B------:R-:W-:Y:S01]  /*f4e0*/  FADD.FTZ R8, R78, R27 ;  /* 0x0000001b4e087221 */ /* 0x000fe20000010000 */
[-C--:B------:R-:W-:Y:S01]  /*f4f0*/  FMUL.FTZ R114, R114, R21.reuse ;  /* 0x0000001572727220 */ /* 0x080fe20000410000 */
[-C--:B------:R-:W-:Y:S01]  /*f500*/  FMUL.FTZ R115, R115, R21.reuse ;  /* 0x0000001573737220 */ /* 0x080fe20000410000 */
[----:B------:R-:W-:Y:S01]  /*f510*/  FADD.FTZ R5, R45, R4 ;  /* 0x000000042d057221 */ /* 0x000fe20000010000 */
[----:B------:R-:W-:Y:S01]  /*f520*/  FADD.FTZ R25, R79, R8 ;  /* 0x000000084f197221 */ /* 0x000fe20000010000 */
[----:B------:R-:W3:Y:S01]  /*f530*/  MUFU.EX2 R83, R83 ;  /* 0x0000005300537308 */ /* 0x000ee20000000800 */
[-C--:B------:R-:W-:Y:S01]  /*f540*/  FMUL.FTZ R118, R118, R21.reuse ;  /* 0x0000001576767220 */ /* 0x080fe20000410000 */
[----:B--2---:R-:W-:Y:S01]  /*f550*/  FADD.FTZ R4, R48, R5 ;  /* 0x0000000530047221 */ /* 0x004fe20000010000 */
[----:B0-----:R-:W-:Y:S01]  /*f560*/  FADD.FTZ R8, R82, R25 ;  /* 0x0000001952087221 */ /* 0x001fe20000010000 */
[----:B------:R-:W-:Y:S01]  /*f570*/  FMUL.FTZ R119, R119, R21 ;  /* 0x0000001577777220 */ /* 0x000fe20000410000 */
[----:B------:R-:W-:-:S02]  /*f580*/  IMAD.MOV.U32 R153, RZ, RZ, R18 ;  /* 0x000000ffff997224 */ /* 0x000fc400078e0012 */
[----:B------:R-:W-:Y:S01]  /*f590*/  IMAD.MOV.U32 R15, RZ, RZ, R3 ;  /* 0x000000ffff0f7224 */ /* 0x000fe200078e0003 */
[----:B------:R-:W0:Y:S01]  /*f5a0*/  MUFU.EX2 R52, R84 ;  /* 0x0000005400347308 */ /* 0x000e220000000800 */
[C---:B-1----:R-:W-:Y:S01]  /*f5b0*/  FADD.FTZ R5, R49.reuse, R4 ;  /* 0x0000000431057221 */ /* 0x042fe20000010000 */
[----:B------:R-:W-:-:S06]  /*f5c0*/  F2FP.F16.F32.PACK_AB R120, R49, R48 ;  /* 0x000000303178723e */ /* 0x000fcc00000000ff */
[----:B------:R-:W1:Y:S01]  /*f5d0*/  MUFU.EX2 R123, R86 ;  /* 0x00000056007b7308 */ /* 0x000e620000000800 */
[C---:B---3--:R-:W-:Y:S01]  /*f5e0*/  FADD.FTZ R8, R83.reuse, R8 ;  /* 0x0000000853087221 */ /* 0x048fe20000010000 */
[----:B------:R-:W-:-:S06]  /*f5f0*/  F2FP.F16.F32.PACK_AB R121, R83, R82 ;  /* 0x000000525379723e */ /* 0x000fcc00000000ff */
[----:B------:R-:W2:Y:S01]  /*f600*/  MUFU.EX2 R57, R57 ;  /* 0x0000003900397308 */ /* 0x000ea20000000800 */
[----:B0-----:R-:W-:Y:S01]  /*f610*/  FADD.FTZ R5, R52, R5 ;  /* 0x0000000534057221 */ /* 0x001fe20000010000 */
[----:B------:R-:W-:-:S03]  /*f620*/  F2FP.F16.F32.PACK_AB R122, R14, R52 ;  /* 0x000000340e7a723e */ /* 0x000fc600000000ff */
[----:B------:R-:W-:Y:S01]  /*f630*/  FADD.FTZ R5, R14, R5 ;  /* 0x000000050e057221 */ /* 0x000fe20000010000 */
[----:B------:R-:W-:Y:S02]  /*f640*/  IMAD.MOV.U32 R14, RZ, RZ, R9 ;  /* 0x000000ffff0e7224 */ /* 0x000fe400078e0009 */
[----:B-1----:R-:W-:-:S04]  /*f650*/  FADD.FTZ R8, R123, R8 ;  /* 0x000000087b087221 */ /* 0x002fc80000010000 */
[C---:B--2---:R-:W-:Y:S01]  /*f660*/  FADD.FTZ R4, R57.reuse, R8 ;  /* 0x0000000839047221 */ /* 0x044fe20000010000 */
[----:B------:R-:W-:Y:S01]  /*f670*/  F2FP.F16.F32.PACK_AB R123, R57, R123 ;  /* 0x0000007b397b723e */ /* 0x000fe200000000ff */
[----:B------:R-:W-:Y:S01]  /*f680*/  IMAD.MOV.U32 R8, RZ, RZ, R23 ;  /* 0x000000ffff087224 */ /* 0x000fe200078e0017 */
[----:B------:R-:W-:Y:S06]  /*f690*/  @P2 BRA `(.L_x_2029) ;  /* 0xffffffe000502947 */ /* 0x000fec000383ffff */
.L_x_2019:
[----:B------:R-:W-:Y:S05]  /*f6a0*/  WARPSYNC.ALL ;  /* 0x0000000000007948 */ /* 0x000fea0003800000 */
[----:B------:R-:W-:Y:S06]  /*f6b0*/  BAR.ARV 0x8, 0x1a0 ;  /* 0x0206800000007b1d */ /* 0x000fec0000002000 */
[----:B------:R-:W-:Y:S05]  /*f6c0*/  @!P0 BRA `(.L_x_2030) ;  /* 0x0000000000048947 */ /* 0x000fea0003800000 */
[----:B------:R-:W-:Y:S01]  /*f6d0*/  BPT.TRAP 0x1 ;  /* 0x000000040000795c */ /* 0x000fe20000300000 */
.L_x_2030:
[----:B------:R-:W-:Y:S01]  /*f6e0*/  IMAD R13, R18, 0x8, R2 ;  /* 0x00000008120d7824 */ /* 0x000fe200078e0202 */
[----:B------:R-:W-:-:S04]  /*f6f0*/  SHF.L.U32 R6, R23, 0x1f, RZ ;  /* 0x0000001f17067819 */ /* 0x000fc800000006ff */
[----:B------:R0:W1:Y:S01]  /*f700*/  SYNCS.PHASECHK.TRANS64.TRYWAIT P2, [R13+URZ+0x16850], R6 ;  /* 0x016850060d0075a7 */ /* 0x000062000804017f */
[----:B------:R-:W-:Y:S05]  /*f710*/  @!P0 BRA `(.L_x_2031) ;  /* 0x0000000000048947 */ /* 0x000fea0003800000 */
[----:B------:R-:W-:Y:S01]  /*f720*/  BPT.TRAP 0x1 ;  /* 0x000000040000795c */ /* 0x000fe20000300000 */
.L_x_2031:
[----:B------:R-:W-:-:S05]  /*f730*/  VIADD R2, R2, 0x400 ;  /* 0x0000040002027836 */ /* 0x000fca0000000000 */
[----:B------:R-:W-:-:S04]  /*f740*/  SHF.R.U32.HI R2, RZ, 0x4, R2 ;  /* 0x00000004ff027819 */ /* 0x000fc80000011602 */
[----:B------:R-:W-:Y:S01]  /*f750*/  LOP3.LUT R7, R2, 0x3fff, RZ, 0xc0, !PT ;  /* 0x00003fff02077812 */ /* 0x000fe200078ec0ff */
[----:B-1----:R-:W-:Y:S06]  /*f760*/  @P2 BRA `(.L_x_2032) ;  /* 0x0000000000082947 */ /* 0x002fec0003800000 */
[----:B------:R-:W1:Y:S02]  /*f770*/  SYNCS.PHASECHK.TRANS64.TRYWAIT P0, [R13+URZ+0x16850], R6 ;  /* 0x016850060d0075a7 */ /* 0x000e64000800017f */
[----:B-1----:R-:W-:Y:S05]  /*f780*/  @!P0 BRA `(.L_x_2033) ;  /* 0x0000007c00888947 */ /* 0x002fea0003800000 */
.L_x_2032:
[----:B01----:R-:W-:Y:S01]  /*f790*/  LEA R6, R18, R7, 0xa ;  /* 0x0000000712067211 */ /* 0x003fe200078e50ff */
[----:B------:R-:W-:Y:S01]  /*f7a0*/  IMAD.MOV.U32 R7, RZ, RZ, 0x40000040 ;  /* 0x40000040ff077424 */ /* 0x000fe200078e00ff */
[----:B------:R-:W-:Y:S05]  /*f7b0*/  WARPSYNC.ALL ;  /* 0x0000000000007948 */ /* 0x000fea0003800000 */
[C---:B------:R-:W-:Y:S01]  /*f7c0*/  R2UR UR6, R6.reuse ;  /* 0x00000000060672ca */ /* 0x040fe200000e0000 */
[----:B------:R-:W2:Y:S01]  /*f7d0*/  LDL.LU R20, [R1+0x38] ;  /* 0x0000380001147983 */ /* 0x000ea20000300800 */
[----:B------:R-:W-:Y:S01]  /*f7e0*/  R2UR UR7, R7 ;  /* 0x00000000070772ca */ /* 0x000fe200000e0000 */
[----:B------:R-:W-:Y:S01]  /*f7f0*/  WARPGROUP.ARRIVE ;  /* 0x00000000000079c5 */ /* 0x000fe20000000000 */
[----:B------:R-:W-:Y:S01]  /*f800*/  VIADD R10, R6, 0x80 ;  /* 0x00000080060a7836 */ /* 0x000fe20000000000 */
[----:B------:R-:W0:Y:S01]  /*f810*/  SHFL.BFLY PT, R2, R5, 0x2, 0x1f ;  /* 0x0c401f0005027f89 */ /* 0x000e2200000e0000 */
[----:B------:R-:W-:Y:S01]  /*f820*/  IMAD.MOV.U32 R11, RZ, RZ, 0x40000040 ;  /* 0x40000040ff0b7424 */ /* 0x000fe200078e00ff */
[----:B------:R-:W-:Y:S01]  /*f830*/  MOV R28, 0xff800000 ;  /* 0xff800000001c7802 */ /* 0x000fe20000000f00 */
[----:B------:R-:W-:-:S02]  /*f840*/  IMAD.MOV.U32 R7, RZ, RZ, 0x40000040 ;  /* 0x40000040ff077424 */ /* 0x000fc400078e00ff */
[----:B------:R-:W-:Y:S02]  /*f850*/  VIADD R18, R18, 0x1 ;  /* 0x0000000112127836 */ /* 0x000fe40000000000 */
[----:B------:R-:W-:Y:S02]  /*f860*/  @!P1 VIADD R8, R13, 0x16860 ;  /* 0x000168600d089836 */ /* 0x000fe40000000000 */
[----:B------:R-:W-:Y:S01]  /*f870*/  IMAD.MOV.U32 R21, RZ, RZ, -0x800000 ;  /* 0xff800000ff157424 */ /* 0x000fe200078e00ff */
[----:B------:R-:W-:Y:S01]  /*f880*/  HGMMA.64x64x16.F32 R88, R148, gdesc[UR4].tnspB, R88, gsb0 ;  /* 0x40e0000494587df0 */ /* 0x000fe20008000858 */
[----:B------:R-:W-:Y:S01]  /*f890*/  R2UR UR6, R10 ;  /* 0x000000000a0672ca */ /* 0x000fe200000e0000 */
[----:B------:R-:W-:Y:S01]  /*f8a0*/  VIADD R10, R6, 0x100 ;  /* 0x00000100060a7836 */ /* 0x000fe20000000000 */
[----:B------:R-:W-:Y:S01]  /*f8b0*/  R2UR UR7, R11 ;  /* 0x000000000b0772ca */ /* 0x000fe200000e0000 */
[----:B------:R-:W-:Y:S01]  /*f8c0*/  IMAD.MOV.U32 R11, RZ, RZ, 0x40000040 ;  /* 0x40000040ff0b7424 */ /* 0x000fe200078e00ff */
[----:B------:R-:W-:-:S02]  /*f8d0*/  ISETP.NE.AND P0, PT, R18, 0x2, PT ;  /* 0x000000021200780c */ /* 0x000fc40003f05270 */
[----:B------:R-:W-:Y:S02]  /*f8e0*/  @!P1 PRMT R8, RZ, 0x654, R8 ;  /* 0x00000654ff089816 */ /* 0x000fe40000000008 */
[----:B------:R-:W-:Y:S01]  /*f8f0*/  SEL R18, R18, RZ, P0 ;  /* 0x000000ff12127207 */ /* 0x000fe20000000000 */
[----:B0-----:R-:W-:Y:S01]  /*f900*/  FADD.FTZ R2, R2, R5 ;  /* 0x0000000502027221 */ /* 0x001fe20000010000 */
[----:B------:R-:W-:Y:S02]  /*f910*/  WARPGROUP.DEPBAR.LE gsb0, 0x0 ;  /* 0x00008000000079c5 */ /* 0x000fe40000010000 */
[----:B------:R-:W-:-:S06]  /*f920*/  WARPGROUP.ARRIVE ;  /* 0x00000000000079c5 */ /* 0x000fcc0000000000 */
        /* <DEDUP_REMOVED lines=27> */
[----:B------:R-:W-:Y:S01]  /*fae0*/  IMAD.MOV.U32 R11, RZ, RZ, 0x40000040 ;  /* 0x40000040ff0b7424 */ /* 0x000fe200078e00ff */
[----:B------:R-:W-:Y:S01]  /*faf0*/  IADD3 R6, R6, 0x380, RZ ;  /* 0x0000038006067810 */ /* 0x000fe20007ffe0ff */
[----:B------:R-:W-:Y:S02]  /*fb00*/  WARPGROUP.DEPBAR.LE gsb0, 0x0 ;  /* 0x00008000000079c5 */ /* 0x000fe40000010000 */
[----:B------:R-:W-:-:S08]  /*fb10*/  WARPGROUP.ARRIVE ;  /* 0x00000000000079c5 */ /* 0x000fd00000000000 */
[----:B------:R-:W-:Y:S01]  /*fb20*/  HGMMA.64x64x16.F32 R88, R128, gdesc[UR4].tnspB, R88, gsb0 ;  /* 0x40e0000480587df0 */ /* 0x000fe20008000858 */
[----:B------:R-:W-:Y:S02]  /*fb30*/  R2UR UR6, R10 ;  /* 0x000000000a0672ca */ /* 0x000fe400000e0000 */
[----:B------:R-:W-:Y:S02]  /*fb40*/  R2UR UR7, R11 ;  /* 0x000000000b0772ca */ /* 0x000fe400000e0000 */
[----:B------:R-:W0:Y:S02]  /*fb50*/  SHFL.BFLY PT, R11, R4, 0x2, 0x1f ;  /* 0x0c401f00040b7f89 */ /* 0x000e2400000e0000 */
[----:B0-----:R-:W-:Y:S01]  /*fb60*/  FADD.FTZ R11, R11, R4 ;  /* 0x000000040b0b7221 */ /* 0x001fe20000010000 */
[----:B------:R-:W-:-:S04]  /*fb70*/  SEL R4, RZ, 0x1, P0 ;  /* 0x00000001ff047807 */ /* 0x000fc80000000000 */
[----:B------:R-:W-:Y:S01]  /*fb80*/  LOP3.LUT R23, R23, R4, RZ, 0x3c, !PT ;  /* 0x0000000417177212 */ /* 0x000fe200078e3cff */
        /* <DEDUP_REMOVED lines=8> */
[----:B------:R-:W-:-:S02]  /*fc10*/  IMAD.MOV.U32 R6, RZ, RZ, RZ ;  /* 0x000000ffff067224 */ /* 0x000fc400078e00ff */
[----:B-1----:R-:W-:Y:S02]  /*fc20*/  FADD.FTZ R10, R2, R7 ;  /* 0x00000007020a7221 */ /* 0x002fe40000010000 */
[----:B------:R-:W-:Y:S01]  /*fc30*/  FSETP.NE.FTZ.AND P3, PT, R15, RZ, PT ;  /* 0x000000ff0f00720b */ /* 0x000fe20003f75000 */
[----:B------:R-:W-:Y:S02]  /*fc40*/  IMAD.MOV.U32 R2, RZ, RZ, RZ ;  /* 0x000000ffff027224 */ /* 0x000fe400078e00ff */
[----:B------:R-:W-:-:S10]  /*fc50*/  FSETP.NE.FTZ.AND P2, PT, R10, RZ, PT ;  /* 0x000000ff0a00720b */ /* 0x000fd40003f55000 */
[----:B------:R-:W0:Y:S01]  /*fc60*/  @P3 MUFU.LG2 R7, R15 ;  /* 0x0000000f00073308 */ /* 0x000e220000000c00 */
[C---:B------:R-:W-:Y:S02]  /*fc70*/  @P3 FMUL.FTZ R11, R0.reuse, 0.69314718246459960938 ;  /* 0x3f317218000b3820 */ /* 0x040fe40000410000 */
[----:B------:R-:W-:-:S05]  /*fc80*/  @P2 FMUL.FTZ R4, R0, 0.69314718246459960938 ;  /* 0x3f31721800042820 */ /* 0x000fca0000410000 */
        /* <DEDUP_REMOVED lines=44> */
[----:B---3--:R-:W-:-:S07]  /*ff50*/  FMUL.FTZ R119, R119, R6 ;  /* 0x0000000677777220 */ /* 0x008fce0000410000 */
.L_x_1958:
[----:B------:R-:W2:Y:S01]  /*ff60*/  LDL R59, [R1+0x2c] ;  /* 0x00002c00013b7983 */ /* 0x000ea20000100800 */
[----:B------:R-:W-:Y:S05]  /*ff70*/  WARPSYNC.ALL ;  /* 0x0000000000007948 */ /* 0x000fea0003800000 */
[----:B------:R-:W0:Y:S01]  /*ff80*/  S2R R4, SR_TID.X ;  /* 0x0000000000047919 */ /* 0x000e220000002100 */
[----:B------:R-:W3:Y:S01]  /*ff90*/  S2UR UR5, SR_CgaCtaId ;  /* 0x00000000000579c3 */ /* 0x000ee20000008800 */
[----:B------:R-:W-:Y:S01]  /*ffa0*/  UMOV UR4, 0x400 ;  /* 0x0000040000047882 */ /* 0x000fe20000000000 */
[----:B------:R-:W-:Y:S01]  /*ffb0*/  BSSY B0, `(.L_x_2034) ;  /* 0x0000185000007945 */ /* 0x000fe20003800000 */
[----:B---3--:R-:W-:-:S06]  /*ffc0*/  ULEA UR4, UR5, UR4, 0x18 ;  /* 0x0000000405047291 */ /* 0x008fcc000f8ec03f */
[----:B------:R-:W-:Y:S01]  /*ffd0*/  IMAD.U32 R2, RZ, RZ, UR4 ;  /* 0x00000004ff027e24 */ /* 0x000fe2000f8e00ff */
[----:B------:R-:W-:Y:S01]  /*ffe0*/  BAR.SYNC.DEFER_BLOCKING 0x5, 0x1a0 ;  /* 0x0146800000007b1d */ /* 0x000fe20000010000 */
[----:B0-----:R-:W-:-:S05]  /*fff0*/  VIADD R60, R4, 0xffffff80 ;  /* 0xffffff80043c7836 */ /* 0x001fca0000000000 */
[----:B------:R-:W-:-:S04]  /*10000*/  SHF.R.S32.HI R4, RZ, 0x1f, R60 ;  /* 0x0000001fff047819 */ /* 0x000fc8000001143c */
[----:B------:R-:W-:-:S04]  /*10010*/  LEA.HI R4, R4, R60, RZ, 0x3 ;  /* 0x0000003c04047211 */ /* 0x000fc800078f18ff */
[----:B------:R-:W-:Y:S01]  /*10020*/  SHF.R.S32.HI R20, RZ, 0x3, R4 ;  /* 0x00000003ff147819 */ /* 0x000fe20000011404 */
[----:B------:R0:W3:Y:S01]  /*10030*/  LDS.128 R152, [R2+0x168d0] ;  /* 0x0168d00002987984 */ /* 0x0000e20000000c00 */
[----:B------:R-:W-:Y:S06]  /*10040*/  BAR.ARV 0x4, 0x1a0 ;  /* 0x0106800000007b1d */ /* 0x000fec0000002000 */
[----:B--2---:R-:W-:Y:S01]  /*10050*/  SHF.R.S32.HI R56, RZ, 0x1f, R59 ;  /* 0x0000001fff387819 */ /* 0x004fe2000001143b */
[----:B------:R-:W-:-:S03]  /*10060*/  IMAD.SHL.U32 R58, R59, 0x4, RZ ;  /* 0x000000043b3a7824 */ /* 0x000fc600078e00ff */
[----:B------:R-:W-:Y:S01]  /*10070*/  SHF.L.U64.HI R57, R59, 0x2, R56 ;  /* 0x000000023b397819 */ /* 0x000fe20000010238 */
[----:B0--3--:R-:W-:Y:S06]  /*10080*/  @P1 BRA `(.L_x_2035) ;  /* 0x0000000c00a01947 */ /* 0x009fec0003800000 */
[----:B------:R-:W1:Y:S01]  /*10090*/  LDL R6, [R1+0x44] ;  /* 0x0000440001067983 */ /* 0x000e620000100800 */
[----:B------:R-:W0:Y:S01]  /*100a0*/  S2R R5, SR_SWINHI ;  /* 0x0000000000057919 */ /* 0x000e220000002f00 */
[----:B------:R-:W-:Y:S05]  /*100b0*/  WARPSYNC.ALL ;  /* 0x0000000000007948 */ /* 0x000fea0003800000 */
[----:B------:R-:W-:Y:S01]  /*100c0*/  F2FP.F16.F32.PACK_AB R12, R12, R49 ;  /* 0x000000310c0c723e */ /* 0x000fe200000000ff */
[----:B------:R-:W-:Y:S01]  /*100d0*/  ULDC.64 UR4, c[0x0][0xbd8] ;  /* 0x0002f60000047ab9 */ /* 0x000fe20000000a00 */
[----:B------:R-:W-:Y:S01]  /*100e0*/  F2FP.F16.F32.PACK_AB R13, R13, R52 ;  /* 0x000000340d0d723e */ /* 0x000fe200000000ff */
[----:B------:R-:W2:Y:S01]  /*100f0*/  LDL R60, [R1+0x30] ;  /* 0x00003000013c7983 */ /* 0x000ea20000100800 */
[----:B-----5:R-:W-:-:S02]  /*10100*/  MOV R24, R2 ;  /* 0x0000000200187202 */ /* 0x020fc40000000f00 */
[----:B0-----:R-:W-:Y:S02]  /*10110*/  MOV R25, R5 ;  /* 0x0000000500197202 */ /* 0x001fe40000000f00 */
[----:B------:R-:W-:Y:S02]  /*10120*/  F2FP.F16.F32.PACK_AB R14, R14, R47 ;  /* 0x0000002f0e0e723e */ /* 0x000fe400000000ff */
[----:B------:R-:W-:Y:S01]  /*10130*/  F2FP.F16.F32.PACK_AB R15, R15, R50 ;  /* 0x000000320f0f723e */ /* 0x000fe200000000ff */
[----:B------:R-:W-:Y:S01]  /*10140*/  BAR.SYNC.DEFER_BLOCKING 0x1, 0x180 ;  /* 0x0046000000007b1d */ /* 0x000fe20000010000 */
[----:B-1----:R-:W-:-:S03]  /*10150*/  IMAD.WIDE R10, R6, 0x2, R24 ;  /* 0x00000002060a7825 */ /* 0x002fc600078e0218 */
[C---:B------:R-:W-:Y:S02]  /*10160*/  IADD3 R51, P2, R10.reuse, 0x20, RZ ;  /* 0x000000200a337810 */ /* 0x040fe40007f5e0ff */
[C---:B------:R-:W-:Y:S02]  /*10170*/  LOP3.LUT R9, R10.reuse, 0x380, RZ, 0xc0, !PT ;  /* 0x000003800a097812 */ /* 0x040fe400078ec0ff */
[C---:B------:R-:W-:Y:S02]  /*10180*/  IADD3 R55, P0, R10.reuse, 0x60, RZ ;  /* 0x000000600a377810 */ /* 0x040fe40007f1e0ff */
[----:B------:R-:W-:Y:S02]  /*10190*/  IADD3 R53, P1, R10, 0x40, RZ ;  /* 0x000000400a357810 */ /* 0x000fe40007f3e0ff */
[----:B------:R-:W-:Y:S02]  /*101a0*/  LOP3.LUT R4, R51, 0x380, RZ, 0xc0, !PT ;  /* 0x0000038033047812 */ /* 0x000fe400078ec0ff */
[----:B------:R-:W-:-:S02]  /*101b0*/  SHF.R.U64 R9, R9, 0x3, RZ ;  /* 0x0000000309097819 */ /* 0x000fc400000012ff */
[----:B------:R-:W-:Y:S02]  /*101c0*/  LOP3.LUT R6, R53, 0x380, RZ, 0xc0, !PT ;  /* 0x0000038035067812 */ /* 0x000fe400078ec0ff */
[----:B------:R-:W-:Y:S02]  /*101d0*/  LOP3.LUT R54, R55, 0x380, RZ, 0xc0, !PT ;  /* 0x0000038037367812 */ /* 0x000fe400078ec0ff */
[----:B------:R-:W-:Y:S02]  /*101e0*/  SHF.R.U64 R4, R4, 0x3, RZ ;  /* 0x0000000304047819 */ /* 0x000fe400000012ff */
[----:B------:R-:W-:Y:S02]  /*101f0*/  LOP3.LUT R10, R9, R10, RZ, 0x3c, !PT ;  /* 0x0000000a090a7212 */ /* 0x000fe400078e3cff */
[----:B------:R-:W-:Y:S02]  /*10200*/  SHF.R.U64 R6, R6, 0x3, RZ ;  /* 0x0000000306067819 */ /* 0x000fe400000012ff */
[----:B------:R-:W-:Y:S01]  /*10210*/  SHF.R.U64 R54, R54, 0x3, RZ ;  /* 0x0000000336367819 */ /* 0x000fe200000012ff */
[--C-:B------:R-:W-:Y:S01]  /*10220*/  IMAD.X R5, RZ, RZ, R11.reuse, P0 ;  /* 0x000000ffff057224 */ /* 0x100fe200000e060b */
[----:B------:R-:W-:Y:S01]  /*10230*/  LOP3.LUT R8, R4, R51, RZ, 0x3c, !PT ;  /* 0x0000003304087212 */ /* 0x000fe200078e3cff */
[----:B------:R-:W-:Y:S01]  /*10240*/  IMAD.X R7, RZ, RZ, R11, P1 ;  /* 0x000000ffff077224 */ /* 0x000fe200008e060b */
[----:B------:R-:W-:-:S02]  /*10250*/  LOP3.LUT R6, R6, R53, RZ, 0x3c, !PT ;  /* 0x0000003506067212 */ /* 0x000fc400078e3cff */
[----:B------:R-:W-:Y:S02]  /*10260*/  LOP3.LUT R4, R54, R55, RZ, 0x3c, !PT ;  /* 0x0000003736047212 */ /* 0x000fe400078e3cff */
[----:B------:R-:W-:Y:S02]  /*10270*/  MOV R10, R10 ;  /* 0x0000000a000a7202 */ /* 0x000fe40000000f00 */
[----:B------:R-:W-:Y:S02]  /*10280*/  IADD3.X R9, RZ, R11, RZ, P2, !PT ;  /* 0x0000000bff097210 */ /* 0x000fe400017fe4ff */
[----:B------:R-:W-:Y:S01]  /*10290*/  MOV R49, R6 ;  /* 0x0000000600317202 */ /* 0x000fe20000000f00 */
[----:B------:R0:W-:Y:S01]  /*102a0*/  STSM.16.M88.4 [R10], R12 ;  /* 0x0000000c0a007844 */ /* 0x0001e20000000200 */
[----:B------:R-:W-:Y:S02]  /*102b0*/  MOV R47, R4 ;  /* 0x00000004002f7202 */ /* 0x000fe40000000f00 */
[----:B------:R-:W-:-:S02]  /*102c0*/  MOV R50, R8 ;  /* 0x0000000800327202 */ /* 0x000fc40000000f00 */
[----:B------:R-:W-:Y:S02]  /*102d0*/  F2FP.F16.F32.PACK_AB R4, R45, R48 ;  /* 0x000000302d04723e */ /* 0x000fe400000000ff */
[----:B------:R-:W-:Y:S02]  /*102e0*/  F2FP.F16.F32.PACK_AB R5, R43, R46 ;  /* 0x0000002e2b05723e */ /* 0x000fe400000000ff */
[----:B------:R-:W-:Y:S02]  /*102f0*/  F2FP.F16.F32.PACK_AB R6, R41, R44 ;  /* 0x0000002c2906723e */ /* 0x000fe400000000ff */
[----:B------:R-:W-:Y:S02]  /*10300*/  F2FP.F16.F32.PACK_AB R7, R39, R42 ;  /* 0x0000002a2707723e */ /* 0x000fe400000000ff */
[----:B------:R-:W-:Y:S02]  /*10310*/  F2FP.F16.F32.PACK_AB R8, R37, R40 ;  /* 0x000000282508723e */ /* 0x000fe400000000ff */
[----:B------:R-:W-:-:S02]  /*10320*/  F2FP.F16.F32.PACK_AB R9, R35, R38 ;  /* 0x000000262309723e */ /* 0x000fc400000000ff */
[----:B0-----:R-:W-:Y:S02]  /*10330*/  F2FP.F16.F32.PACK_AB R10, R33, R36 ;  /* 0x00000024210a723e */ /* 0x001fe400000000ff */
[----:B------:R-:W-:Y:S02]  /*10340*/  F2FP.F16.F32.PACK_AB R11, R31, R34 ;  /* 0x000000221f0b723e */ /* 0x000fe400000000ff */
[----:B------:R-:W-:Y:S02]  /*10350*/  F2FP.F16.F32.PACK_AB R12, R29, R30 ;  /* 0x0000001e1d0c723e */ /* 0x000fe400000000ff */
[----:B------:R-:W-:Y:S02]  /*10360*/  F2FP.F16.F32.PACK_AB R13, R27, R32 ;  /* 0x000000201b0d723e */ /* 0x000fe400000000ff */
[----:B------:R-:W-:Y:S02]  /*10370*/  F2FP.F16.F32.PACK_AB R14, R3, R26 ;  /* 0x0000001a030e723e */ /* 0x000fe400000000ff */
[----:B------:R-:W-:-:S02]  /*10380*/  F2FP.F16.F32.PACK_AB R15, R119, R0 ;  /* 0x00000000770f723e */ /* 0x000fc400000000ff */
[----:B------:R-:W-:Y:S02]  /*10390*/  ISETP.NE.U32.AND P0, PT, RZ, UR4, PT ;  /* 0x00000004ff007c0c */ /* 0x000fe4000bf05070 */
[----:B------:R-:W-:Y:S01]  /*103a0*/  IADD3 R30, P1, R58, UR4, RZ ;  /* 0x000000043a1e7c10 */ /* 0x000fe2000ff3e0ff */
[----:B------:R0:W-:Y:S01]  /*103b0*/  STSM.16.M88.4 [R50], R4 ;  /* 0x0000000432007844 */ /* 0x0001e20000000200 */
[----:B------:R-:W-:Y:S02]  /*103c0*/  ISETP.NE.AND.EX P0, PT, RZ, UR5, PT, P0 ;  /* 0x00000005ff007c0c */ /* 0x000fe4000bf05300 */
[----:B------:R-:W-:Y:S01]  /*103d0*/  IADD3.X R31, R57, UR5, RZ, P1, !PT ;  /* 0x00000005391f7c10 */ /* 0x000fe20008ffe4ff */
[----:B------:R0:W-:Y:S01]  /*103e0*/  STSM.16.M88.4 [R49], R8 ;  /* 0x0000000831007844 */ /* 0x0001e20000000200 */
[----:B------:R-:W-:-:S03]  /*103f0*/  ULDC.64 UR4, c[0x0][0xbe0] ;  /* 0x0002f80000047ab9 */ /* 0x000fc60000000a00 */
[----:B------:R0:W-:Y:S01]  /*10400*/  STSM.16.M88.4 [R47], R12 ;  /* 0x0000000c2f007844 */ /* 0x0001e20000000200 */
[----:B------:R-:W-:Y:S01]  /*10410*/  BAR.SYNC.DEFER_BLOCKING 0x1, 0x180 ;  /* 0x0046000000007b1d */ /* 0x000fe20000010000 */
[----:B------:R-:W-:-:S04]  /*10420*/  ISETP.NE.U32.AND P1, PT, RZ, UR4, PT ;  /* 0x00000004ff007c0c */ /* 0x000fc8000bf25070 */
[----:B------:R-:W-:Y:S01]  /*10430*/  ISETP.NE.AND.EX P1, PT, RZ, UR5, PT, P1 ;  /* 0x00000005ff007c0c */ /* 0x000fe2000bf25310 */
[----:B------:R-:W-:-:S12]  /*10440*/  IMAD.MOV.U32 R3, RZ, RZ, RZ ;  /* 0x000000ffff037224 */ /* 0x000fd800078e00ff */
[----:B------:R-:W-:Y:S01]  /*10450*/  @P1 IADD3 R26, P2, R58, UR4, RZ ;  /* 0x000000043a1a1c10 */ /* 0x000fe2000ff5e0ff */
[----:B------:R-:W-:Y:S02]  /*10460*/  ULDC UR4, c[0x0][0xa88] ;  /* 0x0002a20000047ab9 */ /* 0x000fe40000000800 */
[----:B------:R-:W-:Y:S01]  /*10470*/  IMAD.U32 R0, RZ, RZ, UR4 ;  /* 0x00000004ff007e24 */ /* 0x000fe2000f8e00ff */
[----:B------:R-:W-:Y:S01]  /*10480*/  @P1 IADD3.X R27, R57, UR5, RZ, P2, !PT ;  /* 0x00000005391b1c10 */ /* 0x000fe200097fe4ff */
[----:B------:R-:W3:Y:S04]  /*10490*/  @P0 LDG.E R3, desc[UR40][R30.64] ;  /* 0x000000281e030981 */ /* 0x000ee8000c1e1900 */
[----:B------:R0:W5:Y:S01]  /*104a0*/  @P1 LDG.E R0, desc[UR40][R26.64] ;  /* 0x000000281a001981 */ /* 0x000162000c1e1900 */
[----:B--2---:R-:W-:-:S02]  /*104b0*/  SHF.R.S32.HI R29, RZ, 0x1f, R60 ;  /* 0x0000001fff1d7819 */ /* 0x004fc4000001143c */
[----:B---3--:R-:W-:Y:S01]  /*104c0*/  SHF.R.S32.HI R34, RZ, 0x1f, R3 ;  /* 0x0000001fff227819 */ /* 0x008fe20000011403 */
[----:B0-----:R-:W-:Y:S06]  /*104d0*/  @P1 BRA `(.L_x_2036) ;  /* 0x0000000000101947 */ /* 0x001fec0003800000 */
[----:B------:R-:W-:Y:S05]  /*104e0*/  @!P0 BRA `(.L_x_2036) ;  /* 0x00000000000c8947 */ /* 0x000fea0003800000 */
[----:B------:R-:W2:Y:S04]  /*104f0*/  LDG.E R5, desc[UR40][R30.64] ;  /* 0x000000281e057981 */ /* 0x000ea8000c1e1900 */
[----:B-----5:R-:W2:Y:S02]  /*10500*/  LDG.E R0, desc[UR40][R30.64+0x4] ;  /* 0x000004281e007981 */ /* 0x020ea4000c1e1900 */
[----:B--2---:R-:W-:-:S07]  /*10510*/  IMAD.IADD R0, R0, 0x1, -R5 ;  /* 0x0000000100007824 */ /* 0x004fce00078e0a05 */
.L_x_2036:
[----:B------:R-:W2:Y:S01]  /*10520*/  LDL R9, [R1+0x28] ;  /* 0x0000280001097983 */ /* 0x000ea20000100800 */
[----:B------:R-:W-:-:S03]  /*10530*/  ULDC.64 UR4, c[0x0][0xb70] ;  /* 0x0002dc0000047ab9 */ /* 0x000fc60000000a00 */
[----:B------:R-:W3:Y:S01]  /*10540*/  LDL R38, [R1+0x34] ;  /* 0x0000340001267983 */ /* 0x000ee20000100800 */
[----:B------:R-:W-:Y:S02]  /*10550*/  IMAD.MOV.U32 R4, RZ, RZ, R3 ;  /* 0x000000ffff047224 */ /* 0x000fe400078e0003 */
[----:B------:R-:W-:Y:S01]  /*10560*/  IMAD.MOV.U32 R5, RZ, RZ, R34 ;  /* 0x000000ffff057224 */ /* 0x000fe200078e0022 */
[----:B------:R-:W2:Y:S01]  /*10570*/  LDL.LU R37, [R1+0x3c] ;  /* 0x00003c0001257983 */ /* 0x000ea20000300800 */
[----:B------:R-:W-:Y:S01]  /*10580*/  IMAD R6, R29, UR4, RZ ;  /* 0x000000041d067c24 */ /* 0x000fe2000f8e02ff */
[----:B------:R-:W-:Y:S01]  /*10590*/  SEL R36, R56, RZ, !P0 ;  /* 0x000000ff38247207 */ /* 0x000fe20004000000 */
[C---:B------:R-:W-:Y:S01]  /*105a0*/  IMAD.WIDE.U32 R4, R60.reuse, UR4, R4 ;  /* 0x000000043c047c25 */ /* 0x040fe2000f8e0004 */
[----:B------:R-:W0:Y:S01]  /*105b0*/  S2R R8, SR_TID.X ;  /* 0x0000000000087919 */ /* 0x000e220000002100 */
[----:B------:R-:W-:Y:S01]  /*105c0*/  SEL R35, R59, RZ, !P0 ;  /* 0x000000ff3b237207 */ /* 0x000fe20004000000 */
[----:B------:R-:W-:Y:S01]  /*105d0*/  ULDC.64 UR6, c[0x0][0xae0] ;  /* 0x0002b80000067ab9 */ /* 0x000fe20000000a00 */
[----:B------:R-:W-:Y:S01]  /*105e0*/  IMAD R7, R60, UR5, R6 ;  /* 0x000000053c077c24 */ /* 0x000fe2000f8e0206 */
[----:B------:R-:W-:-:S02]  /*105f0*/  ULDC.64 UR4, c[0x0][0xb78] ;  /* 0x0002de0000047ab9 */ /* 0x000fc40000000a00 */
[----:B------:R-:W-:Y:S02]  /*10600*/  IMAD R6, R36, UR4, RZ ;  /* 0x0000000424067c24 */ /* 0x000fe4000f8e02ff */
[----:B------:R-:W-:Y:S02]  /*10610*/  IMAD.IADD R5, R5, 0x1, R7 ;  /* 0x0000000105057824 */ /* 0x000fe400078e0207 */
[C---:B------:R-:W-:Y:S02]  /*10620*/  IMAD R6, R35.reuse, UR5, R6 ;  /* 0x0000000523067c24 */ /* 0x040fe4000f8e0206 */
[----:B------:R-:W-:Y:S01]  /*10630*/  IMAD.WIDE.U32 R4, R35, UR4, R4 ;  /* 0x0000000423047c25 */ /* 0x000fe2000f8e0004 */
[----:B------:R-:W-:Y:S01]  /*10640*/  ULDC.64 UR4, c[0x0][0xb40] ;  /* 0x0002d00000047ab9 */ /* 0x000fe20000000a00 */
[----:B------:R-:W-:Y:S02]  /*10650*/  BSSY B1, `(.L_x_2037) ;  /* 0x000005c000017945 */ /* 0x000fe40003800000 */
[----:B---3--:R-:W-:-:S02]  /*10660*/  IMAD R7, R20, 0x40, R38 ;  /* 0x0000004014077824 */ /* 0x008fc400078e0226 */
[----:B--2---:R-:W-:Y:S01]  /*10670*/  IMAD R11, R37, 0xc0, R9 ;  /* 0x000000c0250b7824 */ /* 0x004fe200078e0209 */
[----:B0-----:R-:W-:Y:S01]  /*10680*/  IADD3 R9, R8, -0x80, RZ ;  /* 0xffffff8008097810 */ /* 0x001fe20007ffe0ff */
[----:B------:R-:W-:-:S03]  /*10690*/  IMAD.WIDE R24, R7, 0x2, R24 ;  /* 0x0000000207187825 */ /* 0x000fc600078e0218 */
[----:B------:R-:W-:Y:S02]  /*106a0*/  SHF.R.S32.HI R8, RZ, 0x1f, R9 ;  /* 0x0000001fff087819 */ /* 0x000fe40000011409 */
[----:B------:R-:W-:Y:S02]  /*106b0*/  IADD3 R4, P1, R11, R4, RZ ;  /* 0x000000040b047210 */ /* 0x000fe40007f3e0ff */
[----:B------:R-:W-:Y:S02]  /*106c0*/  LEA.HI R8, R8, R9, RZ, 0x7 ;  /* 0x0000000908087211 */ /* 0x000fe400078f38ff */
[----:B------:R-:W-:Y:S02]  /*106d0*/  LEA R32, P2, R4, UR4, 0x2 ;  /* 0x0000000404207c11 */ /* 0x000fe4000f8410ff */
[----:B------:R-:W-:Y:S02]  /*106e0*/  LOP3.LUT R8, R8, 0xffffff80, RZ, 0xc0, !PT ;  /* 0xffffff8008087812 */ /* 0x000fe400078ec0ff */
[----:B------:R-:W-:-:S03]  /*106f0*/  IADD3 R7, P4, R24, 0x4800, RZ ;  /* 0x0000480018077810 */ /* 0x000fc60007f9e0ff */
[----:B------:R-:W-:Y:S01]  /*10700*/  IMAD.IADD R8, R9, 0x1, -R8 ;  /* 0x0000000109087824 */ /* 0x000fe200078e0a08 */
[----:B------:R-:W-:Y:S01]  /*10710*/  SHF.R.S32.HI R9, RZ, 0x1f, R11 ;  /* 0x0000001fff097819 */ /* 0x000fe2000001140b */
[----:B------:R-:W-:-:S03]  /*10720*/  IMAD.X R27, RZ, RZ, R25, P4 ;  /* 0x000000ffff1b7224 */ /* 0x000fc600020e0619 */
[----:B------:R-:W-:Y:S02]  /*10730*/  LOP3.LUT P0, RZ, R8, 0x3, RZ, 0xc0, !PT ;  /* 0x0000000308ff7812 */ /* 0x000fe4000780c0ff */
[----:B------:R-:W-:Y:S01]  /*10740*/  IADD3.X R9, R9, R5, R6, P1, !PT ;  /* 0x0000000509097210 */ /* 0x000fe20000ffe406 */
[C---:B------:R-:W-:Y:S01]  /*10750*/  VIADD R5, R11.reuse, 0x8 ;  /* 0x000000080b057836 */ /* 0x040fe20000000000 */
[----:B-----5:R-:W-:Y:S02]  /*10760*/  ISETP.GE.OR P1, PT, R11, R0, P0 ;  /* 0x000000000b00720c */ /* 0x020fe40000726670 */
[----:B------:R-:W-:Y:S01]  /*10770*/  LEA.HI.X R33, R4, UR5, R9, 0x2, P2 ;  /* 0x0000000504217c11 */ /* 0x000fe200090f1409 */
[----:B------:R-:W-:Y:S01]  /*10780*/  ULDC.64 UR4, c[0x0][0xaa0] ;  /* 0x0002a80000047ab9 */ /* 0x000fe20000000a00 */
[C---:B------:R-:W-:Y:S02]  /*10790*/  IADD3 R15, P2, R24.reuse, 0x1800, RZ ;  /* 0x00001800180f7810 */ /* 0x040fe40007f5e0ff */
[----:B------:R-:W-:-:S02]  /*107a0*/  IADD3 R11, P3, R24, 0x3000, RZ ;  /* 0x00003000180b7810 */ /* 0x000fc40007f7e0ff */
[----:B------:R-:W-:Y:S01]  /*107b0*/  ISETP.GE.OR P0, PT, R5, R0, P0 ;  /* 0x000000000500720c */ /* 0x000fe20000706670 */
[--C-:B------:R-:W-:Y:S01]  /*107c0*/  IMAD.X R9, RZ, RZ, R25.reuse, P2 ;  /* 0x000000ffff097224 */ /* 0x100fe200010e0619 */
[----:B------:R-:W-:Y:S01]  /*107d0*/  LOP3.LUT R5, R24, 0x380, RZ, 0xc0, !PT ;  /* 0x0000038018057812 */ /* 0x000fe200078ec0ff */
[----:B------:R-:W-:Y:S01]  /*107e0*/  IMAD.X R13, RZ, RZ, R25, P3 ;  /* 0x000000ffff0d7224 */ /* 0x000fe200018e0619 */
[----:B------:R-:W-:Y:S01]  /*107f0*/  LOP3.LUT R8, R15, 0x380, RZ, 0xc0, !PT ;  /* 0x000003800f087812 */ /* 0x000fe200078ec0ff */
[----:B------:R-:W-:Y:S01]  /*10800*/  IMAD.MOV.U32 R30, RZ, RZ, R38 ;  /* 0x000000ffff1e7224 */ /* 0x000fe200078e0026 */
[----:B------:R-:W-:Y:S01]  /*10810*/  LOP3.LUT R10, R11, 0x380, RZ, 0xc0, !PT ;  /* 0x000003800b0a7812 */ /* 0x000fe200078ec0ff */
[----:B------:R-:W-:Y:S01]  /*10820*/  @!P1 STG.E desc[UR40][R32.64], R21 ;  /* 0x0000001520009986 */ /* 0x000fe2000c101928 */
[----:B------:R-:W-:Y:S02]  /*10830*/  LOP3.LUT R6, R7, 0x380, RZ, 0xc0, !PT ;  /* 0x0000038007067812 */ /* 0x000fe400078ec0ff */
[----:B------:R-:W-:-:S02]  /*10840*/  SHF.R.U64 R5, R5, 0x3, RZ ;  /* 0x0000000305057819 */ /* 0x000fc400000012ff */
[----:B------:R-:W-:Y:S02]  /*10850*/  SHF.R.U64 R8, R8, 0x3, RZ ;  /* 0x0000000308087819 */ /* 0x000fe400000012ff */
[----:B------:R-:W-:Y:S01]  /*10860*/  SHF.R.S32.HI R31, RZ, 0x1f, R38 ;  /* 0x0000001fff1f7819 */ /* 0x000fe20000011426 */
[----:B------:R-:W-:Y:S01]  /*10870*/  IMAD R34, R34, UR4, RZ ;  /* 0x0000000422227c24 */ /* 0x000fe2000f8e02ff */
[----:B------:R-:W-:Y:S01]  /*10880*/  SHF.R.U64 R10, R10, 0x3, RZ ;  /* 0x000000030a0a7819 */ /* 0x000fe200000012ff */
[----:B------:R0:W-:Y:S01]  /*10890*/  @!P0 STG.E desc[UR40][R32.64+0x20], R28 ;  /* 0x0000201c20008986 */ /* 0x0001e2000c101928 */
[----:B------:R-:W-:Y:S02]  /*108a0*/  SHF.R.U64 R6, R6, 0x3, RZ ;  /* 0x0000000306067819 */ /* 0x000fe400000012ff */
[----:B------:R-:W-:Y:S02]  /*108b0*/  LOP3.LUT R4, R5, R24, RZ, 0x3c, !PT ;  /* 0x0000001805047212 */ /* 0x000fe400078e3cff */
[----:B------:R-:W-:-:S02]  /*108c0*/  MOV R5, R25 ;  /* 0x0000001900057202 */ /* 0x000fc40000000f00 */
[----:B------:R-:W-:Y:S02]  /*108d0*/  LOP3.LUT R8, R8, R15, RZ, 0x3c, !PT ;  /* 0x0000000f08087212 */ /* 0x000fe400078e3cff */
[----:B------:R-:W-:Y:S02]  /*108e0*/  LOP3.LUT R12, R10, R11, RZ, 0x3c, !PT ;  /* 0x0000000b0a0c7212 */ /* 0x000fe400078e3cff */
[----:B------:R-:W-:Y:S01]  /*108f0*/  LOP3.LUT R26, R6, R7, RZ, 0x3c, !PT ;  /* 0x00000007061a7212 */ /* 0x000fe200078e3cff */
[----:B------:R-:W-:Y:S01]  /*10900*/  IMAD.WIDE.U32 R30, R3, UR4, R30 ;  /* 0x00000004031e7c25 */ /* 0x000fe2000f8e001e */
[----:B------:R-:W5:Y:S01]  /*10910*/  LD.E.128 R4, desc[UR40][R4.64] ;  /* 0x0000002804047980 */ /* 0x000f62000c101d00 */
[----:B------:R-:W-:-:S03]  /*10920*/  ULDC UR4, c[0x0][0xa8c] ;  /* 0x0002a30000047ab9 */ /* 0x000fc60000000800 */
[----:B------:R-:W5:Y:S01]  /*10930*/  LD.E.128 R8, desc[UR40][R8.64] ;  /* 0x0000002808087980 */ /* 0x000f62000c101d00 */
[----:B------:R-:W-:-:S03]  /*10940*/  IMAD R3, R3, UR5, R34 ;  /* 0x0000000503037c24 */ /* 0x000fc6000f8e0222 */
[----:B------:R-:W5:Y:S04]  /*10950*/  LD.E.128 R12, desc[UR40][R12.64] ;  /* 0x000000280c0c7980 */ /* 0x000f68000c101d00 */
[----:B------:R-:W5:Y:S01]  /*10960*/  LD.E.128 R24, desc[UR40][R26.64] ;  /* 0x000000281a187980 */ /* 0x000f62000c101d00 */
[----:B------:R-:W-:Y:S01]  /*10970*/  IMAD.IADD R31, R31, 0x1, R3 ;  /* 0x000000011f1f7824 */ /* 0x000fe200078e0203 */
[----:B------:R-:W-:Y:S01]  /*10980*/  ISETP.GE.AND P0, PT, R38, UR4, PT ;  /* 0x0000000426007c0c */ /* 0x000fe2000bf06270 */
[----:B0-----:R-:W-:Y:S01]  /*10990*/  IMAD R32, R37, -0xc0, R0 ;  /* 0xffffff4025207824 */ /* 0x001fe200078e0200 */
[----:B------:R-:W-:Y:S01]  /*109a0*/  @!PT LDS RZ, [RZ] ;  /* 0x00000000fffff984 */ /* 0x000fe20000000800 */
[----:B------:R-:W-:Y:S01]  /*109b0*/  @!PT LDS RZ, [RZ] ;  /* 0x00000000fffff984 */ /* 0x000fe20000000800 */
[----:B------:R-:W-:Y:S01]  /*109c0*/  @!PT LDS RZ, [RZ] ;  /* 0x00000000fffff984 */ /* 0x000fe20000000800 */
[----:B------:R-:W-:Y:S01]  /*109d0*/  @!PT LDS RZ, [RZ] ;  /* 0x00000000fffff984 */ /* 0x000fe20000000800 */
[----:B------:R0:W-:Y:S06]  /*109e0*/  MEMBAR.ALL.CTA ;  /* 0x0000000000007992 */ /* 0x0001ec0000008000 */
[----:B0-----:R-:W0:Y:S01]  /*109f0*/  FENCE.VIEW.ASYNC.S ;  /* 0x00000000000073c6 */ /* 0x001e220000000000 */
[C---:B------:R-:W-:Y:S01]  /*10a00*/  VIADD R3, R20.reuse, 0x30 ;  /* 0x0000003014037836 */ /* 0x040fe20000000000 */
[----:B------:R-:W-:Y:S01]  /*10a10*/  ULDC.64 UR4, c[0x0][0xae8] ;  /* 0x0002ba0000047ab9 */ /* 0x000fe20000000a00 */
[----:B------:R-:W-:-:S02]  /*10a20*/  VIADD R21, R20, 0x60 ;  /* 0x0000006014157836 */ /* 0x000fc40000000000 */
[----:B------:R-:W-:Y:S01]  /*10a30*/  VIADD R0, R20, 0x90 ;  /* 0x0000009014007836 */ /* 0x000fe20000000000 */
[-C--:B------:R-:W-:Y:S01]  /*10a40*/  ISETP.GE.OR P3, PT, R3, R32.reuse, P0 ;  /* 0x000000200300720c */ /* 0x080fe20000766670 */
[----:B------:R-:W-:Y:S01]  /*10a50*/  IMAD R28, R29, UR6, RZ ;  /* 0x000000061d1c7c24 */ /* 0x000fe2000f8e02ff */
[-C--:B------:R-:W-:Y:S01]  /*10a60*/  ISETP.GE.OR P1, PT, R21, R32.reuse, P0 ;  /* 0x000000201500720c */ /* 0x080fe20000726670 */
[----:B------:R-:W-:Y:S01]  /*10a70*/  IMAD R3, R36, UR4, RZ ;  /* 0x0000000424037c24 */ /* 0x000fe2000f8e02ff */
[-C--:B------:R-:W-:Y:S01]  /*10a80*/  ISETP.GE.OR P2, PT, R0, R32.reuse, P0 ;  /* 0x000000200000720c */ /* 0x080fe20000746670 */
[----:B------:R-:W-:Y:S01]  /*10a90*/  IMAD R33, R60, UR7, R28 ;  /* 0x000000073c217c24 */ /* 0x000fe2000f8e021c */
[----:B------:R-:W-:Y:S01]  /*10aa0*/  ISETP.GE.OR P0, PT, R20, R32, P0 ;  /* 0x000000201400720c */ /* 0x000fe20000706670 */
[----:B------:R-:W-:Y:S01]  /*10ab0*/  IMAD.WIDE.U32 R28, R60, UR6, R30 ;  /* 0x000000063c1c7c25 */ /* 0x000fe2000f8e001e */
[----:B------:R-:W-:Y:S02]  /*10ac0*/  IADD3 R0, R2, 0x16820, RZ ;  /* 0x0001682002007810 */ /* 0x000fe40007ffe0ff */
[----:B------:R-:W-:Y:S01]  /*10ad0*/  SHF.R.S32.HI R21, RZ, 0x1f, R20 ;  /* 0x0000001fff157819 */ /* 0x000fe20000011414 */
[----:B------:R-:W-:Y:S01]  /*10ae0*/  IMAD.IADD R29, R29, 0x1, R33 ;  /* 0x000000011d1d7824 */ /* 0x000fe200078e0221 */
[----:B------:R-:W-:Y:S01]  /*10af0*/  PRMT R0, RZ, 0x654, R0 ;  /* 0x00000654ff007816 */ /* 0x000fe20000000000 */
[----:B------:R-:W-:-:S02]  /*10b00*/  IMAD R3, R35, UR5, R3 ;  /* 0x0000000523037c24 */ /* 0x000fc4000f8e0203 */
[----:B------:R-:W-:Y:S01]  /*10b10*/  IMAD.WIDE.U32 R32, R35, UR4, R28 ;  /* 0x0000000423207c25 */ /* 0x000fe2000f8e001c */
[----:B0-----:R0:W-:Y:S03]  /*10b20*/  SYNCS.ARRIVE.TRANS64.RED.A1T0 RZ, [R0+URZ], RZ ;  /* 0x000000ff00ff79a7 */ /* 0x0011e6000810043f */
        /* <DEDUP_REMOVED lines=14> */
.L_x_2038:
[----:B------:R-:W-:Y:S05]  /*10c10*/  BSYNC B1 ;  /* 0x0000000000017941 */ /* 0x000fea0003800000 */
.L_x_2037:
        /* <DEDUP_REMOVED lines=15> */
.L_x_2040:
[----:B------:R-:W-:Y:S05]  /*10d10*/  BSYNC B1 ;  /* 0x0000000000017941 */ /* 0x000fea0003800000 */
.L_x_2039:
        /* <DEDUP_REMOVED lines=15> */
.L_x_2042:
[----:B------:R-:W-:Y:S05]  /*10e10*/  BSYNC B1 ;  /* 0x0000000000017941 */ /* 0x000fea0003800000 */
.L_x_2041:
        /* <DEDUP_REMOVED lines=15> */
.L_x_2035:
        /* <DEDUP_REMOVED lines=21> */
.L_x_2044:
[----:B------:R-:W2:Y:S04]  /*11060*/  LDL R15, [R1+0x34] ;  /* 0x00003400010f7983 */ /* 0x000ea80000100800 */
[----:B------:R-:W3:Y:S04]  /*11070*/  LDL R14, [R1+0x30] ;  /* 0x00003000010e7983 */ /* 0x000ee80000100800 */
[----:B------:R4:W5:Y:S01]  /*11080*/  LDL R13, [R1+0x3c] ;  /* 0x00003c00010d7983 */ /* 0x0009620000100800 */
[----:B------:R-:W-:Y:S01]  /*11090*/  BSSY B1, `(.L_x_2045) ;  /* 0x000001d000017945 */ /* 0x000fe20003800000 */
[----:B-1----:R-:W-:-:S02]  /*110a0*/  SEL R11, R59, RZ, !P0 ;  /* 0x000000ff3b0b7207 */ /* 0x002fc40004000000 */
[----:B------:R-:W-:Y:S02]  /*110b0*/  SEL R10, R56, RZ, !P0 ;  /* 0x000000ff380a7207 */ /* 0x000fe40004000000 */
[----:B-----5:R-:W-:Y:S02]  /*110c0*/  SHF.R.S32.HI R8, RZ, 0x1f, R3 ;  /* 0x0000001fff087819 */ /* 0x020fe40000011403 */
[----:B--2---:R-:W-:Y:S02]  /*110d0*/  SHF.R.S32.HI R12, RZ, 0x1f, R15 ;  /* 0x0000001fff0c7819 */ /* 0x004fe4000001140f */
[----:B---3--:R-:W-:Y:S01]  /*110e0*/  SHF.R.S32.HI R9, RZ, 0x1f, R14 ;  /* 0x0000001fff097819 */ /* 0x008fe2000001140e */
[----:B----4-:R-:W-:Y:S06]  /*110f0*/  @P2 BRA `(.L_x_2046) ;  /* 0x0000000000582947 */ /* 0x010fec0003800000 */
[----:B0-----:R-:W0:Y:S02]  /*11100*/  S2R R4, SR_TID.X ;  /* 0x0000000000047919 */ /* 0x001e240000002100 */
[----:B0-----:R-:W-:-:S04]  /*11110*/  IMAD R4, R13, 0xc0, R4 ;  /* 0x000000c00d047824 */ /* 0x001fc800078e0204 */
[----:B------:R-:W-:-:S05]  /*11120*/  VIADD R5, R4, 0xffffff80 ;  /* 0xffffff8004057836 */ /* 0x000fca0000000000 */
[----:B------:R-:W-:-:S13]  /*11130*/  ISETP.GE.AND P0, PT, R5, R0, PT ;  /* 0x000000000500720c */ /* 0x000fda0003f06270 */
[----:B------:R-:W-:Y:S05]  /*11140*/  @P0 BRA `(.L_x_2046) ;  /* 0x0000000000440947 */ /* 0x000fea0003800000 */
[----:B------:R-:W-:Y:S01]  /*11150*/  IADD3 R4, P0, R5, R3, RZ ;  /* 0x0000000305047210 */ /* 0x000fe20007f1e0ff */
[----:B------:R-:W-:Y:S02]  /*11160*/  ULDC.64 UR4, c[0x0][0xb70] ;  /* 0x0002dc0000047ab9 */ /* 0x000fe40000000a00 */
[----:B------:R-:W-:Y:S01]  /*11170*/  IMAD R6, R9, UR4, RZ ;  /* 0x0000000409067c24 */ /* 0x000fe2000f8e02ff */
[----:B------:R-:W-:-:S03]  /*11180*/  LEA.HI.X.SX32 R5, R5, R8, 0x1, P0 ;  /* 0x0000000805057211 */ /* 0x000fc600000f0eff */
[C---:B------:R-:W-:Y:S02]  /*11190*/  IMAD R7, R14.reuse, UR5, R6 ;  /* 0x000000050e077c24 */ /* 0x040fe4000f8e0206 */
[----:B------:R-:W-:Y:S01]  /*111a0*/  IMAD.WIDE.U32 R4, R14, UR4, R4 ;  /* 0x000000040e047c25 */ /* 0x000fe2000f8e0004 */
[----:B------:R-:W-:-:S03]  /*111b0*/  ULDC.64 UR4, c[0x0][0xb78] ;  /* 0x0002de0000047ab9 */ /* 0x000fc60000000a00 */
[----:B------:R-:W-:Y:S01]  /*111c0*/  IMAD R6, R10, UR4, RZ ;  /* 0x000000040a067c24 */ /* 0x000fe2000f8e02ff */
[----:B------:R-:W-:-:S03]  /*111d0*/  IADD3 R5, R5, R7, RZ ;  /* 0x0000000705057210 */ /* 0x000fc60007ffe0ff */
        /* <DEDUP_REMOVED lines=8> */
.L_x_2046:
[----:B------:R-:W-:Y:S05]  /*11260*/  BSYNC B1 ;  /* 0x0000000000017941 */ /* 0x000fea0003800000 */
.L_x_2045:
[----:B------:R-:W-:Y:S01]  /*11270*/  ULDC.64 UR4, c[0x0][0xaa0] ;  /* 0x0002a80000047ab9 */ /* 0x000fe20000000a00 */
[----:B0-----:R-:W-:Y:S01]  /*11280*/  IMAD.MOV.U32 R4, RZ, RZ, R15 ;  /* 0x000000ffff047224 */ /* 0x001fe200078e000f */
[----:B------:R-:W-:Y:S01]  /*11290*/  ULDC.64 UR6, c[0x0][0xae0] ;  /* 0x0002b80000067ab9 */ /* 0x000fe20000000a00 */
[----:B-1----:R-:W-:Y:S01]  /*112a0*/  IMAD.MOV.U32 R5, RZ, RZ, R12 ;  /* 0x000000ffff057224 */ /* 0x002fe200078e000c */
[----:B------:R-:W-:Y:S01]  /*112b0*/  SHF.R.S32.HI R21, RZ, 0x1f, R20 ;  /* 0x0000001fff157819 */ /* 0x000fe20000011414 */
[----:B------:R-:W-:Y:S01]  /*112c0*/  IMAD R6, R8, UR4, RZ ;  /* 0x0000000408067c24 */ /* 0x000fe2000f8e02ff */
[----:B------:R-:W-:Y:S01]  /*112d0*/  BSSY B1, `(.L_x_2047) ;  /* 0x0000024000017945 */ /* 0x000fe20003800000 */
[----:B------:R-:W-:Y:S01]  /*112e0*/  IMAD.WIDE.U32 R4, R3, UR4, R4 ;  /* 0x0000000403047c25 */ /* 0x000fe2000f8e0004 */
[----:B------:R-:W-:Y:S02]  /*112f0*/  ULDC UR4, c[0x0][0xa8c] ;  /* 0x0002a30000047ab9 */ /* 0x000fe40000000800 */
[----:B------:R-:W-:Y:S01]  /*11300*/  ISETP.GE.AND P0, PT, R15, UR4, PT ;  /* 0x000000040f007c0c */ /* 0x000fe2000bf06270 */
[----:B------:R-:W-:Y:S01]  /*11310*/  IMAD R3, R3, UR5, R6 ;  /* 0x0000000503037c24 */ /* 0x000fe2000f8e0206 */
[----:B------:R-:W-:Y:S01]  /*11320*/  ULDC.64 UR4, c[0x0][0xae8] ;  /* 0x0002ba0000047ab9 */ /* 0x000fe20000000a00 */
[----:B------:R-:W-:-:S02]  /*11330*/  VIADD R6, R20, 0x30 ;  /* 0x0000003014067836 */ /* 0x000fc40000000000 */
[----:B------:R-:W-:Y:S01]  /*11340*/  IMAD R7, R13, -0xc0, R0 ;  /* 0xffffff400d077824 */ /* 0x000fe200078e0200 */
[----:B------:R-:W-:Y:S01]  /*11350*/  IADD3 R0, R20, 0x60, RZ ;  /* 0x0000006014007810 */ /* 0x000fe20007ffe0ff */
[----:B------:R-:W-:Y:S02]  /*11360*/  IMAD.IADD R5, R5, 0x1, R3 ;  /* 0x0000000105057824 */ /* 0x000fe400078e0203 */
[----:B------:R-:W-:Y:S01]  /*11370*/  IMAD R3, R9, UR6, RZ ;  /* 0x0000000609037c24 */ /* 0x000fe2000f8e02ff */
[-C--:B------:R-:W-:Y:S01]  /*11380*/  ISETP.GE.OR P3, PT, R6, R7.reuse, P0 ;  /* 0x000000070600720c */ /* 0x080fe20000766670 */
[----:B------:R-:W-:Y:S01]  /*11390*/  VIADD R6, R20, 0x90 ;  /* 0x0000009014067836 */ /* 0x000fe20000000000 */
[-C--:B------:R-:W-:Y:S01]  /*113a0*/  ISETP.GE.OR P1, PT, R0, R7.reuse, P0 ;  /* 0x000000070000720c */ /* 0x080fe20000726670 */
[C---:B------:R-:W-:Y:S02]  /*113b0*/  IMAD R3, R14.reuse, UR7, R3 ;  /* 0x000000070e037c24 */ /* 0x040fe4000f8e0203 */
[----:B------:R-:W-:Y:S01]  /*113c0*/  IMAD.WIDE.U32 R4, R14, UR6, R4 ;  /* 0x000000060e047c25 */ /* 0x000fe2000f8e0004 */
[----:B------:R-:W-:-:S02]  /*113d0*/  ISETP.GE.OR P2, PT, R6, R7, P0 ;  /* 0x000000070600720c */ /* 0x000fc40000746670 */
[----:B------:R-:W-:Y:S01]  /*113e0*/  ISETP.GE.OR P0, PT, R20, R7, P0 ;  /* 0x000000071400720c */ /* 0x000fe20000706670 */
[----:B------:R-:W-:Y:S02]  /*113f0*/  IMAD.IADD R5, R5, 0x1, R3 ;  /* 0x0000000105057824 */ /* 0x000fe400078e0203 */
        /* <DEDUP_REMOVED lines=17> */
.L_x_2048:
[----:B------:R-:W-:Y:S05]  /*11510*/  BSYNC B1 ;  /* 0x0000000000017941 */ /* 0x000fea0003800000 */
.L_x_2047:
[----:B------:R-:W-:Y:S04]  /*11520*/  BSSY B1, `(.L_x_2049) ;  /* 0x000000f000017945 */ /* 0x000fe80003800000 */
[----:B------:R-:W-:Y:S05]  /*11530*/  @P3 BRA `(.L_x_2050) ;  /* 0x0000000000343947 */ /* 0x000fea0003800000 */
[----:B------:R-:W-:Y:S01]  /*11540*/  IADD3 R3, P0, R20, 0x30, RZ ;  /* 0x0000003014037810 */ /* 0x000fe20007f1e0ff */
[----:B------:R-:W-:Y:S01]  /*11550*/  ULDC.64 UR4, c[0x0][0xad8] ;  /* 0x0002b60000047ab9 */ /* 0x000fe20000000a00 */
[----:B------:R-:W-:Y:S02]  /*11560*/  IMAD.MOV.U32 R4, RZ, RZ, R6 ;  /* 0x000000ffff047224 */ /* 0x000fe400078e0006 */
[----:B------:R-:W-:Y:S01]  /*11570*/  IADD3.X R0, RZ, R21, RZ, P0, !PT ;  /* 0x00000015ff007210 */ /* 0x000fe200007fe4ff */
[----:B------:R-:W-:-:S04]  /*11580*/  IMAD.MOV.U32 R5, RZ, RZ, R9 ;  /* 0x000000ffff057224 */ /* 0x000fc800078e0009 */
[----:B------:R-:W-:Y:S02]  /*11590*/  IMAD R0, R0, UR4, RZ ;  /* 0x0000000400007c24 */ /* 0x000fe4000f8e02ff */
[----:B------:R-:W-:-:S04]  /*115a0*/  IMAD.WIDE.U32 R4, R3, UR4, R4 ;  /* 0x0000000403047c25 */ /* 0x000fc8000f8e0004 */
[----:B------:R-:W-:Y:S01]  /*115b0*/  IMAD R3, R3, UR5, R0 ;  /* 0x0000000503037c24 */ /* 0x000fe2000f8e0200 */
[----:B------:R-:W-:Y:S02]  /*115c0*/  ULDC.64 UR4, c[0x0][0xa80] ;  /* 0x0002a00000047ab9 */ /* 0x000fe40000000a00 */
[----:B0-----:R-:W-:Y:S01]  /*115d0*/  LEA R10, P0, R4, UR4, 0x1 ;  /* 0x00000004040a7c11 */ /* 0x001fe2000f8008ff */
[----:B------:R-:W-:-:S05]  /*115e0*/  IMAD.IADD R3, R5, 0x1, R3 ;  /* 0x0000000105037824 */ /* 0x000fca00078e0203 */
[----:B------:R-:W-:-:S05]  /*115f0*/  LEA.HI.X R11, R4, UR5, R3, 0x1, P0 ;  /* 0x00000005040b7c11 */ /* 0x000fca00080f0c03 */
[----:B------:R1:W-:Y:S02]  /*11600*/  STG.E.128 desc[UR40][R10.64], RZ ;  /* 0x000000ff0a007986 */ /* 0x0003e4000c101d28 */
.L_x_2050:
[----:B------:R-:W-:Y:S05]  /*11610*/  BSYNC B1 ;  /* 0x0000000000017941 */ /* 0x000fea0003800000 */
.L_x_2049:
        /* <DEDUP_REMOVED lines=11> */
[----:B01----:R-:W-:Y:S02]  /*116d0*/  LEA R10, P0, R4, UR4, 0x1 ;  /* 0x00000004040a7c11 */ /* 0x003fe4000f8008ff */
[----:B------:R-:W-:-:S04]  /*116e0*/  IADD3 R3, R5, R3, RZ ;  /* 0x0000000305037210 */ /* 0x000fc80007ffe0ff */
[----:B------:R-:W-:-:S05]  /*116f0*/  LEA.HI.X R11, R4, UR5, R3, 0x1, P0 ;  /* 0x00000005040b7c11 */ /* 0x000fca00080f0c03 */
[----:B------:R2:W-:Y:S02]  /*11700*/  STG.E.128 desc[UR40][R10.64], RZ ;  /* 0x000000ff0a007986 */ /* 0x0005e4000c101d28 */
.L_x_2052:
[----:B------:R-:W-:Y:S05]  /*11710*/  BSYNC B1 ;  /* 0x0000000000017941 */ /* 0x000fea0003800000 */
.L_x_2051:
        /* <DEDUP_REMOVED lines=14> */
.L_x_2043:
[----:B------:R-:W-:Y:S05]  /*11800*/  BSYNC B0 ;  /* 0x0000000000007941 */ /* 0x000fea0003800000 */
.L_x_2034:
[----:B------:R-:W-:Y:S02]  /*11810*/  ULDC UR4, c[0x0][0xc14] ;  /* 0x0003050000047ab9 */ /* 0x000fe40000000800 */
[----:B------:R-:W-:-:S13]  /*11820*/  ISETP.GE.AND P0, PT, R155, UR4, PT ;  /* 0x000000049b007c0c */ /* 0x000fda000bf06270 */
[----:B------:R-:W-:Y:S05]  /*11830*/  @!P0 BRA `(.L_x_2053) ;  /* 0xfffffef400f08947 */ /* 0x000fea000383ffff */
[----:B------:R-:W-:Y:S05]  /*11840*/  BRA `(.L_x_1898) ;  /* 0x0000004c00cc7947 */ /* 0x000fea0003800000 */
.L_x_1896:
[----:B------:R-:W-:-:S08]  /*11850*/  NOP ;  /* 0x0000000000007918 */ /* 0x000fd00000000000 */
[----:B--2---:R-:W0:-:S00]  /*11860*/  USETMAXREG.DEALLOC.CTAPOOL 0x20 ;  /* 0x00000020000079c8 */ /* 0x004e0000080e0500 */
[----:B0-----:R-:W-:-:S06]  /*11870*/  LOP3.LUT R0, R0, 0x3, RZ, 0xc0, !PT ;  /* 0x0000000300007812 */ /* 0x001fcc00078ec0ff */
[----:B------:R-:W0:Y:S02]  /*11880*/  SHFL.IDX PT, R0, R0, RZ, 0x1f ;  /* 0x00001fff00007589 */ /* 0x000e2400000e0000 */
[----:B0-----:R-:W-:-:S13]  /*11890*/  ISETP.NE.AND P0, PT, R0, RZ, PT ;  /* 0x000000ff0000720c */ /* 0x001fda0003f05270 */
[----:B------:R-:W-:Y:S05]  /*118a0*/  @P0 BRA `(.L_x_1898) ;  /* 0x0000004c00b40947 */ /* 0x000fea0003800000 */
[----:B------:R-:W2:Y:S01]  /*118b0*/  LDL.LU R7, [R1+0x8] ;  /* 0x0000080001077983 */ /* 0x000ea20000300800 */
        /* <DEDUP_REMOVED lines=20> */
[----:B------:R-:W-:Y:S02]  /*11a00*/  IMAD.MOV.U32 R16, RZ, RZ, RZ ;  /* 0x000000ffff107224 */ /* 0x000fe400078e00ff */
[----:B------:R-:W-:Y:S01]  /*11a10*/  IMAD.MOV.U32 R19, RZ, RZ, RZ ;  /* 0x000000ffff137224 */ /* 0x000fe200078e00ff */
[----:B--2---:R-:W0:Y:S02]  /*11a20*/  SHFL.UP PT, R4, R0, 0x1, RZ ;  /* 0x0420000000047989 */ /* 0x004e2400000e00ff */
[----:B0-----:R-:W-:-:S05]  /*11a30*/  SEL R5, R4, RZ, P1 ;  /* 0x000000ff04057207 */ /* 0x001fca0000800000 */
[----:B------:R-:W-:-:S05]  /*11a40*/  IMAD.IADD R5, R0, 0x1, R5 ;  /* 0x0000000100057824 */ /* 0x000fca00078e0205 */
[----:B------:R-:W0:Y:S02]  /*11a50*/  SHFL.UP PT, R4, R5, 0x2, RZ ;  /* 0x0440000005047989 */ /* 0x000e2400000e00ff */
[----:B0-----:R-:W-:-:S04]  /*11a60*/  SEL R4, R4, RZ, P0 ;  /* 0x000000ff04047207 */ /* 0x001fc80000000000 */
[----:B------:R-:W-:-:S05]  /*11a70*/  IADD3 R4, R5, R4, RZ ;  /* 0x0000000405047210 */ /* 0x000fca0007ffe0ff */
        /* <DEDUP_REMOVED lines=13> */
[----:B0-----:R-:W-:-:S05]  /*11b50*/  SEL R5, R5, RZ, P0 ;  /* 0x000000ff05057207 */ /* 0x001fca0000000000 */
[----:B------:R-:W-:-:S05]  /*11b60*/  IMAD.IADD R5, R2, 0x1, R5 ;  /* 0x0000000102057824 */ /* 0x000fca00078e0205 */
[----:B------:R-:W0:Y:S01]  /*11b70*/  SHFL.IDX PT, R4, R5, 0x1f, 0x1f ;  /* 0x03e01f0005047f89 */ /* 0x000e2200000e0000 */
[----:B------:R-:W-:-:S04]  /*11b80*/  LOP3.LUT R7, R7, 0xfffffffd, RZ, 0xc0, !PT ;  /* 0xfffffffd07077812 */ /* 0x000fc800078ec0ff */
[----:B------:R-:W-:-:S05]  /*11b90*/  @P0 LOP3.LUT R7, R7, 0x2, RZ, 0xfc, !PT ;  /* 0x0000000207070812 */ /* 0x000fca00078efcff */
[----:B------:R2:W-:Y:S01]  /*11ba0*/  STL [R1+0x8], R7 ;  /* 0x0000080701007387 */ /* 0x0005e20000100800 */
[----:B0-----:R-:W-:-:S05]  /*11bb0*/  IMAD R4, R4, UR4, RZ ;  /* 0x0000000404047c24 */ /* 0x001fca000f8e02ff */
[----:B-1----:R-:W-:Y:S01]  /*11bc0*/  ISETP.GT.AND P0, PT, R4, UR6, PT ;  /* 0x0000000604007c0c */ /* 0x002fe2000bf04270 */
[----:B------:R-:W-:-:S12]  /*11bd0*/  IMAD.MOV.U32 R3, RZ, RZ, R4 ;  /* 0x000000ffff037224 */ /* 0x000fd800078e0004 */
[----:B--2---:R-:W-:Y:S05]  /*11be0*/  @P0 BRA `(.L_x_2054) ;  /* 0x0000000000b80947 */ /* 0x004fea0003800000 */
[----:B------:R-:W-:Y:S01]  /*11bf0*/  MOV R4, R3 ;  /* 0x0000000300047202 */ /* 0x000fe20000000f00 */
[----:B------:R-:W-:Y:S01]  /*11c00*/  IMAD.MOV.U32 R19, RZ, RZ, RZ ;  /* 0x000000ffff137224 */ /* 0x000fe200078e00ff */
[----:B------:R-:W-:Y:S01]  /*11c10*/  ULDC UR5, c[0x0][0xc14] ;  /* 0x0003050000057ab9 */ /* 0x000fe20000000800 */
[----:B------:R-:W-:Y:S01]  /*11c20*/  ULDC UR7, c[0x0][0xc14] ;  /* 0x0003050000077ab9 */ /* 0x000fe20000000800 */
[----:B------:R-:W-:-:S05]  /*11c30*/  ULDC UR4, c[0x0][0xc10] ;  /* 0x0003040000047ab9 */ /* 0x000fca0000000800 */
.L_x_2058:
        /* <DEDUP_REMOVED lines=14> */
.L_x_2057:
[----:B------:R-:W-:Y:S05]  /*11d20*/  BSYNC B0 ;  /* 0x0000000000007941 */ /* 0x000fea0003800000 */
.L_x_2056:
[----:B0----5:R-:W0:Y:S01]  /*11d30*/  SHFL.UP PT, R2, R0, 0x1, RZ ;  /* 0x0420000000027989 */ /* 0x021e2200000e00ff */
[C---:B------:R-:W-:Y:S02]  /*11d40*/  ISETP.NE.AND P0, PT, R28.reuse, RZ, PT ;  /* 0x000000ff1c00720c */ /* 0x040fe40003f05270 */
[----:B------:R-:W-:Y:S02]  /*11d50*/  ISETP.GE.U32.AND P1, PT, R28, 0x2, PT ;  /* 0x000000021c00780c */ /* 0x000fe40003f26070 */
        /* <DEDUP_REMOVED lines=23> */
.L_x_2054:
[----:B------:R-:W-:-:S05]  /*11ed0*/  IADD3 R8, -R3, R4, RZ ;  /* 0x0000000403087210 */ /* 0x000fca0007ffe1ff */
        /* <DEDUP_REMOVED lines=15> */
[----:B------:R-:W0:Y:S02]  /*11fd0*/  F2I.FTZ.U32.TRUNC.NTZ R3, R11 ;  /* 0x0000000b00037305 */ /* 0x000e24000021f000 */
[----:B0-----:R-:W-:Y:S01]  /*11fe0*/  IMAD.MOV R9, RZ, RZ, -R3 ;  /* 0x000000ffff097224 */ /* 0x001fe200078e0a03 */
[----:B------:R-:W-:Y:S06]  /*11ff0*/  @!P0 BRA `(.L_x_2059) ;  /* 0x0000000000088947 */ /* 0x000fec0003800000 */
[----:B------:R-:W-:-:S06]  /*12000*/  VIADD R16, R12, 0xffffffff ;  /* 0xffffffff0c107836 */ /* 0x000fcc0000000000 */
[----:B------:R0:W1:Y:S02]  /*12010*/  SHFL.IDX PT, R16, R5, R16, 0x1f ;  /* 0x00001f1005107589 */ /* 0x00006400000e0000 */
.L_x_2059:
[----:B-1----:R-:W-:Y:S01]  /*12020*/  IMAD R16, R16, UR4, R8 ;  /* 0x0000000410107c24 */ /* 0x002fe2000f8e0208 */
[----:B------:R-:W-:Y:S01]  /*12030*/  IABS R10, R4 ;  /* 0x00000004000a7213 */ /* 0x000fe20000000000 */
[----:B------:R-:W-:Y:S02]  /*12040*/  IMAD R9, R9, R6, RZ ;  /* 0x0000000609097224 */ /* 0x000fe400078e02ff */
[----:B------:R-:W-:Y:S01]  /*12050*/  IMAD.MOV.U32 R2, RZ, RZ, RZ ;  /* 0x000000ffff027224 */ /* 0x000fe200078e00ff */
[----:B0-----:R-:W-:Y:S01]  /*12060*/  IADD3 R5, -R16, UR6, RZ ;  /* 0x0000000610057c10 */ /* 0x001fe2000fffe1ff */
[----:B------:R-:W-:Y:S02]  /*12070*/  IMAD.MOV R10, RZ, RZ, -R10 ;  /* 0x000000ffff0a7224 */ /* 0x000fe400078e0a0a */
[----:B------:R-:W-:Y:S01]  /*12080*/  IMAD.HI.U32 R2, R3, R9, R2 ;  /* 0x0000000903027227 */ /* 0x000fe200078e0002 */
[----:B------:R-:W-:-:S04]  /*12090*/  IABS R8, R5 ;  /* 0x0000000500087213 */ /* 0x000fc80000000000 */
[----:B------:R-:W-:Y:S01]  /*120a0*/  MOV R3, R8 ;  /* 0x0000000800037202 */ /* 0x000fe20000000f00 */
[----:B------:R-:W-:-:S04]  /*120b0*/  IMAD.MOV.U32 R8, RZ, RZ, R10 ;  /* 0x000000ffff087224 */ /* 0x000fc800078e000a */
        /* <DEDUP_REMOVED lines=22> */
[----:B0-----:R-:W-:-:S06]  /*12220*/  IADD3 R3, R9, 0xffffffe, RZ ;  /* 0x0ffffffe09037810 */ /* 0x001fcc0007ffe0ff */
[----:B------:R-:W0:Y:S02]  /*12230*/  F2I.FTZ.U32.TRUNC.NTZ R3, R3 ;  /* 0x0000000300037305 */ /* 0x000e24000021f000 */
[----:B0-----:R-:W-:-:S04]  /*12240*/  IMAD.MOV R11, RZ, RZ, -R3 ;  /* 0x000000ffff0b7224 */ /* 0x001fc800078e0a03 */
[----:B------:R-:W-:Y:S01]  /*12250*/  IMAD R5, R11, R8, RZ ;  /* 0x000000080b057224 */ /* 0x000fe200078e02ff */
[----:B------:R-:W-:-:S03]  /*12260*/  IABS R11, R7 ;  /* 0x00000007000b7213 */ /* 0x000fc60000000000 */
[----:B------:R-:W-:-:S04]  /*12270*/  IMAD.HI.U32 R2, R3, R5, R2 ;  /* 0x0000000503027227 */ /* 0x000fc800078e0002 */
[----:B------:R-:W-:Y:S02]  /*12280*/  IMAD.MOV.U32 R5, RZ, RZ, R10 ;  /* 0x000000ffff057224 */ /* 0x000fe400078e000a */
[----:B------:R-:W-:Y:S02]  /*12290*/  IMAD.MOV R3, RZ, RZ, -R11 ;  /* 0x000000ffff037224 */ /* 0x000fe400078e0a0b */
[----:B------:R-:W-:-:S04]  /*122a0*/  IMAD.HI.U32 R2, R2, R5, RZ ;  /* 0x0000000502027227 */ /* 0x000fc800078e00ff */
[----:B------:R-:W-:-:S05]  /*122b0*/  IMAD R3, R2, R3, R5 ;  /* 0x0000000302037224 */ /* 0x000fca00078e0205 */
[----:B------:R-:W-:-:S13]  /*122c0*/  ISETP.GT.U32.AND P0, PT, R8, R3, PT ;  /* 0x000000030800720c */ /* 0x000fda0003f04070 */
[----:B------:R-:W-:Y:S01]  /*122d0*/  @!P0 IADD3 R3, R3, -R8, RZ ;  /* 0x8000000803038210 */ /* 0x000fe20007ffe0ff */
        /* <DEDUP_REMOVED lines=14> */
.L_x_2055:
[----:B------:R-:W-:Y:S01]  /*123c0*/  IMAD.MOV.U32 R17, RZ, RZ, RZ ;  /* 0x000000ffff117224 */ /* 0x000fe200078e00ff */
[----:B------:R-:W-:Y:S01]  /*123d0*/  MOV R16, UR6 ;  /* 0x0000000600107c02 */ /* 0x000fe20008000f00 */
[----:B------:R-:W-:-:S07]  /*123e0*/  IMAD.MOV.U32 R18, RZ, RZ, RZ ;  /* 0x000000ffff127224 */ /* 0x000fce00078e00ff */
.L_x_2060:
        /* <DEDUP_REMOVED lines=13> */
[----:B------:R-:W-:Y:S01]  /*124c0*/  MOV R25, RZ ;  /* 0x000000ff00197202 */ /* 0x000fe20000000f00 */
[----:B------:R-:W-:Y:S01]  /*124d0*/  IMAD.MOV.U32 R22, RZ, RZ, RZ ;  /* 0x000000ffff167224 */ /* 0x000fe200078e00ff */
[----:B------:R-:W-:Y:S01]  /*124e0*/  ULDC.64 UR38, c[0x0][0x198] ;  /* 0x0000660000267ab9 */ /* 0x000fe20000000a00 */
[----:B------:R-:W-:Y:S01]  /*124f0*/  IMAD.MOV.U32 R26, RZ, RZ, 0x1 ;  /* 0x00000001ff1a7424 */ /* 0x000fe200078e00ff */
[----:B------:R-:W-:-:S06]  /*12500*/  ULDC UR36, c[0x0][0xc] ;  /* 0x0000030000247ab9 */ /* 0x000fcc0000000800 */
.L_x_2145:
[----:B--2---:R-:W2:Y:S02]  /*12510*/  LDC.64 R2, c[0x0][0xc60] ;  /* 0x00031800ff027b82 */ /* 0x004ea40000000a00 */
[----:B--2---:R-:W-:-:S05]  /*12520*/  IMAD.WIDE R2, R19, 0x4, R2 ;  /* 0x0000000413027825 */ /* 0x004fca00078e0202 */
[----:B------:R-:W0:Y:S01]  /*12530*/  LDG.E R29, desc[UR40][R2.64] ;  /* 0x00000028021d7981 */ /* 0x000e22000c1e1900 */
[----:B------:R-:W-:Y:S05]  /*12540*/  YIELD ;  /* 0x0000000000007946 */ /* 0x000fea0003800000 */
[----:B------:R-:W-:Y:S01]  /*12550*/  ULDC.64 UR4, c[0x0][0xa28] ;  /* 0x00028a0000047ab9 */ /* 0x000fe20000000a00 */
[----:B------:R-:W-:Y:S01]  /*12560*/  IMAD.MOV.U32 R10, RZ, RZ, RZ ;  /* 0x000000ffff0a7224 */ /* 0x000fe200078e00ff */
[----:B------:R-:W-:Y:S01]  /*12570*/  ISETP.NE.U32.AND P1, PT, RZ, UR4, PT ;  /* 0x00000004ff007c0c */ /* 0x000fe2000bf25070 */
[----:B------:R-:W-:Y:S01]  /*12580*/  ULDC.64 UR8, c[0x0][0xa08] ;  /* 0x0002820000087ab9 */ /* 0x000fe20000000a00 */
[----:B------:R-:W-:-:S02]  /*12590*/  ULDC.64 UR10, c[0x0][0xa10] ;  /* 0x00028400000a7ab9 */ /* 0x000fc40000000a00 */
[----:B------:R-:W-:Y:S02]  /*125a0*/  ISETP.NE.AND.EX P1, PT, RZ, UR5, PT, P1 ;  /* 0x00000005ff007c0c */ /* 0x000fe4000bf25310 */
[----:B0-----:R-:W-:Y:S01]  /*125b0*/  SHF.R.S32.HI R0, RZ, 0x1f, R29 ;  /* 0x0000001fff007819 */ /* 0x001fe2000001141d */
[----:B------:R-:W-:-:S10]  /*125c0*/  IMAD.SHL.U32 R14, R29, 0x4, RZ ;  /* 0x000000041d0e7824 */ /* 0x000fd400078e00ff */
[C---:B------:R-:W-:Y:S02]  /*125d0*/  @P1 LEA R2, P0, R29.reuse, UR4, 0x2 ;  /* 0x000000041d021c11 */ /* 0x040fe4000f8010ff */
[C-C-:B------:R-:W-:Y:S02]  /*125e0*/  SHF.L.U64.HI R12, R29.reuse, 0x2, R0.reuse ;  /* 0x000000021d0c7819 */ /* 0x140fe40000010200 */
[----:B------:R-:W-:Y:S01]  /*125f0*/  @P1 LEA.HI.X R3, R29, UR5, R0, 0x2, P0 ;  /* 0x000000051d031c11 */ /* 0x000fe200080f1400 */
[----:B------:R-:W-:Y:S01]  /*12600*/  ULDC.64 UR4, c[0x0][0xa18] ;  /* 0x0002860000047ab9 */ /* 0x000fe20000000a00 */
[----:B------:R-:W-:Y:S01]  /*12610*/  IMAD.MOV.U32 R0, RZ, RZ, RZ ;  /* 0x000000ffff007224 */ /* 0x000fe200078e00ff */
[----:B------:R-:W-:Y:S01]  /*12620*/  ISETP.NE.U32.AND P0, PT, RZ, UR4, PT ;  /* 0x00000004ff007c0c */ /* 0x000fe2000bf05070 */
[----:B------:R-:W-:Y:S03]  /*12630*/  STL [R1+0x4], R14 ;  /* 0x0000040e01007387 */ /* 0x000fe60000100800 */
[----:B------:R-:W-:Y:S01]  /*12640*/  ISETP.NE.AND.EX P0, PT, RZ, UR5, PT, P0 ;  /* 0x00000005ff007c0c */ /* 0x000fe2000bf05300 */
[----:B------:R0:W5:Y:S04]  /*12650*/  @P1 LDG.E R0, desc[UR40][R2.64] ;  /* 0x0000002802001981 */ /* 0x000168000c1e1900 */
[----:B------:R-:W-:Y:S08]  /*12660*/  STL [R1+0x8], R12 ;  /* 0x0000080c01007387 */ /* 0x000ff00000100800 */
[----:B------:R-:W-:-:S04]  /*12670*/  @P0 IADD3 R8, P2, R14, UR4, RZ ;  /* 0x000000040e080c10 */ /* 0x000fc8000ff5e0ff */
[----:B------:R-:W-:Y:S01]  /*12680*/  @P0 IADD3.X R9, R12, UR5, RZ, P2, !PT ;  /* 0x000000050c090c10 */ /* 0x000fe200097fe4ff */
[----:B------:R-:W-:Y:S02]  /*12690*/  ULDC.64 UR4, c[0x0][0xa00] ;  /* 0x0002800000047ab9 */ /* 0x000fe40000000a00 */
[----:B------:R-:W-:-:S04]  /*126a0*/  ISETP.NE.U32.AND P2, PT, RZ, UR4, PT ;  /* 0x00000004ff007c0c */ /* 0x000fc8000bf45070 */
[----:B------:R-:W-:Y:S02]  /*126b0*/  ISETP.NE.AND.EX P2, PT, RZ, UR5, PT, P2 ;  /* 0x00000005ff007c0c */ /* 0x000fe4000bf45320 */
[----:B0-----:R-:W-:-:S04]  /*126c0*/  IADD3 R2, P1, R14, UR4, RZ ;  /* 0x000000040e027c10 */ /* 0x001fc8000ff3e0ff */
[----:B------:R-:W-:-:S07]  /*126d0*/  IADD3.X R3, R12, UR5, RZ, P1, !PT ;  /* 0x000000050c037c10 */ /* 0x000fce0008ffe4ff */
[----:B------:R-:W2:Y:S01]  /*126e0*/  @P2 LDG.E R10, desc[UR40][R2.64] ;  /* 0x00000028020a2981 */ /* 0x000ea2000c1e1900 */
[----:B------:R-:W-:Y:S01]  /*126f0*/  ULDC UR4, c[0x0][0x288] ;  /* 0x0000a20000047ab9 */ /* 0x000fe20000000800 */
[----:B------:R-:W-:-:S04]  /*12700*/  IADD3 R6, P1, R14, UR8, RZ ;  /* 0x000000080e067c10 */ /* 0x000fc8000ff3e0ff */
[----:B------:R-:W-:Y:S02]  /*12710*/  IADD3.X R7, R12, UR9, RZ, P1, !PT ;  /* 0x000000090c077c10 */ /* 0x000fe40008ffe4ff */
[----:B------:R-:W-:-:S04]  /*12720*/  IADD3 R4, P1, R14, UR10, RZ ;  /* 0x0000000a0e047c10 */ /* 0x000fc8000ff3e0ff */
[----:B------:R-:W-:Y:S02]  /*12730*/  IADD3.X R5, R12, UR11, RZ, P1, !PT ;  /* 0x0000000b0c057c10 */ /* 0x000fe40008ffe4ff */
[----:B------:R-:W-:Y:S01]  /*12740*/  ISETP.NE.U32.AND P1, PT, RZ, UR8, PT ;  /* 0x00000008ff007c0c */ /* 0x000fe2000bf25070 */
[----:B------:R-:W-:-:S03]  /*12750*/  ULDC UR6, c[0x0][0x338] ;  /* 0x0000ce0000067ab9 */ /* 0x000fc60000000800 */
[----:B------:R-:W-:Y:S02]  /*12760*/  ISETP.NE.AND.EX P3, PT, RZ, UR9, PT, P1 ;  /* 0x00000009ff007c0c */ /* 0x000fe4000bf65310 */
[----:B------:R-:W-:-:S04]  /*12770*/  ISETP.NE.U32.AND P1, PT, RZ, UR10, PT ;  /* 0x0000000aff007c0c */ /* 0x000fc8000bf25070 */
[----:B------:R-:W-:Y:S01]  /*12780*/  ISETP.NE.AND.EX P1, PT, RZ, UR11, PT, P1 ;  /* 0x0000000bff007c0c */ /* 0x000fe2000bf25310 */
[----:B--2---:R0:W-:Y:S02]  /*12790*/  STL [R1+0x10], R10 ;  /* 0x0000100a01007387 */ /* 0x0041e40000100800 */
[----:B0-----:R-:W-:Y:S01]  /*127a0*/  IMAD.U32 R10, RZ, RZ, UR4 ;  /* 0x00000004ff0a7e24 */ /* 0x001fe2000f8e00ff */
[----:B------:R-:W-:Y:S02]  /*127b0*/  ULDC.64 UR4, c[0x0][0x3f8] ;  /* 0x0000fe0000047ab9 */ /* 0x000fe40000000a00 */
[----:B------:R-:W-:-:S03]  /*127c0*/  UISETP.NE.U32.AND UP0, UPT, UR4, URZ, UPT ;  /* 0x0000003f0400728c */ /* 0x000fc6000bf05070 */
[----:B------:R-:W-:Y:S01]  /*127d0*/  ULDC UR4, c[0x0][0x404] ;  /* 0x0001010000047ab9 */ /* 0x000fe20000000800 */
[----:B------:R-:W-:Y:S01]  /*127e0*/  UISETP.NE.AND.EX UP0, UPT, UR5, URZ, UPT, UP0 ;  /* 0x0000003f0500728c */ /* 0x000fe2000bf05300 */
[----:B------:R0:W5:Y:S02]  /*127f0*/  @P0 LDG.E R10, desc[UR40][R8.64] ;  /* 0x00000028080a0981 */ /* 0x000164000c1e1900 */
[----:B------:R-:W-:Y:S01]  /*12800*/  ULDC UR5, c[0x0][0x2e0] ;  /* 0x0000b80000057ab9 */ /* 0x000fe20000000800 */
[----:B------:R-:W-:-:S04]  /*12810*/  USEL UR4, UR4, 0x1, UP0 ;  /* 0x0000000104047887 */ /* 0x000fc80008000000 */
[----:B------:R-:W-:Y:S01]  /*12820*/  UIMAD UR4, UR4, UR5, URZ ;  /* 0x00000005040472a4 */ /* 0x000fe2000f8e023f */
[----:B0-----:R-:W-:-:S05]  /*12830*/  IMAD.U32 R9, RZ, RZ, UR6 ;  /* 0x00000006ff097e24 */ /* 0x001fca000f8e00ff */
[----:B------:R-:W-:Y:S01]  /*12840*/  IMAD.U32 R11, RZ, RZ, UR4 ;  /* 0x00000004ff0b7e24 */ /* 0x000fe2000f8e00ff */
[----:B------:R-:W-:Y:S06]  /*12850*/  @P0 BRA `(.L_x_2062) ;  /* 0x0000000000100947 */ /* 0x000fec0003800000 */
[----:B------:R-:W-:Y:S05]  /*12860*/  @!P2 BRA `(.L_x_2062) ;  /* 0x00000000000ca947 */ /* 0x000fea0003800000 */
[----:B------:R-:W2:Y:S04]  /*12870*/  LDG.E R13, desc[UR40][R2.64] ;  /* 0x00000028020d7981 */ /* 0x000ea8000c1e1900 */
[----:B-----5:R-:W2:Y:S02]  /*12880*/  LDG.E R10, desc[UR40][R2.64+0x4] ;  /* 0x00000428020a7981 */ /* 0x020ea4000c1e1900 */
[----:B--2---:R-:W-:-:S07]  /*12890*/  IADD3 R10, -R13, R10, RZ ;  /* 0x0000000a0d0a7210 */ /* 0x004fce0007ffe1ff */
.L_x_2062:
[----:B------:R-:W-:Y:S01]  /*128a0*/  IMAD.MOV.U32 R23, RZ, RZ, RZ ;  /* 0x000000ffff177224 */ /* 0x000fe200078e00ff */
[----:B------:R-:W-:Y:S01]  /*128b0*/  ULDC.64 UR4, c[0x0][0xa20] ;  /* 0x0002880000047ab9 */ /* 0x000fe20000000a00 */
[----:B------:R-:W-:-:S04]  /*128c0*/  IMAD.MOV.U32 R8, RZ, RZ, RZ ;  /* 0x000000ffff087224 */ /* 0x000fc800078e00ff */
[----:B------:R-:W2:Y:S04]  /*128d0*/  @P3 LDG.E R23, desc[UR40][R6.64] ;  /* 0x0000002806173981 */ /* 0x000ea8000c1e1900 */
[----:B------:R0:W5:Y:S01]  /*128e0*/  @P1 LDG.E R8, desc[UR40][R4.64] ;  /* 0x0000002804081981 */ /* 0x000162000c1e1900 */
[----:B------:R-:W-:-:S04]  /*128f0*/  ISETP.NE.U32.AND P0, PT, RZ, UR4, PT ;  /* 0x00000004ff007c0c */ /* 0x000fc8000bf05070 */
[----:B------:R-:W-:Y:S01]  /*12900*/  ISETP.NE.AND.EX P0, PT, RZ, UR5, PT, P0 ;  /* 0x00000005ff007c0c */ /* 0x000fe2000bf05300 */
[----:B--2--5:R-:W-:-:S12]  /*12910*/  IMAD.IADD R23, R23, 0x1, R0 ;  /* 0x0000000117177824 */ /* 0x024fd800078e0200 */
[----:B0-----:R-:W-:Y:S05]  /*12920*/  @!P0 BRA `(.L_x_2063) ;  /* 0x0000000000108947 */ /* 0x001fea0003800000 */
[----:B------:R-:W-:-:S04]  /*12930*/  IADD3 R2, P0, R14, UR4, RZ ;  /* 0x000000040e027c10 */ /* 0x000fc8000ff1e0ff */
[----:B------:R-:W-:-:S05]  /*12940*/  IADD3.X R3, R12, UR5, RZ, P0, !PT ;  /* 0x000000050c037c10 */ /* 0x000fca00087fe4ff */
[----:B------:R0:W5:Y:S01]  /*12950*/  LDG.E R11, desc[UR40][R2.64] ;  /* 0x00000028020b7981 */ /* 0x000162000c1e1900 */
[----:B------:R-:W-:Y:S05]  /*12960*/  BRA `(.L_x_2064) ;  /* 0x0000000000107947 */ /* 0x000fea0003800000 */
.L_x_2063:
[----:B------:R-:W-:Y:S05]  /*12970*/  @!P3 BRA `(.L_x_2064) ;  /* 0x00000000000cb947 */ /* 0x000fea0003800000 */
[----:B------:R-:W2:Y:S04]  /*12980*/  LDG.E R2, desc[UR40][R6.64] ;  /* 0x0000002806027981 */ /* 0x000ea8000c1e1900 */
[----:B------:R-:W2:Y:S02]  /*12990*/  LDG.E R11, desc[UR40][R6.64+0x4] ;  /* 0x00000428060b7981 */ /* 0x000ea4000c1e1900 */
[----:B--2---:R-:W-:-:S07]  /*129a0*/  IMAD.IADD R11, R11, 0x1, -R2 ;  /* 0x000000010b0b7824 */ /* 0x004fce00078e0a02 */
.L_x_2064:
[----:B0-----:R-:W2:Y:S04]  /*129b0*/  @P1 LDG.E R3, desc[UR40][R4.64] ;  /* 0x0000002804031981 */ /* 0x001ea8000c1e1900 */
[----:B------:R-:W2:Y:S01]  /*129c0*/  @P1 LDG.E R2, desc[UR40][R4.64+0x4] ;  /* 0x0000042804021981 */ /* 0x000ea2000c1e1900 */
[----:B-----5:R-:W-:Y:S01]  /*129d0*/  IMAD.IADD R0, R11, 0x1, -R0 ;  /* 0x000000010b007824 */ /* 0x020fe200078e0a00 */
[----:B------:R-:W-:Y:S01]  /*129e0*/  BSSY B0, `(.L_x_2065) ;  /* 0x00000b7000007945 */ /* 0x000fe20003800000 */
[----:B------:R-:W-:Y:S01]  /*129f0*/  PLOP3.LUT P2, PT, PT, PT, PT, 0x80, 0x0 ;  /* 0x000000000000781c */ /* 0x000fe20003f4f070 */
[----:B--2---:R-:W-:Y:S02]  /*12a00*/  @P1 IMAD.IADD R9, R2, 0x1, -R3 ;  /* 0x0000000102091824 */ /* 0x004fe400078e0a03 */
[----:B------:R-:W-:-:S03]  /*12a10*/  IMAD R3, R17, 0xc0, RZ ;  /* 0x000000c011037824 */ /* 0x000fc600078e02ff */
[----:B------:R-:W-:Y:S02]  /*12a20*/  IADD3 R2, R0, R9, RZ ;  /* 0x0000000900027210 */ /* 0x000fe40007ffe0ff */
[----:B------:R-:W-:-:S03]  /*12a30*/  IADD3 R7, -R10, 0x13f, R3 ;  /* 0x0000013f0a077810 */ /* 0x000fc60007ffe103 */
[C---:B------:R-:W-:Y:S02]  /*12a40*/  VIADD R3, R2.reuse, 0x7f ;  /* 0x0000007f02037836 */ /* 0x040fe40000000000 */
[----:B------:R-:W-:-:S03]  /*12a50*/  IMAD.IADD R7, R2, 0x1, R7 ;  /* 0x0000000102077824 */ /* 0x000fc600078e0207 */
[----:B------:R-:W-:Y:S02]  /*12a60*/  SHF.R.S32.HI R2, RZ, 0x1f, R3 ;  /* 0x0000001fff027819 */ /* 0x000fe40000011403 */
[----:B------:R-:W-:Y:S02]  /*12a70*/  SHF.R.S32.HI R6, RZ, 0x1f, R7 ;  /* 0x0000001fff067819 */ /* 0x000fe40000011407 */
[----:B------:R-:W-:Y:S02]  /*12a80*/  LEA.HI R2, R2, R3, RZ, 0x7 ;  /* 0x0000000302027211 */ /* 0x000fe400078f38ff */
[----:B------:R-:W-:Y:S02]  /*12a90*/  LEA.HI R6, R6, R7, RZ, 0x7 ;  /* 0x0000000706067211 */ /* 0x000fe400078f38ff */
[----:B------:R-:W-:Y:S02]  /*12aa0*/  SHF.R.S32.HI R2, RZ, 0x7, R2 ;  /* 0x00000007ff027819 */ /* 0x000fe40000011402 */
[----:B------:R-:W-:-:S04]  /*12ab0*/  SHF.R.S32.HI R3, RZ, 0x7, R6 ;  /* 0x00000007ff037819 */ /* 0x000fc80000011406 */
[----:B------:R-:W-:-:S05]  /*12ac0*/  VIMNMX R12, R2, R3, PT ;  /* 0x00000003020c7248 */ /* 0x000fca0003fe0100 */
[--C-:B------:R-:W-:Y:S01]  /*12ad0*/  IMAD R2, R12, 0x80, -R0.reuse ;  /* 0x000000800c027824 */ /* 0x100fe200078e0a00 */
[----:B------:R0:W-:Y:S01]  /*12ae0*/  STL [R1], R12 ;  /* 0x0000000c01007387 */ /* 0x0001e20000100800 */
[----:B------:R-:W-:-:S03]  /*12af0*/  IMAD.MOV R0, RZ, RZ, -R0 ;  /* 0x000000ffff007224 */ /* 0x000fc600078e0a00 */
[----:B------:R-:W-:Y:S02]  /*12b00*/  VIMNMX R9, R2, R9, PT ;  /* 0x0000000902097248 */ /* 0x000fe40003fe0100 */
[----:B------:R-:W-:-:S04]  /*12b10*/  VIMNMX R2, RZ, R0, !PT ;  /* 0x00000000ff027248 */ /* 0x000fc80007fe0100 */
[----:B------:R-:W-:Y:S02]  /*12b20*/  ISETP.GT.AND P0, PT, R9, R2, PT ;  /* 0x000000020900720c */ /* 0x000fe40003f04270 */
[----:B------:R-:W-:-:S11]  /*12b30*/  SHF.R.U32.HI R2, RZ, 0x7, R2 ;  /* 0x00000007ff027819 */ /* 0x000fd60000011602 */
[----:B------:R-:W-:-:S05]  /*12b40*/  @P0 VIADD R0, R9, 0x7f ;  /* 0x0000007f09000836 */ /* 0x000fca0000000000 */
[----:B------:R-:W-:-:S04]  /*12b50*/  @P0 SHF.R.S32.HI R3, RZ, 0x1f, R0 ;  /* 0x0000001fff030819 */ /* 0x000fc80000011400 */
[----:B------:R-:W-:Y:S01]  /*12b60*/  @P0 LEA.HI R0, R3, R0, RZ, 0x7 ;  /* 0x0000000003000211 */ /* 0x000fe200078f38ff */
[----:B------:R-:W-:-:S03]  /*12b70*/  IMAD.MOV.U32 R3, RZ, RZ, R2 ;  /* 0x000000ffff037224 */ /* 0x000fc600078e0002 */
[----:B------:R-:W-:-:S04]  /*12b80*/  @P0 SHF.R.S32.HI R3, RZ, 0x7, R0 ;  /* 0x00000007ff030819 */ /* 0x000fc80000011400 */
[----:B------:R-:W-:-:S13]  /*12b90*/  ISETP.GT.AND P0, PT, R3, R2, PT ;  /* 0x000000020300720c */ /* 0x000fda0003f04270 */
[----:B0-----:R-:W-:Y:S05]  /*12ba0*/  @!P0 BRA `(.L_x_2066) ;  /* 0x0000000800688947 */ /* 0x001fea0003800000 */
[----:B------:R-:W0:Y:S01]  /*12bb0*/  LDC R0, c[0x0][0x428] ;  /* 0x00010a00ff007b82 */ /* 0x000e220000000800 */
[----:B------:R-:W-:Y:S01]  /*12bc0*/  UMOV UR4, 0xffffffff ;  /* 0xffffffff00047882 */ /* 0x000fe20000000000 */
[----:B0-----:R-:W-:Y:S02]  /*12bd0*/  ISETP.NE.AND P0, PT, R0, 0x1, PT ;  /* 0x000000010000780c */ /* 0x001fe40003f05270 */
[----:B------:R-:W-:-:S11]  /*12be0*/  MOV R0, R18 ;  /* 0x0000001200007202 */ /* 0x000fd60000000f00 */
[----:B------:R-:W0:Y:S08]  /*12bf0*/  @P0 LDC R5, c[0x0][0x42c] ;  /* 0x00010b00ff050b82 */ /* 0x000e300000000800 */
[----:B------:R-:W2:Y:S01]  /*12c00*/  @P0 LDC R7, c[0x0][0x430] ;  /* 0x00010c00ff070b82 */ /* 0x000ea20000000800 */
[----:B0-----:R-:W-:-:S05]  /*12c10*/  @P0 IMAD.HI.U32 R4, R18, R5, RZ ;  /* 0x0000000512040227 */ /* 0x001fca00078e00ff */
[----:B--2---:R-:W-:Y:S02]  /*12c20*/  @P0 SHF.R.U32.HI R0, RZ, R7, R4 ;  /* 0x00000007ff000219 */ /* 0x004fe40000011604 */
[----:B------:R-:W-:Y:S01]  /*12c30*/  SEL R4, R29, RZ, !P1 ;  /* 0x000000ff1d047207 */ /* 0x000fe20004800000 */
[----:B------:R-:W-:Y:S06]  /*12c40*/  BRA.DIV UR4, `(.L_x_2067) ;  /* 0x0000004a046c7947 */ /* 0x000fec000b800000 */
.L_x_2215:
[----:B------:R-:W-:-:S03]  /*12c50*/  UMOV UR4, 0xffffffff ;  /* 0xffffffff00047882 */ /* 0x000fc60000000000 */
[----:B------:R-:W-:Y:S05]  /*12c60*/  BRA.DIV UR4, `(.L_x_2068) ;  /* 0x0000004a04987947 */ /* 0x000fea000b800000 */
[----:B------:R-:W-:-:S13]  /*12c70*/  ELECT P6, URZ, PT ;  /* 0x00000000003f782f */ /* 0x000fda00038c0000 */
.L_x_2218:
        /* <DEDUP_REMOVED lines=12> */
.L_x_2219:
[----:B------:R-:W-:Y:S05]  /*12d40*/  BSYNC B1 ;  /* 0x0000000000017941 */ /* 0x000fea0003800000 */
.L_x_2069:
[----:B------:R-:W-:Y:S04]  /*12d50*/  BSSY B1, `(.L_x_2071) ;  /* 0x0000037000017945 */ /* 0x000fe80003800000 */
[----:B------:R-:W-:Y:S05]  /*12d60*/  @!P6 BRA `(.L_x_2072) ;  /* 0x0000000000d4e947 */ /* 0x000fea0003800000 */
[----:B0-----:R-:W-:Y:S01]  /*12d70*/  IMAD R5, R25, 0x8, R6 ;  /* 0x0000000819057824 */ /* 0x001fe200078e0206 */
[----:B------:R-:W-:-:S04]  /*12d80*/  SHF.L.U32 R10, R26, 0x1f, RZ ;  /* 0x0000001f1a0a7819 */ /* 0x000fc800000006ff */
[----:B------:R-:W0:Y:S02]  /*12d90*/  SYNCS.PHASECHK.TRANS64.TRYWAIT P0, [R5+URZ+0x168a0], R10 ;  /* 0x0168a00a050075a7 */ /* 0x000e24000800017f */
[----:B0-----:R-:W-:Y:S05]  /*12da0*/  @!P0 BRA `(.L_x_2073) ;  /* 0x00000048007c8947 */ /* 0x001fea0003800000 */
.L_x_2220:
        /* <DEDUP_REMOVED lines=9> */
.L_x_2074:
        /* <DEDUP_REMOVED lines=8> */
[----:B------:R-:W-:Y:S01]  /*12ec0*/  UIADD3.X UR5, URZ, UR39, URZ, UP0, !UPT ;  /* 0x000000273f057290 */ /* 0x000fe200087fe43f */
[----:B------:R-:W-:Y:S02]  /*12ed0*/  UMOV UR7, 0x12f00000 ;  /* 0x12f0000000077882 */ /* 0x000fe40000000000 */
[----:B------:R-:W-:Y:S01]  /*12ee0*/  IADD3 R7, R7, -0x80, RZ ;  /* 0xffffff8007077810 */ /* 0x000fe20007ffe0ff */
[----:B------:R-:W-:-:S02]  /*12ef0*/  UMOV UR10, URZ ;  /* 0x0000003f000a7c82 */ /* 0x000fc40008000000 */
[----:B------:R-:W-:Y:S01]  /*12f00*/  UIADD3 UR9, UR9, 0x16890, URZ ;  /* 0x0001689009097890 */ /* 0x000fe2000fffe03f */
[----:B------:R-:W-:-:S03]  /*12f10*/  R2UR UR11, R7 ;  /* 0x00000000070b72ca */ /* 0x000fc600000e0000 */
[----:B------:R-:W-:-:S10]  /*12f20*/  UIADD3 UR8, UR8, 0xe400, URZ ;  /* 0x0000e40008087890 */ /* 0x000fd4000fffe03f */
[----:B------:R3:W-:Y:S01]  /*12f30*/  UTMALDG.4D [UR8], [UR4], desc[UR6] ;  /* 0x00000608040075b4 */ /* 0x0007e20008019000 */
[----:B------:R-:W4:Y:S02]  /*12f40*/  SYNCS.PHASECHK.TRANS64.TRYWAIT P0, [R5+URZ+0x168c0], R10 ;  /* 0x0168c00a050075a7 */ /* 0x000f24000800017f */
[----:B---34-:R-:W-:Y:S05]  /*12f50*/  @!P0 BRA `(.L_x_2075) ;  /* 0x0000004800248947 */ /* 0x018fea0003800000 */
.L_x_2221:
[----:B------:R-:W-:Y:S01]  /*12f60*/  IMAD.SHL.U32 R9, R25, 0x2000, RZ ;  /* 0x0000200019097824 */ /* 0x000fe200078e00ff */
[----:B------:R-:W-:Y:S06]  /*12f70*/  @P1 BRA `(.L_x_2076) ;  /* 0x0000000000141947 */ /* 0x000fec0003800000 */
[----:B------:R-:W-:Y:S01]  /*12f80*/  ISETP.NE.AND P0, PT, R28, RZ, PT ;  /* 0x000000ff1c00720c */ /* 0x000fe20003f05270 */
[----:B0--3--:R-:W-:-:S04]  /*12f90*/  IMAD.MOV.U32 R10, RZ, RZ, 0x4000 ;  /* 0x00004000ff0a7424 */ /* 0x009fc800078e00ff */
[----:B------:R4:W-:Y:S08]  /*12fa0*/  SYNCS.ARRIVE.TRANS64 RZ, [R5+URZ+0x168b0], R10 ;  /* 0x0168b00a05ff79a7 */ /* 0x0009f0000800003f */
[----:B------:R-:W-:Y:S05]  /*12fb0*/  @!P0 BRA `(.L_x_2076) ;  /* 0x0000000000048947 */ /* 0x000fea0003800000 */
[----:B------:R-:W-:Y:S01]  /*12fc0*/  BPT.TRAP 0x1 ;  /* 0x000000040000795c */ /* 0x000fe20000300000 */
.L_x_2076:
        /* <DEDUP_REMOVED lines=15> */
.L_x_2072:
[----:B------:R-:W-:Y:S05]  /*130c0*/  BSYNC B1 ;  /* 0x0000000000017941 */ /* 0x000fea0003800000 */
.L_x_2071:
        /* <DEDUP_REMOVED lines=9> */
.L_x_2083:
[----:B------:R-:W-:Y:S05]  /*13160*/  YIELD ;  /* 0x0000000000007946 */ /* 0x000fea0003800000 */
[----:B------:R-:W-:Y:S04]  /*13170*/  BSSY B1, `(.L_x_2077) ;  /* 0x0000034000017945 */ /* 0x000fe80003800000 */
[----:B------:R-:W-:Y:S05]  /*13180*/  @!P6 BRA `(.L_x_2078) ;  /* 0x0000000000c8e947 */ /* 0x000fea0003800000 */
[----:B------:R-:W-:Y:S01]  /*13190*/  IMAD R10, R25, 0x8, R6 ;  /* 0x00000008190a7824 */ /* 0x000fe200078e0206 */
[----:B------:R-:W-:-:S04]  /*131a0*/  SHF.L.U32 R5, R26, 0x1f, RZ ;  /* 0x0000001f1a057819 */ /* 0x000fc800000006ff */
[----:B------:R-:W0:Y:S02]  /*131b0*/  SYNCS.PHASECHK.TRANS64.TRYWAIT P0, [R10+URZ+0x168a0], R5 ;  /* 0x0168a0050a0075a7 */ /* 0x000e24000800017f */
[----:B0-----:R-:W-:Y:S05]  /*131c0*/  @!P0 BRA `(.L_x_2079) ;  /* 0x00000044009c8947 */ /* 0x001fea0003800000 */
.L_x_2222:
        /* <DEDUP_REMOVED lines=9> */
.L_x_2080:
        /* <DEDUP_REMOVED lines=17> */
.L_x_2223:
[----:B------:R-:W-:Y:S05]  /*13370*/  @P0 BRA `(.L_x_2082) ;  /* 0x0000000000140947 */ /* 0x000fea0003800000 */
[----:B------:R-:W-:Y:S01]  /*13380*/  ISETP.NE.AND P1, PT, R28, RZ, PT ;  /* 0x000000ff1c00720c */ /* 0x000fe20003f25270 */
[----:B0-2---:R-:W-:-:S04]  /*13390*/  IMAD.MOV.U32 R5, RZ, RZ, 0x4000 ;  /* 0x00004000ff057424 */ /* 0x005fc800078e00ff */
[----:B------:R3:W-:Y:S08]  /*133a0*/  SYNCS.ARRIVE.TRANS64 RZ, [R10+URZ+0x168b0], R5 ;  /* 0x0168b0050aff79a7 */ /* 0x0007f0000800003f */
[----:B------:R-:W-:Y:S05]  /*133b0*/  @!P1 BRA `(.L_x_2082) ;  /* 0x0000000000049947 */ /* 0x000fea0003800000 */
[----:B------:R-:W-:Y:S01]  /*133c0*/  BPT.TRAP 0x1 ;  /* 0x000000040000795c */ /* 0x000fe20000300000 */
.L_x_2082:
        /* <DEDUP_REMOVED lines=14> */
.L_x_2078:
[----:B------:R-:W-:Y:S05]  /*134b0*/  BSYNC B1 ;  /* 0x0000000000017941 */ /* 0x000fea0003800000 */
.L_x_2077:
        /* <DEDUP_REMOVED lines=9> */
.L_x_2066:
[----:B------:R-:W-:Y:S05]  /*13550*/  BSYNC B0 ;  /* 0x0000000000007941 */ /* 0x000fea0003800000 */
.L_x_2065:
[----:B------:R-:W2:Y:S01]  /*13560*/  LDL R5, [R1] ;  /* 0x0000000001057983 */ /* 0x000ea20000100800 */
        /* <DEDUP_REMOVED lines=20> */
.L_x_2085:
[----:B------:R-:W0:Y:S01]  /*136b0*/  S2R R0, SR_CgaCtaId ;  /* 0x0000000000007919 */ /* 0x000e220000008800 */
[----:B------:R-:W-:-:S04]  /*136c0*/  MOV R27, 0x400 ;  /* 0x00000400001b7802 */ /* 0x000fc80000000f00 */
[----:B0-----:R-:W-:-:S04]  /*136d0*/  LEA R27, R0, R27, 0x18 ;  /* 0x0000001b001b7211 */ /* 0x001fc800078ec0ff */
[----:B------:R-:W-:-:S04]  /*136e0*/  IADD3 R0, R27, 0xe400, RZ ;  /* 0x0000e4001b007810 */ /* 0x000fc80007ffe0ff */
[----:B------:R-:W-:-:S13]  /*136f0*/  LOP3.LUT P0, RZ, R0, 0x3ff, RZ, 0xc0, !PT ;  /* 0x000003ff00ff7812 */ /* 0x000fda000780c0ff */
[----:B------:R-:W-:Y:S05]  /*13700*/  @!P0 BRA `(.L_x_2087) ;  /* 0x0000000000408947 */ /* 0x000fea0003800000 */
[----:B------:R-:W-:Y:S01]  /*13710*/  MOV R2, 0x0 ;  /* 0x0000000000027802 */ /* 0x000fe20000000f00 */
[----:B------:R-:W-:Y:S01]  /*13720*/  ULDC.64 UR6, c[0x4][0xa8] ;  /* 0x01002a0000067ab9 */ /* 0x000fe20000000a00 */
[----:B------:R-:W-:Y:S01]  /*13730*/  ULDC.64 UR8, c[0x4][0xb0] ;  /* 0x01002c0000087ab9 */ /* 0x000fe20000000a00 */
[----:B------:R-:W-:Y:S01]  /*13740*/  ULDC.64 UR4, c[0x4][0x8] ;  /* 0x0100020000047ab9 */ /* 0x000fe20000000a00 */
[----:B------:R-:W-:Y:S01]  /*13750*/  IMAD.U32 R4, RZ, RZ, UR6 ;  /* 0x00000006ff047e24 */ /* 0x000fe2000f8e00ff */
[----:B------:R-:W-:Y:S01]  /*13760*/  MOV R8, 0x70 ;  /* 0x0000007000087802 */ /* 0x000fe20000000f00 */
[----:B------:R-:W0:Y:S01]  /*13770*/  LDC.64 R2, c[0x4][R2] ;  /* 0x0100000002027b82 */ /* 0x000e220000000a00 */
[----:B------:R-:W-:Y:S02]  /*13780*/  IMAD.U32 R5, RZ, RZ, UR7 ;  /* 0x00000007ff057e24 */ /* 0x000fe4000f8e00ff */
[----:B------:R-:W-:Y:S02]  /*13790*/  IMAD.U32 R6, RZ, RZ, UR8 ;  /* 0x00000008ff067e24 */ /* 0x000fe4000f8e00ff */
[----:B------:R-:W-:-:S02]  /*137a0*/  IMAD.U32 R7, RZ, RZ, UR9 ;  /* 0x00000009ff077e24 */ /* 0x000fc4000f8e00ff */
[----:B------:R-:W-:Y:S02]  /*137b0*/  IMAD.U32 R10, RZ, RZ, UR4 ;  /* 0x00000004ff0a7e24 */ /* 0x000fe4000f8e00ff */
[----:B------:R-:W-:Y:S02]  /*137c0*/  IMAD.U32 R11, RZ, RZ, UR5 ;  /* 0x00000005ff0b7e24 */ /* 0x000fe4000f8e00ff */
[----:B------:R-:W-:Y:S02]  /*137d0*/  IMAD.MOV.U32 R12, RZ, RZ, 0x1 ;  /* 0x00000001ff0c7424 */ /* 0x000fe400078e00ff */
[----:B------:R-:W-:-:S07]  /*137e0*/  IMAD.MOV.U32 R13, RZ, RZ, RZ ;  /* 0x000000ffff0d7224 */ /* 0x000fce00078e00ff */
[----:B------:R-:W-:-:S07]  /*137f0*/  LEPC R20, `(.L_x_2087) ;  /* 0x000000001014794e */ /* 0x000fce0000000000 */
[----:B01----:R-:W-:Y:S05]  /*13800*/  CALL.ABS.NOINC R2 ;  /* 0x0000000002007343 */ /* 0x003fea0003c00000 */
.L_x_2087:
        /* <DEDUP_REMOVED lines=19> */
.L_x_2089:
        /* <DEDUP_REMOVED lines=16> */
.L_x_2088:
[----:B------:R-:W2:Y:S01]  /*13a40*/  LDL.LU R2, [R1+0x4] ;  /* 0x0000040001027983 */ /* 0x000ea20000300800 */
        /* <DEDUP_REMOVED lines=27> */
.L_x_2090:
        /* <DEDUP_REMOVED lines=19> */
.L_x_2226:
[----:B------:R-:W-:Y:S01]  /*13d30*/  UMOV UR4, 0xffffffff ;  /* 0xffffffff00047882 */ /* 0x000fe20000000000 */
[----:B------:R-:W-:Y:S02]  /*13d40*/  SHF.R.S32.HI R12, RZ, 0x1f, R6 ;  /* 0x0000001fff0c7819 */ /* 0x000fe40000011406 */
[----:B------:R-:W-:Y:S05]  /*13d50*/  BRA.DIV UR4, `(.L_x_2092) ;  /* 0x0000003e04147947 */ /* 0x000fea000b800000 */
[----:B------:R-:W-:-:S13]  /*13d60*/  ELECT P6, URZ, PT ;  /* 0x00000000003f782f */ /* 0x000fda00038c0000 */
.L_x_2229:
        /* <DEDUP_REMOVED lines=10> */
[----:B0-----:R-:W-:Y:S01]  /*13e10*/  @P0 IMAD.HI.U32 R8, R7, R4, RZ ;  /* 0x0000000407080227 */ /* 0x001fe200078e00ff */
[----:B------:R-:W-:-:S04]  /*13e20*/  MOV R4, R7 ;  /* 0x0000000700047202 */ /* 0x000fc80000000f00 */
        /* <DEDUP_REMOVED lines=9> */
.L_x_2094:
[----:B------:R-:W-:Y:S01]  /*13ec0*/  IMAD R5, R22, 0x8, R27 ;  /* 0x0000000816057824 */ /* 0x000fe200078e021b */
[----:B------:R-:W-:-:S04]  /*13ed0*/  SHF.L.U32 R4, R24, 0x1f, RZ ;  /* 0x0000001f18047819 */ /* 0x000fc800000006ff */
[----:B------:R-:W2:Y:S02]  /*13ee0*/  SYNCS.PHASECHK.TRANS64.TRYWAIT P0, [R5+URZ+0x16840], R4 ;  /* 0x01684004050075a7 */ /* 0x000ea4000800017f */
[----:B--2---:R-:W-:Y:S05]  /*13ef0*/  @!P0 BRA `(.L_x_2095) ;  /* 0x0000003800cc8947 */ /* 0x004fea0003800000 */
.L_x_2230:
        /* <DEDUP_REMOVED lines=9> */
.L_x_2096:
        /* <DEDUP_REMOVED lines=17> */
.L_x_2093:
        /* <DEDUP_REMOVED lines=13> */
[----:B------:R-:W-:Y:S01]  /*14170*/  @P0 MOV R4, 0x6000 ;  /* 0x0000600000040802 */ /* 0x000fe20000000f00 */
        /* <DEDUP_REMOVED lines=13> */
.L_x_2231:
[----:B------:R-:W-:Y:S05]  /*14250*/  BSYNC B0 ;  /* 0x0000000000007941 */ /* 0x000fea0003800000 */
.L_x_2097:
[----:B------:R-:W2:Y:S01]  /*14260*/  LDL R5, [R1] ;  /* 0x0000000001057983 */ /* 0x000ea20000100800 */
[----:B------:R-:W-:Y:S01]  /*14270*/  BSSY B0, `(.L_x_2099) ;  /* 0x0000127000007945 */ /* 0x000fe20003800000 */
[----:B--2---:R-:W-:-:S13]  /*14280*/  ISETP.GE.AND P0, PT, R5, 0x2, PT ;  /* 0x000000020500780c */ /* 0x004fda0003f06270 */
[----:B------:R-:W-:Y:S05]  /*14290*/  @!P0 BRA `(.L_x_2100) ;  /* 0x0000001000908947 */ /* 0x000fea0003800000 */
[C---:B0-----:R-:W-:Y:S01]  /*142a0*/  LOP3.LUT R4, R5.reuse, 0x1, RZ, 0xc0, !PT ;  /* 0x0000000105047812 */ /* 0x041fe200078ec0ff */
[----:B------:R-:W-:Y:S01]  /*142b0*/  VIADD R11, R5, 0xfffffffe ;  /* 0xfffffffe050b7836 */ /* 0x000fe20000000000 */
[----:B------:R-:W-:Y:S02]  /*142c0*/  BSSY B1, `(.L_x_2101) ;  /* 0x0000064000017945 */ /* 0x000fe40003800000 */
[----:B------:R-:W-:Y:S01]  /*142d0*/  ISETP.NE.U32.AND P0, PT, R4, 0x1, PT ;  /* 0x000000010400780c */ /* 0x000fe20003f05070 */
[----:B------:R-:W-:-:S12]  /*142e0*/  IMAD.MOV.U32 R9, RZ, RZ, R11 ;  /* 0x000000ffff097224 */ /* 0x000fd800078e000b */
[----:B------:R-:W-:Y:S05]  /*142f0*/  @!P0 BRA `(.L_x_2102) ;  /* 0x0000000400808947 */ /* 0x000fea0003800000 */
        /* <DEDUP_REMOVED lines=8> */
[----:B------:R-:W-:Y:S01]  /*14380*/  IMAD.MOV.U32 R15, RZ, RZ, R11 ;  /* 0x000000ffff0f7224 */ /* 0x000fe200078e000b */
[----:B------:R-:W-:Y:S02]  /*14390*/  MOV R4, R8 ;  /* 0x0000000800047202 */ /* 0x000fe40000000f00 */
        /* <DEDUP_REMOVED lines=20> */
.L_x_2105:
[----:B0-----:R-:W-:Y:S02]  /*144e0*/  LEA R3, R10, R27, 0x3 ;  /* 0x0000001b0a037211 */ /* 0x001fe400078e18ff */
[----:B------:R-:W-:-:S04]  /*144f0*/  SHF.L.U32 R2, R13, 0x1f, RZ ;  /* 0x0000001f0d027819 */ /* 0x000fc800000006ff */
[----:B------:R-:W0:Y:S02]  /*14500*/  SYNCS.PHASECHK.TRANS64.TRYWAIT P0, [R3+URZ+0x16840], R2 ;  /* 0x01684002030075a7 */ /* 0x000e24000800017f */
[----:B0-----:R-:W-:Y:S05]  /*14510*/  @!P0 BRA `(.L_x_2106) ;  /* 0x00000034006c8947 */ /* 0x001fea0003800000 */
.L_x_2232:
        /* <DEDUP_REMOVED lines=9> */
.L_x_2107:
        /* <DEDUP_REMOVED lines=21> */
.L_x_2233:
[----:B------:R-:W-:Y:S05]  /*14700*/  @P1 BRA `(.L_x_2109) ;  /* 0x0000000000181947 */ /* 0x000fea0003800000 */
[----:B------:R-:W-:Y:S01]  /*14710*/  ISETP.NE.AND P0, PT, R28, RZ, PT ;  /* 0x000000ff1c00720c */ /* 0x000fe20003f05270 */
[----:B0-----:R-:W-:Y:S01]  /*14720*/  IMAD R2, R22, 0x8, R27 ;  /* 0x0000000816027824 */ /* 0x001fe200078e021b */
[----:B------:R-:W-:-:S04]  /*14730*/  MOV R3, 0x4000 ;  /* 0x0000400000037802 */ /* 0x000fc80000000f00 */
[----:B------:R2:W-:Y:S07]  /*14740*/  SYNCS.ARRIVE.TRANS64 RZ, [R2+URZ+0x16850], R3 ;  /* 0x0168500302ff79a7 */ /* 0x0005ee000800003f */
[----:B------:R-:W-:Y:S05]  /*14750*/  @!P0 BRA `(.L_x_2109) ;  /* 0x0000000000048947 */ /* 0x000fea0003800000 */
[----:B------:R-:W-:Y:S01]  /*14760*/  BPT.TRAP 0x1 ;  /* 0x000000040000795c */ /* 0x000fe20000300000 */
.L_x_2109:
        /* <DEDUP_REMOVED lines=20> */
.L_x_2104:
[----:B------:R-:W-:Y:S05]  /*148b0*/  BSYNC B2 ;  /* 0x0000000000027941 */ /* 0x000fea0003800000 */
.L_x_2103:
[----:B------:R-:W2:Y:S01]  /*148c0*/  LDL.LU R2, [R1] ;  /* 0x0000000001027983 */ /* 0x000ea20000300800 */
[----:B------:R-:W-:Y:S01]  /*148d0*/  MOV R22, R10 ;  /* 0x0000000a00167202 */ /* 0x000fe20000000f00 */
[----:B------:R-:W-:Y:S02]  /*148e0*/  IMAD.MOV.U32 R24, RZ, RZ, R13 ;  /* 0x000000ffff187224 */ /* 0x000fe400078e000d */
[----:B--2---:R-:W-:-:S07]  /*148f0*/  VIADD R9, R2, 0xfffffffd ;  /* 0xfffffffd02097836 */ /* 0x004fce0000000000 */
.L_x_2102:
[----:B------:R-:W-:Y:S05]  /*14900*/  BSYNC B1 ;  /* 0x0000000000017941 */ /* 0x000fea0003800000 */
.L_x_2101:
[----:B------:R-:W-:-:S13]  /*14910*/  ISETP.NE.AND P0, PT, R11, RZ, PT ;  /* 0x000000ff0b00720c */ /* 0x000fda0003f05270 */
[----:B------:R-:W-:Y:S05]  /*14920*/  @!P0 BRA `(.L_x_2100) ;  /* 0x0000000800ec8947 */ /* 0x000fea0003800000 */
[----:B------:R-:W-:-:S07]  /*14930*/  IMAD.MOV.U32 R4, RZ, RZ, R8 ;  /* 0x000000ffff047224 */ /* 0x000fce00078e0008 */
.L_x_2124:
        /* <DEDUP_REMOVED lines=22> */
[----:B------:R-:W-:Y:S02]  /*14aa0*/  SHF.R.S32.HI R3, RZ, 0x1f, R14 ;  /* 0x0000001fff037819 */ /* 0x000fe4000001140e */
[----:B------:R-:W-:-:S05]  /*14ab0*/  MOV R2, R14 ;  /* 0x0000000e00027202 */ /* 0x000fca0000000f00 */
[----:B------:R-:W-:-:S04]  /*14ac0*/  IMAD.WIDE.U32 R2, R6, UR6, R2 ;  /* 0x0000000606027c25 */ /* 0x000fc8000f8e0002 */
[----:B------:R-:W-:Y:S01]  /*14ad0*/  IMAD.IADD R3, R5, 0x1, R3 ;  /* 0x0000000105037824 */ /* 0x000fe200078e0203 */
[----:B------:R-:W-:-:S04]  /*14ae0*/  LEA R4, P0, R2, UR4, 0x2 ;  /* 0x0000000402047c11 */ /* 0x000fc8000f8010ff */
[----:B------:R-:W-:Y:S01]  /*14af0*/  LEA.HI.X R5, R2, UR5, R3, 0x2, P0 ;  /* 0x0000000502057c11 */ /* 0x000fe200080f1403 */
[----:B------:R-:W-:-:S04]  /*14b00*/  IMAD.MOV R2, RZ, RZ, -R14 ;  /* 0x000000ffff027224 */ /* 0x000fc800078e0a0e */
[----:B------:R0:W5:Y:S01]  /*14b10*/  LDG.E R4, desc[UR40][R4.64] ;  /* 0x0000002804047981 */ /* 0x000162000c1e1900 */
[----:B------:R-:W-:-:S07]  /*14b20*/  IMAD R13, R13, R2, R9 ;  /* 0x000000020d0d7224 */ /* 0x000fce00078e0209 */
.L_x_2112:
[----:B------:R-:W-:Y:S01]  /*14b30*/  IMAD R3, R10, 0x8, R27 ;  /* 0x000000080a037824 */ /* 0x000fe200078e021b */
[----:B------:R-:W-:-:S04]  /*14b40*/  SHF.L.U32 R2, R11, 0x1f, RZ ;  /* 0x0000001f0b027819 */ /* 0x000fc800000006ff */
[----:B------:R-:W2:Y:S02]  /*14b50*/  SYNCS.PHASECHK.TRANS64.TRYWAIT P0, [R3+URZ+0x16840], R2 ;  /* 0x01684002030075a7 */ /* 0x000ea4000800017f */
[----:B--2---:R-:W-:Y:S05]  /*14b60*/  @!P0 BRA `(.L_x_2113) ;  /* 0x0000003000008947 */ /* 0x004fea0003800000 */
.L_x_2234:
        /* <DEDUP_REMOVED lines=9> */
.L_x_2114:
        /* <DEDUP_REMOVED lines=10> */
[----:B-----5:R-:W-:-:S02]  /*14ca0*/  R2UR UR13, R4 ;  /* 0x00000000040d72ca */ /* 0x020fc400000e0000 */
[----:B------:R-:W-:Y:S01]  /*14cb0*/  IADD3 R3, R27, 0x16800, RZ ;  /* 0x000168001b037810 */ /* 0x000fe20007ffe0ff */
[----:B------:R-:W-:Y:S01]  /*14cc0*/  UIADD3 UR9, UR9, 0x16830, URZ ;  /* 0x0001683009097890 */ /* 0x000fe2000fffe03f */
[----:B------:R-:W-:-:S03]  /*14cd0*/  SHF.L.U32 R24, R24, 0x1f, RZ ;  /* 0x0000001f18187819 */ /* 0x000fc600000006ff */
[----:B------:R-:W-:Y:S01]  /*14ce0*/  ULEA UR11, UR11, UR4, 0x7 ;  /* 0x000000040b0b7291 */ /* 0x000fe2000f8e383f */
[----:B------:R-:W-:Y:S01]  /*14cf0*/  IMAD R3, R22, 0x8, R3 ;  /* 0x0000000816037824 */ /* 0x000fe200078e0203 */
[----:B------:R-:W-:Y:S01]  /*14d00*/  UIADD3 UR8, UR8, 0xe400, URZ ;  /* 0x0000e40008087890 */ /* 0x000fe2000fffe03f */
[----:B------:R-:W-:-:S08]  /*14d10*/  UMOV UR4, 0x0 ;  /* 0x0000000000047882 */ /* 0x000fd00000000000 */
[----:B------:R0:W-:Y:S01]  /*14d20*/  UTMALDG.4D [UR8], [UR6], desc[UR4] ;  /* 0x00000408060075b4 */ /* 0x0001e20008019000 */
[----:B------:R-:W2:Y:S02]  /*14d30*/  SYNCS.PHASECHK.TRANS64.TRYWAIT P1, [R3+URZ+0x60], R24 ;  /* 0x00006018030075a7 */ /* 0x000ea4000802017f */
[----:B0-2---:R-:W-:Y:S05]  /*14d40*/  @!P1 BRA `(.L_x_2115) ;  /* 0x0000002c009c9947 */ /* 0x005fea0003800000 */
.L_x_2235:
[----:B------:R-:W-:Y:S05]  /*14d50*/  @P0 BRA `(.L_x_2116) ;  /* 0x0000000000140947 */ /* 0x000fea0003800000 */
[----:B------:R-:W-:Y:S01]  /*14d60*/  ISETP.NE.AND P1, PT, R28, RZ, PT ;  /* 0x000000ff1c00720c */ /* 0x000fe20003f25270 */
[----:B------:R-:W-:-:S04]  /*14d70*/  IMAD.MOV.U32 R2, RZ, RZ, 0x4000 ;  /* 0x00004000ff027424 */ /* 0x000fc800078e00ff */
[----:B------:R2:W-:Y:S08]  /*14d80*/  SYNCS.ARRIVE.TRANS64 RZ, [R3+URZ+0x50], R2 ;  /* 0x0000500203ff79a7 */ /* 0x0005f0000800003f */
[----:B------:R-:W-:Y:S05]  /*14d90*/  @!P1 BRA `(.L_x_2116) ;  /* 0x0000000000049947 */ /* 0x000fea0003800000 */
[----:B------:R-:W-:Y:S01]  /*14da0*/  BPT.TRAP 0x1 ;  /* 0x000000040000795c */ /* 0x000fe20000300000 */
.L_x_2116:
        /* <DEDUP_REMOVED lines=19> */
.L_x_2111:
[----:B------:R-:W-:Y:S05]  /*14ee0*/  BSYNC B1 ;  /* 0x0000000000017941 */ /* 0x000fea0003800000 */
.L_x_2110:
[----:B------:R-:W-:Y:S01]  /*14ef0*/  IADD3 R22, R10, 0x1, RZ ;  /* 0x000000010a167810 */ /* 0x000fe20007ffe0ff */
[----:B------:R-:W-:Y:S03]  /*14f00*/  BSSY B1, `(.L_x_2117) ;  /* 0x0000059000017945 */ /* 0x000fe60003800000 */
        /* <DEDUP_REMOVED lines=28> */
.L_x_2119:
[----:B--2---:R-:W-:Y:S02]  /*150d0*/  LEA R2, R22, R27, 0x3 ;  /* 0x0000001b16027211 */ /* 0x004fe400078e18ff */
[----:B------:R-:W-:-:S04]  /*150e0*/  SHF.L.U32 R3, R24, 0x1f, RZ ;  /* 0x0000001f18037819 */ /* 0x000fc800000006ff */
[----:B------:R-:W2:Y:S02]  /*150f0*/  SYNCS.PHASECHK.TRANS64.TRYWAIT P0, [R2+URZ+0x16840], R3 ;  /* 0x01684003020075a7 */ /* 0x000ea4000800017f */
[----:B--2---:R-:W-:Y:S05]  /*15100*/  @!P0 BRA `(.L_x_2120) ;  /* 0x0000002800c08947 */ /* 0x004fea0003800000 */
.L_x_2236:
        /* <DEDUP_REMOVED lines=9> */
.L_x_2121:
        /* <DEDUP_REMOVED lines=15> */
[----:B------:R-:W-:Y:S02]  /*15290*/  ULEA UR11, UR11, UR4, 0x7 ;  /* 0x000000040b0b7291 */ /* 0x000fe4000f8e383f */
[----:B------:R-:W-:Y:S01]  /*152a0*/  UIADD3 UR8, UR8, 0xe400, URZ ;  /* 0x0000e40008087890 */ /* 0x000fe2000fffe03f */
[----:B------:R-:W-:-:S05]  /*152b0*/  UMOV UR4, 0x0 ;  /* 0x0000000000047882 */ /* 0x000fca0000000000 */
[----:B------:R-:W-:-:S09]  /*152c0*/  UIADD3 UR9, UR9, 0x30, URZ ;  /* 0x0000003009097890 */ /* 0x000fd2000fffe03f */
[----:B------:R0:W-:Y:S01]  /*152d0*/  UTMALDG.4D [UR8], [UR6], desc[UR4] ;  /* 0x00000408060075b4 */ /* 0x0001e20008019000 */
[----:B------:R-:W2:Y:S02]  /*152e0*/  SYNCS.PHASECHK.TRANS64.TRYWAIT P1, [R2+URZ+0x60], R11 ;  /* 0x0000600b020075a7 */ /* 0x000ea4000802017f */
[----:B0-2---:R-:W-:Y:S05]  /*152f0*/  @!P1 BRA `(.L_x_2122) ;  /* 0x0000002800589947 */ /* 0x005fea0003800000 */
.L_x_2237:
[----:B------:R-:W-:Y:S05]  /*15300*/  @P0 BRA `(.L_x_2123) ;  /* 0x0000000000140947 */ /* 0x000fea0003800000 */
[----:B------:R-:W-:Y:S02]  /*15310*/  ISETP.NE.AND P1, PT, R28, RZ, PT ;  /* 0x000000ff1c00720c */ /* 0x000fe40003f25270 */
[----:B------:R-:W-:-:S04]  /*15320*/  MOV R3, 0x4000 ;  /* 0x0000400000037802 */ /* 0x000fc80000000f00 */
[----:B------:R2:W-:Y:S07]  /*15330*/  SYNCS.ARRIVE.TRANS64 RZ, [R2+URZ+0x50], R3 ;  /* 0x0000500302ff79a7 */ /* 0x0005ee000800003f */
[----:B------:R-:W-:Y:S05]  /*15340*/  @!P1 BRA `(.L_x_2123) ;  /* 0x0000000000049947 */ /* 0x000fea0003800000 */
[----:B------:R-:W-:Y:S01]  /*15350*/  BPT.TRAP 0x1 ;  /* 0x000000040000795c */ /* 0x000fe20000300000 */
.L_x_2123:
        /* <DEDUP_REMOVED lines=19> */
.L_x_2118:
[----:B------:R-:W-:Y:S05]  /*15490*/  BSYNC B1 ;  /* 0x0000000000017941 */ /* 0x000fea0003800000 */
.L_x_2117:
[C---:B------:R-:W-:Y:S01]  /*154a0*/  ISETP.GT.AND P0, PT, R9.reuse, 0x1, PT ;  /* 0x000000010900780c */ /* 0x040fe20003f04270 */
[----:B0-2---:R-:W-:-:S04]  /*154b0*/  VIADD R2, R9, 0xfffffffe ;  /* 0xfffffffe09027836 */ /* 0x005fc80000000000 */
[----:B------:R-:W-:-:S08]  /*154c0*/  IMAD.MOV.U32 R9, RZ, RZ, R2 ;  /* 0x000000ffff097224 */ /* 0x000fd000078e0002 */
[----:B------:R-:W-:Y:S05]  /*154d0*/  @P0 BRA `(.L_x_2124) ;  /* 0xfffffff400180947 */ /* 0x000fea000383ffff */
.L_x_2100:
[----:B------:R-:W-:Y:S05]  /*154e0*/  BSYNC B0 ;  /* 0x0000000000007941 */ /* 0x000fea0003800000 */
.L_x_2099:
[----:B------:R-:W-:Y:S01]  /*154f0*/  ISETP.NE.AND P0, PT, R28, RZ, PT ;  /* 0x000000ff1c00720c */ /* 0x000fe20003f05270 */
[----:B------:R-:W-:-:S12]  /*15500*/  BSSY B0, `(.L_x_2125) ;  /* 0x000000e000007945 */ /* 0x000fd80003800000 */
[----:B------:R-:W-:Y:S05]  /*15510*/  @P0 BRA `(.L_x_2126) ;  /* 0x0000000000300947 */ /* 0x000fea0003800000 */
[----:B------:R-:W2:Y:S01]  /*15520*/  S2R R9, SR_LANEID ;  /* 0x0000000000097919 */ /* 0x000ea20000000000 */
[----:B------:R-:W-:Y:S01]  /*15530*/  VOTEU.ANY UR4, UPT, PT ;  /* 0x0000000000047886 */ /* 0x000fe200038e0100 */
[----:B------:R-:W3:Y:S01]  /*15540*/  LDC.64 R2, c[0x0][0xc38] ;  /* 0x00030e00ff027b82 */ /* 0x000ee20000000a00 */
[----:B0-----:R-:W2:Y:S08]  /*15550*/  FLO.U32 R4, UR4 ;  /* 0x0000000400047d00 */ /* 0x001eb000080e0000 */
[----:B------:R-:W3:Y:S01]  /*15560*/  POPC R5, UR4 ;  /* 0x0000000400057d09 */ /* 0x000ee20008000000 */
[----:B--2---:R-:W-:-:S13]  /*15570*/  ISETP.EQ.U32.AND P0, PT, R4, R9, PT ;  /* 0x000000090400720c */ /* 0x004fda0003f02070 */
[----:B---3--:R-:W2:Y:S01]  /*15580*/  @P0 ATOMG.E.ADD.STRONG.GPU PT, R3, desc[UR40][R2.64], R5 ;  /* 0x00000005020309a8 */ /* 0x008ea200081ee1e8 */
[----:B------:R-:W0:Y:S02]  /*15590*/  S2R R6, SR_LTMASK ;  /* 0x0000000000067919 */ /* 0x000e240000003900 */
[----:B0-----:R-:W-:-:S04]  /*155a0*/  LOP3.LUT R6, R6, UR4, RZ, 0xc0, !PT ;  /* 0x0000000406067c12 */ /* 0x001fc8000f8ec0ff */
[----:B------:R-:W0:Y:S01]  /*155b0*/  POPC R9, R6 ;  /* 0x0000000600097309 */ /* 0x000e220000000000 */
[----:B--2---:R-:W0:Y:S02]  /*155c0*/  SHFL.IDX PT, R4, R3, R4, 0x1f ;  /* 0x00001f0403047589 */ /* 0x004e2400000e0000 */
[----:B0-----:R-:W-:-:S07]  /*155d0*/  IADD3 R16, R4, UR36, R9 ;  /* 0x0000002404107c10 */ /* 0x001fce000fffe009 */
.L_x_2126:
[----:B------:R-:W-:Y:S05]  /*155e0*/  BSYNC B0 ;  /* 0x0000000000007941 */ /* 0x000fea0003800000 */
.L_x_2125:
[----:B------:R-:W-:Y:S04]  /*155f0*/  BSSY B0, `(.L_x_2127) ;  /* 0x0000020000007945 */ /* 0x000fe80003800000 */
[----:B------:R-:W-:Y:S05]  /*15600*/  @!P6 BRA `(.L_x_2128) ;  /* 0x000000000078e947 */ /* 0x000fea0003800000 */
[----:B------:R-:W-:Y:S02]  /*15610*/  LEA R3, R22, R27, 0x3 ;  /* 0x0000001b16037211 */ /* 0x000fe400078e18ff */
[----:B------:R-:W-:-:S04]  /*15620*/  SHF.L.U32 R2, R24, 0x1f, RZ ;  /* 0x0000001f18027819 */ /* 0x000fc800000006ff */
[----:B------:R-:W2:Y:S02]  /*15630*/  SYNCS.PHASECHK.TRANS64.TRYWAIT P0, [R3+URZ+0x16860], R2 ;  /* 0x01686002030075a7 */ /* 0x000ea4000800017f */
[----:B--2---:R-:W-:Y:S05]  /*15640*/  @!P0 BRA `(.L_x_2129) ;  /* 0x0000002400988947 */ /* 0x004fea0003800000 */
.L_x_2238:
        /* <DEDUP_REMOVED lines=9> */
.L_x_2130:
        /* <DEDUP_REMOVED lines=17> */
.L_x_2128:
[----:B------:R-:W-:Y:S05]  /*157f0*/  BSYNC B0 ;  /* 0x0000000000007941 */ /* 0x000fea0003800000 */
.L_x_2127:
[----:B------:R-:W-:-:S05]  /*15800*/  VIADD R22, R22, 0x1 ;  /* 0x0000000116167836 */ /* 0x000fca0000000000 */
[----:B------:R-:W-:-:S04]  /*15810*/  ISETP.NE.AND P0, PT, R22, 0x2, PT ;  /* 0x000000021600780c */ /* 0x000fc80003f05270 */
[----:B0-2---:R-:W-:Y:S02]  /*15820*/  SEL R3, RZ, 0x1, P0 ;  /* 0x00000001ff037807 */ /* 0x005fe40000000000 */
[----:B------:R-:W-:Y:S02]  /*15830*/  SEL R22, R22, RZ, P0 ;  /* 0x000000ff16167207 */ /* 0x000fe40000000000 */
[----:B------:R-:W-:-:S07]  /*15840*/  LOP3.LUT R24, R24, R3, RZ, 0x3c, !PT ;  /* 0x0000000318187212 */ /* 0x000fce00078e3cff */
.L_x_2086:
[----:B------:R-:W-:Y:S05]  /*15850*/  BSYNC B6 ;  /* 0x0000000000067941 */ /* 0x000fea0003800000 */
.L_x_2084:
[----:B------:R-:W-:-:S03]  /*15860*/  UMOV UR4, 0xffffffff ;  /* 0xffffffff00047882 */ /* 0x000fc60000000000 */
[----:B------:R-:W-:Y:S05]  /*15870*/  BRA.DIV UR4, `(.L_x_2131) ;  /* 0x0000002604207947 */ /* 0x000fea000b800000 */
[----:B------:R0:W2:Y:S04]  /*15880*/  SHFL.IDX PT, R4, R16, RZ, 0x1f ;  /* 0x00001fff10047589 */ /* 0x0000a800000e0000 */
[----:B------:R0:W3:Y:S02]  /*15890*/  SHFL.IDX PT, R5, R16, 0x1, 0x1f ;  /* 0x00201f0010057f89 */ /* 0x0000e400000e0000 */
.L_x_2242:
[----:B------:R-:W-:Y:S01]  /*158a0*/  ULDC UR4, c[0x0][0xc14] ;  /* 0x0003050000047ab9 */ /* 0x000fe20000000800 */
[C---:B------:R-:W-:Y:S01]  /*158b0*/  IMAD.IADD R7, R28.reuse, 0x1, R19 ;  /* 0x000000011c077824 */ /* 0x040fe200078e0213 */
[----:B------:R-:W-:Y:S01]  /*158c0*/  ISETP.NE.AND P0, PT, R28, 0x1f, PT ;  /* 0x0000001f1c00780c */ /* 0x000fe20003f05270 */
[----:B------:R-:W-:Y:S01]  /*158d0*/  IMAD.U32 R0, RZ, RZ, UR4 ;  /* 0x00000004ff007e24 */ /* 0x000fe2000f8e00ff */
[----:B------:R-:W-:Y:S01]  /*158e0*/  BSSY B0, `(.L_x_2132) ;  /* 0x0000007000007945 */ /* 0x000fe20003800000 */
[----:B------:R-:W-:-:S03]  /*158f0*/  MOV R2, RZ ;  /* 0x000000ff00027202 */ /* 0x000fc60000000f00 */
[----:B------:R-:W-:-:S13]  /*15900*/  ISETP.GE.OR P0, PT, R7, R0, !P0 ;  /* 0x000000000700720c */ /* 0x000fda0004706670 */
[----:B------:R-:W-:Y:S05]  /*15910*/  @P0 BRA `(.L_x_2133) ;  /* 0x00000000000c0947 */ /* 0x000fea0003800000 */
[----:B------:R-:W4:Y:S02]  /*15920*/  LDC.64 R2, c[0x0][0xc58] ;  /* 0x00031600ff027b82 */ /* 0x000f240000000a00 */
[----:B----4-:R-:W-:-:S06]  /*15930*/  IMAD.WIDE R2, R7, 0x4, R2 ;  /* 0x0000000407027825 */ /* 0x010fcc00078e0202 */
[----:B------:R4:W5:Y:S02]  /*15940*/  LDG.E R2, desc[UR40][R2.64] ;  /* 0x0000002802027981 */ /* 0x000964000c1e1900 */
.L_x_2133:
[----:B------:R-:W-:Y:S05]  /*15950*/  BSYNC B0 ;  /* 0x0000000000007941 */ /* 0x000fea0003800000 */
.L_x_2132:
        /* <DEDUP_REMOVED lines=11> */
[----:B----4-:R-:W-:-:S05]  /*15a10*/  IMAD.IADD R3, R13, 0x1, R14 ;  /* 0x000000010d037824 */ /* 0x010fca00078e020e */
        /* <DEDUP_REMOVED lines=10> */
[----:B------:R0:W4:Y:S02]  /*15ac0*/  SHFL.IDX PT, R14, R3, 0x1f, 0x1f ;  /* 0x03e01f00030e7f89 */ /* 0x00012400000e0000 */
.L_x_2250:
[----:B------:R-:W-:Y:S02]  /*15ad0*/  ULDC UR4, c[0x0][0xc10] ;  /* 0x0003040000047ab9 */ /* 0x000fe40000000800 */
[----:B------:R-:W-:-:S05]  /*15ae0*/  MOV R6, UR4 ;  /* 0x0000000400067c02 */ /* 0x000fca0008000f00 */
[----:B----4-:R-:W-:-:S04]  /*15af0*/  IMAD R14, R14, R6, RZ ;  /* 0x000000060e0e7224 */ /* 0x010fc800078e02ff */
[----:B---3--:R-:W-:-:S05]  /*15b00*/  IMAD.IADD R5, R5, 0x1, R14 ;  /* 0x0000000105057824 */ /* 0x008fca00078e020e */
[----:B--2---:R-:W-:-:S13]  /*15b10*/  ISETP.GT.AND P0, PT, R5, R4, PT ;  /* 0x000000040500720c */ /* 0x004fda0003f04270 */
[----:B------:R-:W-:Y:S05]  /*15b20*/  @P0 BRA `(.L_x_2135) ;  /* 0x0000000000ac0947 */ /* 0x000fea0003800000 */
[----:B------:R-:W2:Y:S02]  /*15b30*/  LDC R0, c[0x0][0xc14] ;  /* 0x00030500ff007b82 */ /* 0x000ea40000000800 */
.L_x_2140:
[----:B------:R-:W-:-:S05]  /*15b40*/  VIADD R19, R19, 0x1f ;  /* 0x0000001f13137836 */ /* 0x000fca0000000000 */
[----:B--2---:R-:W-:-:S13]  /*15b50*/  ISETP.GE.AND P0, PT, R19, R0, PT ;  /* 0x000000001300720c */ /* 0x004fda0003f06270 */
[----:B------:R-:W-:Y:S05]  /*15b60*/  @P0 BRA `(.L_x_2136) ;  /* 0x0000000400e40947 */ /* 0x000fea0003800000 */
[C---:B------:R-:W-:Y:S01]  /*15b70*/  IMAD.IADD R7, R28.reuse, 0x1, R19 ;  /* 0x000000011c077824 */ /* 0x040fe200078e0213 */
[----:B------:R-:W-:Y:S01]  /*15b80*/  ISETP.NE.AND P1, PT, R28, 0x1f, PT ;  /* 0x0000001f1c00780c */ /* 0x000fe20003f25270 */
[----:B------:R-:W-:Y:S01]  /*15b90*/  BSSY B0, `(.L_x_2137) ;  /* 0x0000007000007945 */ /* 0x000fe20003800000 */
[----:B------:R-:W-:Y:S02]  /*15ba0*/  IMAD.MOV.U32 R2, RZ, RZ, RZ ;  /* 0x000000ffff027224 */ /* 0x000fe400078e00ff */
[----:B------:R-:W-:-:S13]  /*15bb0*/  ISETP.GE.OR P0, PT, R7, R0, !P1 ;  /* 0x000000000700720c */ /* 0x000fda0004f06670 */
[----:B------:R-:W-:Y:S05]  /*15bc0*/  @P0 BRA `(.L_x_2138) ;  /* 0x00000000000c0947 */ /* 0x000fea0003800000 */
[----:B0-----:R-:W0:Y:S02]  /*15bd0*/  LDC.64 R2, c[0x0][0xc58] ;  /* 0x00031600ff027b82 */ /* 0x001e240000000a00 */
[----:B0-----:R-:W-:-:S06]  /*15be0*/  IMAD.WIDE R2, R7, 0x4, R2 ;  /* 0x0000000407027825 */ /* 0x001fcc00078e0202 */
[----:B------:R2:W5:Y:S02]  /*15bf0*/  LDG.E R2, desc[UR40][R2.64] ;  /* 0x0000002802027981 */ /* 0x000564000c1e1900 */
.L_x_2138:
[----:B------:R-:W-:Y:S05]  /*15c00*/  BSYNC B0 ;  /* 0x0000000000007941 */ /* 0x000fea0003800000 */
.L_x_2137:
        /* <DEDUP_REMOVED lines=10> */
[----:B------:R-:W-:Y:S02]  /*15cb0*/  ISETP.GE.U32.AND P1, PT, R28, 0x8, PT ;  /* 0x000000081c00780c */ /* 0x000fe40003f26070 */
[----:B0-2---:R-:W-:-:S05]  /*15cc0*/  IADD3 R3, R13, R14, RZ ;  /* 0x0000000e0d037210 */ /* 0x005fca0007ffe0ff */
        /* <DEDUP_REMOVED lines=11> */
.L_x_2258:
[----:B------:R-:W-:Y:S02]  /*15d80*/  ULDC UR4, c[0x0][0xc10] ;  /* 0x0003040000047ab9 */ /* 0x000fe40000000800 */
[----:B------:R-:W-:-:S04]  /*15d90*/  IMAD.U32 R6, RZ, RZ, UR4 ;  /* 0x00000004ff067e24 */ /* 0x000fc8000f8e00ff */
[----:B--2---:R-:W-:-:S04]  /*15da0*/  IMAD R14, R14, R6, RZ ;  /* 0x000000060e0e7224 */ /* 0x004fc800078e02ff */
[----:B------:R-:W-:-:S05]  /*15db0*/  IMAD.IADD R5, R14, 0x1, R5 ;  /* 0x000000010e057824 */ /* 0x000fca00078e0205 */
[----:B------:R-:W-:-:S13]  /*15dc0*/  ISETP.GT.AND P0, PT, R5, R4, PT ;  /* 0x000000040500720c */ /* 0x000fda0003f04270 */
[----:B------:R-:W-:Y:S05]  /*15dd0*/  @!P0 BRA `(.L_x_2140) ;  /* 0xfffffffc00588947 */ /* 0x000fea000383ffff */
.L_x_2135:
[----:B------:R-:W-:Y:S01]  /*15de0*/  IADD3 R7, -R14, R5, RZ ;  /* 0x000000050e077210 */ /* 0x000fe20007ffe1ff */
[----:B------:R-:W-:-:S04]  /*15df0*/  UMOV UR4, 0xffffffff ;  /* 0xffffffff00047882 */ /* 0x000fc80000000000 */
[----:B------:R-:W-:-:S05]  /*15e00*/  IMAD R5, R3, R6, R7 ;  /* 0x0000000603057224 */ /* 0x000fca00078e0207 */
[----:B------:R-:W-:Y:S01]  /*15e10*/  ISETP.GT.AND P6, PT, R5, R4, PT ;  /* 0x000000040500720c */ /* 0x000fe20003fc4270 */
[----:B------:R-:W-:-:S12]  /*15e20*/  BRA.DIV UR4, `(.L_x_2141) ;  /* 0x0000002604a07947 */ /* 0x000fd8000b800000 */
[----:B------:R-:W-:-:S04]  /*15e30*/  VOTE.ANY R5, PT, !P6 ;  /* 0x0000000000057806 */ /* 0x000fc800070e0100 */
[----:B------:R-:W2:Y:S02]  /*15e40*/  POPC R8, R5 ;  /* 0x0000000500087309 */ /* 0x000ea40000000000 */
[----:B--2---:R2:W3:Y:S02]  /*15e50*/  SHFL.IDX PT, R17, R2, R8, 0x1f ;  /* 0x00001f0802117589 */ /* 0x0044e400000e0000 */
.L_x_2262:
[----:B------:R-:W-:Y:S01]  /*15e60*/  ISETP.NE.AND P0, PT, R5, RZ, PT ;  /* 0x000000ff0500720c */ /* 0x000fe20003f05270 */
[----:B------:R-:W-:-:S12]  /*15e70*/  IMAD.MOV.U32 R14, RZ, RZ, RZ ;  /* 0x000000ffff0e7224 */ /* 0x000fd800078e00ff */
[----:B------:R-:W-:Y:S05]  /*15e80*/  @!P0 BRA `(.L_x_2142) ;  /* 0x0000000000108947 */ /* 0x000fea0003800000 */
[----:B------:R-:W-:Y:S01]  /*15e90*/  UMOV UR4, 0xffffffff ;  /* 0xffffffff00047882 */ /* 0x000fe20000000000 */
[----:B------:R-:W-:Y:S02]  /*15ea0*/  VIADD R12, R8, 0xffffffff ;  /* 0xffffffff080c7836 */ /* 0x000fe40000000000 */
[----:B------:R-:W-:Y:S05]  /*15eb0*/  BRA.DIV UR4, `(.L_x_2143) ;  /* 0x0000002604c47947 */ /* 0x000fea000b800000 */
[----:B------:R4:W0:Y:S02]  /*15ec0*/  SHFL.IDX PT, R14, R3, R12, 0x1f ;  /* 0x00001f0c030e7589 */ /* 0x00082400000e0000 */
.L_x_2142:
[----:B0-2-4-:R-:W0:Y:S01]  /*15ed0*/  LDC.64 R2, c[0x0][0xc68] ;  /* 0x00031a00ff027b82 */ /* 0x015e220000000a00 */
[----:B------:R-:W-:-:S04]  /*15ee0*/  IMAD.IADD R19, R8, 0x1, R19 ;  /* 0x0000000108137824 */ /* 0x000fc800078e0213 */
[----:B0-----:R-:W-:-:S05]  /*15ef0*/  IMAD.WIDE R2, R19, 0x4, R2 ;  /* 0x0000000413027825 */ /* 0x001fca00078e0202 */
[----:B------:R0:W3:Y:S01]  /*15f00*/  LDG.E R8, desc[UR40][R2.64] ;  /* 0x0000002802087981 */ /* 0x0000e2000c1e1900 */
[----:B------:R-:W-:Y:S01]  /*15f10*/  IMAD R16, R14, R6, R7 ;  /* 0x000000060e107224 */ /* 0x000fe200078e0207 */
[----:B0-----:R-:W-:Y:S01]  /*15f20*/  MOV R2, RZ ;  /* 0x000000ff00027202 */ /* 0x001fe20000000f00 */
[----:B---3--:R-:W-:-:S05]  /*15f30*/  IMAD R5, R17, R8, RZ ;  /* 0x0000000811057224 */ /* 0x008fca00078e02ff */
        /* <DEDUP_REMOVED lines=8> */
[----:B------:R-:W-:-:S03]  /*15fc0*/  IABS R7, R5 ;  /* 0x0000000500077213 */ /* 0x000fc60000000000 */
[----:B------:R-:W-:Y:S02]  /*15fd0*/  IMAD.IADD R2, R4, 0x1, -R16 ;  /* 0x0000000104027824 */ /* 0x000fe400078e0a10 */
[----:B------:R-:W-:-:S03]  /*15fe0*/  IMAD.MOV R7, RZ, RZ, -R7 ;  /* 0x000000ffff077224 */ /* 0x000fc600078e0a07 */
[----:B------:R-:W-:-:S05]  /*15ff0*/  IABS R4, R2 ;  /* 0x0000000200047213 */ /* 0x000fca0000000000 */
        /* <DEDUP_REMOVED lines=8> */
[----:B------:R-:W-:-:S04]  /*16080*/  ISETP.GE.AND P0, PT, R4, RZ, PT ;  /* 0x000000ff0400720c */ /* 0x000fc80003f06270 */
[----:B------:R-:W-:-:S09]  /*16090*/  MOV R9, R3 ;  /* 0x0000000300097202 */ /* 0x000fd20000000f00 */
        /* <DEDUP_REMOVED lines=16> */
[----:B------:R-:W-:Y:S01]  /*161a0*/  IMAD R9, R2, R7, RZ ;  /* 0x0000000702097224 */ /* 0x000fe200078e02ff */
[----:B------:R-:W-:-:S05]  /*161b0*/  MOV R2, RZ ;  /* 0x000000ff00027202 */ /* 0x000fca0000000f00 */
[----:B------:R-:W-:Y:S01]  /*161c0*/  IMAD.HI.U32 R2, R3, R9, R2 ;  /* 0x0000000903027227 */ /* 0x000fe200078e0002 */
[----:B------:R-:W-:Y:S02]  /*161d0*/  IABS R9, R5 ;  /* 0x0000000500097213 */ /* 0x000fe40000000000 */
[C---:B------:R-:W-:Y:S02]  /*161e0*/  LOP3.LUT R3, R5.reuse, R6, RZ, 0x3c, !PT ;  /* 0x0000000605037212 */ /* 0x040fe400078e3cff */
[----:B------:R-:W-:Y:S01]  /*161f0*/  IADD3 R5, R5, R4, RZ ;  /* 0x0000000405057210 */ /* 0x000fe20007ffe0ff */
        /* <DEDUP_REMOVED lines=16> */
.L_x_2136:
[----:B------:R-:W-:Y:S01]  /*16300*/  UMOV UR4, URZ ;  /* 0x0000003f00047c82 */ /* 0x000fe20008000000 */
[----:B------:R-:W-:Y:S01]  /*16310*/  UMOV UR5, URZ ;  /* 0x0000003f00057c82 */ /* 0x000fe20008000000 */
[----:B------:R-:W-:Y:S01]  /*16320*/  ULDC UR6, c[0x0][0xc14] ;  /* 0x0003050000067ab9 */ /* 0x000fe20000000800 */
[----:B------:R-:W-:Y:S01]  /*16330*/  IMAD.MOV.U32 R16, RZ, RZ, R4 ;  /* 0x000000ffff107224 */ /* 0x000fe200078e0004 */
[----:B------:R-:W-:Y:S01]  /*16340*/  MOV R19, UR6 ;  /* 0x0000000600137c02 */ /* 0x000fe20008000f00 */
[----:B------:R-:W-:Y:S02]  /*16350*/  IMAD.U32 R17, RZ, RZ, UR4 ;  /* 0x00000004ff117e24 */ /* 0x000fe4000f8e00ff */
[----:B------:R-:W-:-:S07]  /*16360*/  IMAD.U32 R18, RZ, RZ, UR5 ;  /* 0x00000005ff127e24 */ /* 0x000fce000f8e00ff */
.L_x_2144:
[----:B------:R-:W-:Y:S01]  /*16370*/  ISETP.NE.AND P0, PT, R28, RZ, PT ;  /* 0x000000ff1c00720c */ /* 0x000fe20003f05270 */
[----:B------:R-:W-:Y:S05]  /*16380*/  WARPSYNC.ALL ;  /* 0x0000000000007948 */ /* 0x000fea0003800000 */
[----:B------:R-:W-:Y:S07]  /*16390*/  BAR.SYNC.DEFER_BLOCKING 0x4, 0x1a0 ;  /* 0x0106800000007b1d */ /* 0x000fee0000010000 */
[----:B------:R-:W-:Y:S01]  /*163a0*/  @!P0 MOV R2, 0x400 ;  /* 0x0000040000028802 */ /* 0x000fe20000000f00 */
[----:B0-----:R-:W0:Y:S03]  /*163b0*/  @!P0 S2R R3, SR_CgaCtaId ;  /* 0x0000000000038919 */ /* 0x001e260000008800 */
[----:B0-----:R-:W-:-:S05]  /*163c0*/  @!P0 LEA R2, R3, R2, 0x18 ;  /* 0x0000000203028211 */ /* 0x001fca00078ec0ff */
[----:B------:R2:W-:Y:S01]  /*163d0*/  @!P0 STS.128 [R2+0x168d0], R16 ;  /* 0x0168d01002008388 */ /* 0x0005e20000000c00 */
[----:B------:R-:W-:Y:S06]  /*163e0*/  BAR.ARV 0x5, 0x1a0 ;  /* 0x0146800000007b1d */ /* 0x000fec0000002000 */
[----:B------:R-:W-:-:S13]  /*163f0*/  ISETP.GE.AND P0, PT, R19, R0, PT ;  /* 0x000000001300720c */ /* 0x000fda0003f06270 */
[----:B------:R-:W-:Y:S05]  /*16400*/  @!P0 BRA `(.L_x_2145) ;  /* 0xffffffc000408947 */ /* 0x000fea000383ffff */
.L_x_2061:
        /* <DEDUP_REMOVED lines=12> */
.L_x_2265:
[----:B------:R-:W-:Y:S05]  /*164d0*/  BSYNC B0 ;  /* 0x0000000000007941 */ /* 0x000fea0003800000 */
.L_x_2146:
[----:B------:R-:W-:-:S03]  /*164e0*/  UMOV UR4, 0xffffffff ;  /* 0xffffffff00047882 */ /* 0x000fc60000000000 */
[----:B------:R-:W-:Y:S05]  /*164f0*/  BRA.DIV UR4, `(.L_x_2148) ;  /* 0x00000022046c7947 */ /* 0x000fea000b800000 */
[----:B0-----:R-:W0:Y:S02]  /*16500*/  S2R R0, SR_TID.X ;  /* 0x0000000000007919 */ /* 0x001e240000002100 */
[----:B0-----:R-:W-:-:S04]  /*16510*/  SHF.R.U32.HI R0, RZ, 0x5, R0 ;  /* 0x00000005ff007819 */ /* 0x001fc80000011600 */
[----:B------:R-:W-:-:S05]  /*16520*/  LOP3.LUT R0, R0, 0x3, RZ, 0xc0, !PT ;  /* 0x0000000300007812 */ /* 0x000fca00078ec0ff */
[----:B------:R0:W2:Y:S02]  /*16530*/  SHFL.IDX PT, R14, R0, RZ, 0x1f ;  /* 0x00001fff000e7589 */ /* 0x0000a400000e0000 */
.L_x_2268:
[----:B--2---:R-:W-:-:S13]  /*16540*/  ISETP.NE.AND P0, PT, R14, RZ, PT ;  /* 0x000000ff0e00720c */ /* 0x004fda0003f05270 */
[----:B------:R-:W-:Y:S05]  /*16550*/  @P0 BRA `(.L_x_1898) ;  /* 0x0000000000880947 */ /* 0x000fea0003800000 */
[----:B------:R-:W-:-:S03]  /*16560*/  UMOV UR4, 0xffffffff ;  /* 0xffffffff00047882 */ /* 0x000fc60000000000 */
[----:B------:R-:W-:Y:S05]  /*16570*/  BRA.DIV UR4, `(.L_x_2149) ;  /* 0x0000002204807947 */ /* 0x000fea000b800000 */
[----:B------:R-:W-:-:S13]  /*16580*/  ELECT P6, URZ, PT ;  /* 0x00000000003f782f */ /* 0x000fda00038c0000 */
.L_x_2271:
[----:B------:R-:W-:Y:S05]  /*16590*/  @!P6 BRA `(.L_x_1898) ;  /* 0x000000000078e947 */ /* 0x000fea0003800000 */
[----:B0-----:R-:W2:Y:S02]  /*165a0*/  LDL.LU R0, [R1+0x14] ;  /* 0x0000140001007983 */ /* 0x001ea40000300800 */
[----:B--2---:R-:W-:-:S04]  /*165b0*/  LOP3.LUT R0, R0, 0x2, RZ, 0xfc, !PT ;  /* 0x0000000200007812 */ /* 0x004fc800078efcff */
[----:B------:R-:W-:-:S13]  /*165c0*/  ISETP.NE.AND P2, PT, R0, 0x3, PT ;  /* 0x000000030000780c */ /* 0x000fda0003f45270 */
[----:B------:R-:W-:Y:S05]  /*165d0*/  @!P2 BRA `(.L_x_2150) ;  /* 0x000000000004a947 */ /* 0x000fea0003800000 */
[----:B------:R-:W-:Y:S01]  /*165e0*/  BPT.TRAP 0x1 ;  /* 0x000000040000795c */ /* 0x000fe20000300000 */
.L_x_2150:
        /* <DEDUP_REMOVED lines=8> */
[----:B------:R-:W-:Y:S02]  /*16670*/  LOP3.LUT R0, R24, R5, RZ, 0x3c, !PT ;  /* 0x0000000518007212 */ /* 0x000fe400078e3cff */
[----:B------:R-:W-:-:S02]  /*16680*/  LEA R3, R4, R3, 0x3 ;  /* 0x0000000304037211 */ /* 0x000fc400078e18ff */
[----:B------:R-:W-:Y:S01]  /*16690*/  SHF.L.U32 R0, R0, 0x1f, RZ ;  /* 0x0000001f00007819 */ /* 0x000fe200000006ff */
[----:B0-----:R-:W-:Y:S06]  /*166a0*/  @!P0 BRA `(.L_x_2151) ;  /* 0x0000002000548947 */ /* 0x001fec0003800000 */
.L_x_2272:
[----:B------:R-:W2:Y:S02]  /*166b0*/  SYNCS.PHASECHK.TRANS64.TRYWAIT P0, [R3+URZ], R0 ;  /* 0x00000000030075a7 */ /* 0x000ea4000800017f */
[----:B--2---:R-:W-:Y:S05]  /*166c0*/  @!P0 BRA `(.L_x_2152) ;  /* 0x0000002000608947 */ /* 0x004fea0003800000 */
.L_x_2273:
[----:B------:R-:W-:Y:S05]  /*166d0*/  @!P2 BRA `(.L_x_2153) ;  /* 0x000000000004a947 */ /* 0x000fea0003800000 */
[----:B------:R-:W-:Y:S01]  /*166e0*/  BPT.TRAP 0x1 ;  /* 0x000000040000795c */ /* 0x000fe20000300000 */
.L_x_2153:
[----:B--2---:R-:W-:-:S04]  /*166f0*/  VIADD R3, R9, 0x16860 ;  /* 0x0001686009037836 */ /* 0x004fc80000000000 */
[----:B------:R-:W-:-:S04]  /*16700*/  IMAD R5, R22, 0x8, R3 ;  /* 0x0000000816057824 */ /* 0x000fc800078e0203 */
[----:B------:R-:W2:Y:S02]  /*16710*/  SYNCS.PHASECHK.TRANS64.TRYWAIT P0, [R5+URZ], R2 ;  /* 0x00000002050075a7 */ /* 0x000ea4000800017f */
[----:B--2---:R-:W-:Y:S05]  /*16720*/  @!P0 BRA `(.L_x_2154) ;  /* 0x00000020005c8947 */ /* 0x004fea0003800000 */
.L_x_2274:
[----:B------:R-:W-:-:S07]  /*16730*/  IMAD R3, R4, 0x8, R3 ;  /* 0x0000000804037824 */ /* 0x000fce00078e0203 */
.L_x_2155:
[----:B---3--:R3:W4:Y:S02]  /*16740*/  SYNCS.PHASECHK.TRANS64.TRYWAIT P0, [R3+URZ], R0 ;  /* 0x00000000030075a7 */ /* 0x008724000800017f */
[----:B----4-:R-:W-:Y:S05]  /*16750*/  @!P0 NANOSLEEP.SYNCS 0x989680 ;  /* 0x009896800000895d */ /* 0x010fea0003900000 */
[----:B------:R-:W4:Y:S02]  /*16760*/  @!P0 SYNCS.PHASECHK.TRANS64 P0, [R3+URZ], R0 ;  /* 0x00000000030085a7 */ /* 0x000f24000800007f */
[----:B----4-:R-:W-:Y:S05]  /*16770*/  @!P0 BRA `(.L_x_2155) ;  /* 0xfffffffc00f08947 */ /* 0x010fea000383ffff */
.L_x_1898:
[----:B------:R-:W-:Y:S05]  /*16780*/  BSYNC B7 ;  /* 0x0000000000077941 */ /* 0x000fea0003800000 */
.L_x_1895:
[----:B------:R-:W-:Y:S05]  /*16790*/  EXIT ;  /* 0x000000000000794d */ /* 0x000fea0003800000 */
.L_x_1916:
[----:B0-----:R0:W1:Y:S02]  /*167a0*/  SYNCS.PHASECHK.TRANS64.TRYWAIT P6, [R79+URZ+0x16890], R91 ;  /* 0x0168905b4f0075a7 */ /* 0x00106400080c017f */
[----:B-1----:R-:W-:Y:S05]  /*167b0*/  @!P6 NANOSLEEP.SYNCS 0x989680 ;  /* 0x009896800000e95d */ /* 0x002fea0003900000 */
[----:B------:R-:W1:Y:S02]  /*167c0*/  @!P6 SYNCS.PHASECHK.TRANS64 P6, [R79+URZ+0x16890], R91 ;  /* 0x0168905b4f00e5a7 */ /* 0x000e6400080c007f */
[----:B-1----:R-:W-:Y:S05]  /*167d0*/  @!P6 BRA `(.L_x_1916) ;  /* 0xfffffffc00f0e947 */ /* 0x002fea000383ffff */
[----:B------:R-:W-:Y:S05]  /*167e0*/  BRA `(.L_x_2156) ;  /* 0xfffffec4000c7947 */ /* 0x000fea000383ffff */
.L_x_1936:
[----:B0-----:R0:W1:Y:S02]  /*167f0*/  SYNCS.PHASECHK.TRANS64.TRYWAIT P5, [R79+URZ+0x16890], R91 ;  /* 0x0168905b4f0075a7 */ /* 0x00106400080a017f */
[----:B-1----:R-:W-:Y:S05]  /*16800*/  @!P5 NANOSLEEP.SYNCS 0x989680 ;  /* 0x009896800000d95d */ /* 0x002fea0003900000 */
[----:B------:R-:W1:Y:S02]  /*16810*/  @!P5 SYNCS.PHASECHK.TRANS64 P5, [R79+URZ+0x16890], R91 ;  /* 0x0168905b4f00d5a7 */ /* 0x000e6400080a007f */
[----:B-1----:R-:W-:Y:S05]  /*16820*/  @!P5 BRA `(.L_x_1936) ;  /* 0xfffffffc00f0d947 */ /* 0x002fea000383ffff */
[----:B------:R-:W-:Y:S05]  /*16830*/  BRA `(.L_x_2157) ;  /* 0xfffffed400847947 */ /* 0x000fea000383ffff */
.L_x_1945:
[----:B-1----:R1:W2:Y:S02]  /*16840*/  SYNCS.PHASECHK.TRANS64.TRYWAIT P4, [R79+URZ+0x16890], R91 ;  /* 0x0168905b4f0075a7 */ /* 0x0022a4000808017f */
[----:B--2---:R-:W-:Y:S05]  /*16850*/  @!P4 NANOSLEEP.SYNCS 0x989680 ;  /* 0x009896800000c95d */ /* 0x004fea0003900000 */
[----:B------:R-:W2:Y:S02]  /*16860*/  @!P4 SYNCS.PHASECHK.TRANS64 P4, [R79+URZ+0x16890], R91 ;  /* 0x0168905b4f00c5a7 */ /* 0x000ea4000808007f */
[----:B--2---:R-:W-:Y:S05]  /*16870*/  @!P4 BRA `(.L_x_1945) ;  /* 0xfffffffc00f0c947 */ /* 0x004fea000383ffff */
[----:B------:R-:W-:Y:S05]  /*16880*/  BRA `(.L_x_2158) ;  /* 0xfffffee400b07947 */ /* 0x000fea000383ffff */
.L_x_1951:
[----:B--2---:R2:W3:Y:S02]  /*16890*/  SYNCS.PHASECHK.TRANS64.TRYWAIT P3, [R79+URZ+0x168b0], R91 ;  /* 0x0168b05b4f0075a7 */ /* 0x0044e4000806017f */
[----:B---3--:R-:W-:Y:S05]  /*168a0*/  @!P3 NANOSLEEP.SYNCS 0x989680 ;  /* 0x009896800000b95d */ /* 0x008fea0003900000 */
[----:B------:R-:W3:Y:S02]  /*168b0*/  @!P3 SYNCS.PHASECHK.TRANS64 P3, [R79+URZ+0x168b0], R91 ;  /* 0x0168b05b4f00b5a7 */ /* 0x000ee4000806007f */
[----:B---3--:R-:W-:Y:S05]  /*168c0*/  @!P3 BRA `(.L_x_1951) ;  /* 0xfffffffc00f0b947 */ /* 0x008fea000383ffff */
[----:B------:R-:W-:Y:S05]  /*168d0*/  BRA `(.L_x_2159) ;  /* 0xfffffee800447947 */ /* 0x000fea000383ffff */
.L_x_1959:
[----:B------:R-:W-:Y:S01]  /*168e0*/  BSSY B0, `(.L_x_2160) ;  /* 0x0000007000007945 */ /* 0x000fe20003800000 */
[----:B------:R-:W-:Y:S01]  /*168f0*/  IMAD.MOV.U32 R12, RZ, RZ, RZ ;  /* 0x000000ffff0c7224 */ /* 0x000fe200078e00ff */
[----:B------:R-:W-:Y:S01]  /*16900*/  MOV R15, 0xffffffff ;  /* 0xffffffff000f7802 */ /* 0x000fe20000000f00 */
[----:B-1----:R-:W-:-:S07]  /*16910*/  IMAD.MOV.U32 R11, RZ, RZ, 0x1f ;  /* 0x0000001fff0b7424 */ /* 0x002fce00078e00ff */
[----:B-----5:R-:W-:Y:S05]  /*16920*/  WARPSYNC.COLLECTIVE R15, `(.L_x_2161) ;  /* 0x000000000f087348 */ /* 0x020fea0003c00000 */
[----:B------:R0:W1:Y:S02]  /*16930*/  SHFL.IDX P6, R14, R13, R12, R11 ;  /* 0x0000000c0d0e7389 */ /* 0x00006400000c000b */
[----:B01---5:R-:W-:Y:S01]  /*16940*/  ENDCOLLECTIVE ;  /* 0x000000000000791b */ /* 0x023fe20003800000 */
.L_x_2161:
[----:B------:R-:W-:Y:S05]  /*16950*/  BSYNC B0 ;  /* 0x0000000000007941 */ /* 0x000fea0003800000 */
.L_x_2160:
[----:B------:R-:W-:Y:S01]  /*16960*/  IMAD.MOV.U32 R155, RZ, RZ, R14 ;  /* 0x000000ffff9b7224 */ /* 0x000fe200078e000e */
[----:B------:R-:W-:Y:S06]  /*16970*/  BRA `(.L_x_2162) ;  /* 0xfffffeec00ac7947 */ /* 0x000fec000383ffff */
.L_x_1975:
        /* <DEDUP_REMOVED lines=8> */
.L_x_2164:
[----:B------:R-:W-:Y:S05]  /*16a00*/  BSYNC B1 ;  /* 0x0000000000017941 */ /* 0x000fea0003800000 */
.L_x_2163:
[----:B------:R-:W-:Y:S05]  /*16a10*/  BRA `(.L_x_2165) ;  /* 0xfffffefc00447947 */ /* 0x000fea000383ffff */
.L_x_1976:
        /* <DEDUP_REMOVED lines=8> */
.L_x_2167:
[----:B------:R-:W-:Y:S05]  /*16aa0*/  BSYNC B1 ;  /* 0x0000000000017941 */ /* 0x000fea0003800000 */
.L_x_2166:
[----:B------:R-:W-:Y:S05]  /*16ab0*/  BRA `(.L_x_2168) ;  /* 0xfffffefc00247947 */ /* 0x000fea000383ffff */
.L_x_1977:
        /* <DEDUP_REMOVED lines=8> */
.L_x_2170:
[----:B------:R-:W-:Y:S05]  /*16b40*/  BSYNC B1 ;  /* 0x0000000000017941 */ /* 0x000fea0003800000 */
.L_x_2169:
[----:B------:R-:W-:Y:S05]  /*16b50*/  BRA `(.L_x_2171) ;  /* 0xfffffefc00047947 */ /* 0x000fea000383ffff */
.L_x_1978:
        /* <DEDUP_REMOVED lines=8> */
.L_x_2173:
[----:B------:R-:W-:Y:S05]  /*16be0*/  BSYNC B1 ;  /* 0x0000000000017941 */ /* 0x000fea0003800000 */
.L_x_2172:
[----:B------:R-:W-:Y:S05]  /*16bf0*/  BRA `(.L_x_2174) ;  /* 0xfffffef800e47947 */ /* 0x000fea000383ffff */
.L_x_1979:
[----:B------:R-:W-:Y:S01]  /*16c00*/  BSSY B1, `(.L_x_2175) ;  /* 0x0000008000017945 */ /* 0x000fe20003800000 */
[----:B------:R-:W-:Y:S01]  /*16c10*/  MOV R13, R5 ;  /* 0x00000005000d7202 */ /* 0x000fe20000000f00 */
[----:B------:R-:W-:Y:S02]  /*16c20*/  IMAD.MOV.U32 R12, RZ, RZ, 0x1 ;  /* 0x00000001ff0c7424 */ /* 0x000fe400078e00ff */
[----:B------:R-:W-:Y:S02]  /*16c30*/  IMAD.MOV.U32 R11, RZ, RZ, 0x1c1f ;  /* 0x00001c1fff0b7424 */ /* 0x000fe400078e00ff */
[----:B------:R-:W-:-:S07]  /*16c40*/  IMAD.MOV.U32 R15, RZ, RZ, -0x1 ;  /* 0xffffffffff0f7424 */ /* 0x000fce00078e00ff */
[----:B-----5:R-:W-:Y:S05]  /*16c50*/  WARPSYNC.COLLECTIVE R15, `(.L_x_2176) ;  /* 0x000000000f087348 */ /* 0x020fea0003c00000 */
[----:B------:R0:W1:Y:S02]  /*16c60*/  SHFL.IDX P6, R14, R13, R12, R11 ;  /* 0x0000000c0d0e7389 */ /* 0x00006400000c000b */
[----:B01---5:R-:W-:Y:S01]  /*16c70*/  ENDCOLLECTIVE ;  /* 0x000000000000791b */ /* 0x023fe20003800000 */
.L_x_2176:
[----:B------:R-:W-:Y:S05]  /*16c80*/  BSYNC B1 ;  /* 0x0000000000017941 */ /* 0x000fea0003800000 */
.L_x_2175:
[----:B------:R-:W-:Y:S05]  /*16c90*/  BRA `(.L_x_2177) ;  /* 0xfffffef800c47947 */ /* 0x000fea000383ffff */
.L_x_1980:
[----:B------:R-:W-:Y:S01]  /*16ca0*/  BSSY B1, `(.L_x_2178) ;  /* 0x0000008000017945 */ /* 0x000fe20003800000 */
[----:B------:R-:W-:Y:S01]  /*16cb0*/  IMAD.MOV.U32 R13, RZ, RZ, R4 ;  /* 0x000000ffff0d7224 */ /* 0x000fe200078e0004 */
[----:B------:R-:W-:Y:S01]  /*16cc0*/  MOV R11, 0x1c1f ;  /* 0x00001c1f000b7802 */ /* 0x000fe20000000f00 */
[----:B------:R-:W-:Y:S02]  /*16cd0*/  IMAD.MOV.U32 R12, RZ, RZ, 0x1 ;  /* 0x00000001ff0c7424 */ /* 0x000fe400078e00ff */
[----:B------:R-:W-:-:S07]  /*16ce0*/  IMAD.MOV.U32 R15, RZ, RZ, -0x1 ;  /* 0xffffffffff0f7424 */ /* 0x000fce00078e00ff */
[----:B-----5:R-:W-:Y:S05]  /*16cf0*/  WARPSYNC.COLLECTIVE R15, `(.L_x_2179) ;  /* 0x000000000f087348 */ /* 0x020fea0003c00000 */
[----:B------:R0:W1:Y:S02]  /*16d00*/  SHFL.IDX P6, R14, R13, R12, R11 ;  /* 0x0000000c0d0e7389 */ /* 0x00006400000c000b */
[----:B01---5:R-:W-:Y:S01]  /*16d10*/  ENDCOLLECTIVE ;  /* 0x000000000000791b */ /* 0x023fe20003800000 */
.L_x_2179:
[----:B------:R-:W-:Y:S05]  /*16d20*/  BSYNC B1 ;  /* 0x0000000000017941 */ /* 0x000fea0003800000 */
.L_x_2178:
[----:B------:R-:W-:Y:S05]  /*16d30*/  BRA `(.L_x_2180) ;  /* 0xfffffef800a47947 */ /* 0x000fea000383ffff */
.L_x_1981:
        /* <DEDUP_REMOVED lines=8> */
.L_x_2182:
[----:B------:R-:W-:Y:S05]  /*16dc0*/  BSYNC B1 ;  /* 0x0000000000017941 */ /* 0x000fea0003800000 */
.L_x_2181:
[----:B------:R-:W-:Y:S05]  /*16dd0*/  BRA `(.L_x_2183) ;  /* 0xfffffef800847947 */ /* 0x000fea000383ffff */
.L_x_1982:
        /* <DEDUP_REMOVED lines=8> */
.L_x_2185:
[----:B------:R-:W-:Y:S05]  /*16e60*/  BSYNC B1 ;  /* 0x0000000000017941 */ /* 0x000fea0003800000 */
.L_x_2184:
[----:B------:R-:W-:Y:S05]  /*16e70*/  BRA `(.L_x_2186) ;  /* 0xfffffef800647947 */ /* 0x000fea000383ffff */
.L_x_1984:
[----:B0-----:R0:W1:Y:S02]  /*16e80*/  SYNCS.PHASECHK.TRANS64.TRYWAIT P2, [R2+URZ+0x16800], R7 ;  /* 0x01680007020075a7 */ /* 0x001064000804017f */
[----:B-1----:R-:W-:Y:S05]  /*16e90*/  @!P2 NANOSLEEP.SYNCS 0x989680 ;  /* 0x009896800000a95d */ /* 0x002fea0003900000 */
[----:B------:R-:W1:Y:S02]  /*16ea0*/  @!P2 SYNCS.PHASECHK.TRANS64 P2, [R2+URZ+0x16800], R7 ;  /* 0x016800070200a5a7 */ /* 0x000e64000804007f */
[----:B-1----:R-:W-:Y:S05]  /*16eb0*/  @!P2 BRA `(.L_x_1984) ;  /* 0xfffffffc00f0a947 */ /* 0x002fea000383ffff */
[----:B------:R-:W-:Y:S05]  /*16ec0*/  BRA `(.L_x_2187) ;  /* 0xfffffef800f87947 */ /* 0x000fea000383ffff */
.L_x_1992:
        /* <DEDUP_REMOVED lines=8> */
.L_x_2189:
[----:B------:R-:W-:Y:S05]  /*16f50*/  BSYNC B1 ;  /* 0x0000000000017941 */ /* 0x000fea0003800000 */
.L_x_2188:
[----:B------:R-:W-:Y:S05]  /*16f60*/  BRA `(.L_x_2190) ;  /* 0xffffff0c00007947 */ /* 0x000fea000383ffff */
.L_x_1993:
        /* <DEDUP_REMOVED lines=8> */
.L_x_2192:
[----:B------:R-:W-:Y:S05]  /*16ff0*/  BSYNC B1 ;  /* 0x0000000000017941 */ /* 0x000fea0003800000 */
.L_x_2191:
[----:B------:R-:W-:Y:S05]  /*17000*/  BRA `(.L_x_2193) ;  /* 0xffffff0800e07947 */ /* 0x000fea000383ffff */
.L_x_1994:
        /* <DEDUP_REMOVED lines=8> */
.L_x_2195:
[----:B------:R-:W-:Y:S05]  /*17090*/  BSYNC B1 ;  /* 0x0000000000017941 */ /* 0x000fea0003800000 */
.L_x_2194:
[----:B------:R-:W-:Y:S05]  /*170a0*/  BRA `(.L_x_2196) ;  /* 0xffffff0800c07947 */ /* 0x000fea000383ffff */
.L_x_1995:
        /* <DEDUP_REMOVED lines=8> */
.L_x_2198:
[----:B------:R-:W-:Y:S05]  /*17130*/  BSYNC B1 ;  /* 0x0000000000017941 */ /* 0x000fea0003800000 */
.L_x_2197:
[----:B------:R-:W-:Y:S05]  /*17140*/  BRA `(.L_x_2199) ;  /* 0xffffff0800a07947 */ /* 0x000fea000383ffff */
.L_x_1996:
        /* <DEDUP_REMOVED lines=8> */
.L_x_2201:
[----:B------:R-:W-:Y:S05]  /*171d0*/  BSYNC B1 ;  /* 0x0000000000017941 */ /* 0x000fea0003800000 */
.L_x_2200:
[----:B------:R-:W-:Y:S05]  /*171e0*/  BRA `(.L_x_2202) ;  /* 0xffffff0800807947 */ /* 0x000fea000383ffff */
.L_x_1997:
        /* <DEDUP_REMOVED lines=8> */
.L_x_2204:
[----:B------:R-:W-:Y:S05]  /*17270*/  BSYNC B1 ;  /* 0x0000000000017941 */ /* 0x000fea0003800000 */
.L_x_2203:
[----:B------:R-:W-:Y:S05]  /*17280*/  BRA `(.L_x_2205) ;  /* 0xffffff0800647947 */ /* 0x000fea000383ffff */
.L_x_1998:
        /* <DEDUP_REMOVED lines=8> */
.L_x_2207:
[----:B------:R-:W-:Y:S05]  /*17310*/  BSYNC B1 ;  /* 0x0000000000017941 */ /* 0x000fea0003800000 */
.L_x_2206:
[----:B------:R-:W-:Y:S05]  /*17320*/  BRA `(.L_x_2208) ;  /* 0xffffff0800487947 */ /* 0x000fea000383ffff */
.L_x_1999:
        /* <DEDUP_REMOVED lines=8> */
.L_x_2210:
[----:B------:R-:W-:Y:S05]  /*173b0*/  BSYNC B1 ;  /* 0x0000000000017941 */ /* 0x000fea0003800000 */
.L_x_2209:
[----:B------:R-:W-:Y:S05]  /*173c0*/  BRA `(.L_x_2211) ;  /* 0xffffff08002c7947 */ /* 0x000fea000383ffff */
.L_x_2001:
[----:B0-----:R0:W1:Y:S02]  /*173d0*/  SYNCS.PHASECHK.TRANS64.TRYWAIT P2, [R2+URZ+0x16800], R9 ;  /* 0x01680009020075a7 */ /* 0x001064000804017f */
[----:B-1----:R-:W-:Y:S05]  /*173e0*/  @!P2 NANOSLEEP.SYNCS 0x989680 ;  /* 0x009896800000a95d */ /* 0x002fea0003900000 */
[----:B------:R-:W1:Y:S02]  /*173f0*/  @!P2 SYNCS.PHASECHK.TRANS64 P2, [R2+URZ+0x16800], R9 ;  /* 0x016800090200a5a7 */ /* 0x000e64000804007f */
[----:B-1----:R-:W-:Y:S05]  /*17400*/  @!P2 BRA `(.L_x_2001) ;  /* 0xfffffffc00f0a947 */ /* 0x002fea000383ffff */
[----:B------:R-:W-:Y:S05]  /*17410*/  BRA `(.L_x_2212) ;  /* 0xffffff0800947947 */ /* 0x000fea000383ffff */
.L_x_2007:
[----:B--2---:R2:W3:Y:S02]  /*17420*/  SYNCS.PHASECHK.TRANS64.TRYWAIT P1, [R4+URZ+0x16830], R3 ;  /* 0x01683003040075a7 */ /* 0x0044e4000802017f */
[----:B---3--:R-:W-:Y:S05]  /*17430*/  @!P1 NANOSLEEP.SYNCS 0x989680 ;  /* 0x009896800000995d */ /* 0x008fea0003900000 */
[----:B------:R-:W3:Y:S02]  /*17440*/  @!P1 SYNCS.PHASECHK.TRANS64 P1, [R4+URZ+0x16830], R3 ;  /* 0x01683003040095a7 */ /* 0x000ee4000802007f */
[----:B---3--:R-:W-:Y:S05]  /*17450*/  @!P1 BRA `(.L_x_2007) ;  /* 0xfffffffc00f09947 */ /* 0x008fea000383ffff */
[----:B------:R-:W-:Y:S05]  /*17460*/  BRA `(.L_x_2006) ;  /* 0xffffff1800207947 */ /* 0x000fea000383ffff */
.L_x_2013:
[----:B-1----:R1:W2:Y:S02]  /*17470*/  SYNCS.PHASECHK.TRANS64.TRYWAIT P3, [R0+URZ+0x16830], R3 ;  /* 0x01683003000075a7 */ /* 0x0022a4000806017f */
[----:B--2---:R-:W-:Y:S05]  /*17480*/  @!P3 NANOSLEEP.SYNCS 0x989680 ;  /* 0x009896800000b95d */ /* 0x004fea0003900000 */
[----:B------:R-:W2:Y:S02]  /*17490*/  @!P3 SYNCS.PHASECHK.TRANS64 P3, [R0+URZ+0x16830], R3 ;  /* 0x016830030000b5a7 */ /* 0x000ea4000806007f */
[----:B--2---:R-:W-:Y:S05]  /*174a0*/  @!P3 BRA `(.L_x_2013) ;  /* 0xfffffffc00f0b947 */ /* 0x004fea000383ffff */
[----:B------:R-:W-:Y:S05]  /*174b0*/  BRA `(.L_x_2012) ;  /* 0xffffff3c00047947 */ /* 0x000fea000383ffff */
.L_x_2017:
[----:B-1----:R1:W2:Y:S02]  /*174c0*/  SYNCS.PHASECHK.TRANS64.TRYWAIT P2, [R3+URZ+0x16850], R0 ;  /* 0x01685000030075a7 */ /* 0x0022a4000804017f */
[----:B--2---:R-:W-:Y:S05]  /*174d0*/  @!P2 NANOSLEEP.SYNCS 0x989680 ;  /* 0x009896800000a95d */ /* 0x004fea0003900000 */
[----:B------:R-:W2:Y:S02]  /*174e0*/  @!P2 SYNCS.PHASECHK.TRANS64 P2, [R3+URZ+0x16850], R0 ;  /* 0x016850000300a5a7 */ /* 0x000ea4000804007f */
[----:B--2---:R-:W-:Y:S05]  /*174f0*/  @!P2 BRA `(.L_x_2017) ;  /* 0xfffffffc00f0a947 */ /* 0x004fea000383ffff */
[----:B------:R-:W-:Y:S05]  /*17500*/  BRA `(.L_x_2014) ;  /* 0xffffff3c00c87947 */ /* 0x000fea000383ffff */
.L_x_2024:
[----:B-1----:R1:W2:Y:S02]  /*17510*/  SYNCS.PHASECHK.TRANS64.TRYWAIT P3, [R0+URZ+0x16830], R3 ;  /* 0x01683003000075a7 */ /* 0x0022a4000806017f */
[----:B--2---:R-:W-:Y:S05]  /*17520*/  @!P3 NANOSLEEP.SYNCS 0x989680 ;  /* 0x009896800000b95d */ /* 0x004fea0003900000 */
[----:B------:R-:W2:Y:S02]  /*17530*/  @!P3 SYNCS.PHASECHK.TRANS64 P3, [R0+URZ+0x16830], R3 ;  /* 0x016830030000b5a7 */ /* 0x000ea4000806007f */
[----:B--2---:R-:W-:Y:S05]  /*17540*/  @!P3 BRA `(.L_x_2024) ;  /* 0xfffffffc00f0b947 */ /* 0x004fea000383ffff */
[----:B------:R-:W-:Y:S05]  /*17550*/  BRA `(.L_x_2023) ;  /* 0xffffff6000ec7947 */ /* 0x000fea000383ffff */
.L_x_2028:
[----:B-1----:R1:W2:Y:S02]  /*17560*/  SYNCS.PHASECHK.TRANS64.TRYWAIT P2, [R3+URZ+0x16850], R0 ;  /* 0x01685000030075a7 */ /* 0x0022a4000804017f */
[----:B--2---:R-:W-:Y:S05]  /*17570*/  @!P2 NANOSLEEP.SYNCS 0x989680 ;  /* 0x009896800000a95d */ /* 0x004fea0003900000 */
[----:B------:R-:W2:Y:S02]  /*17580*/  @!P2 SYNCS.PHASECHK.TRANS64 P2, [R3+URZ+0x16850], R0 ;  /* 0x016850000300a5a7 */ /* 0x000ea4000804007f */
[----:B--2---:R-:W-:Y:S05]  /*17590*/  @!P2 BRA `(.L_x_2028) ;  /* 0xfffffffc00f0a947 */ /* 0x004fea000383ffff */
[----:B------:R-:W-:Y:S05]  /*175a0*/  BRA `(.L_x_2025) ;  /* 0xffffff6400b07947 */ /* 0x000fea000383ffff */
.L_x_2033:
[----:B-1----:R1:W2:Y:S02]  /*175b0*/  SYNCS.PHASECHK.TRANS64.TRYWAIT P0, [R13+URZ+0x16850], R6 ;  /* 0x016850060d0075a7 */ /* 0x0022a4000800017f */
[----:B--2---:R-:W-:Y:S05]  /*175c0*/  @!P0 NANOSLEEP.SYNCS 0x989680 ;  /* 0x009896800000895d */ /* 0x004fea0003900000 */
[----:B------:R-:W2:Y:S02]  /*175d0*/  @!P0 SYNCS.PHASECHK.TRANS64 P0, [R13+URZ+0x16850], R6 ;  /* 0x016850060d0085a7 */ /* 0x000ea4000800007f */
[----:B--2---:R-:W-:Y:S05]  /*175e0*/  @!P0 BRA `(.L_x_2033) ;  /* 0xfffffffc00f08947 */ /* 0x004fea000383ffff */
[----:B------:R-:W-:Y:S05]  /*175f0*/  BRA `(.L_x_2032) ;  /* 0xffffff8000647947 */ /* 0x000fea000383ffff */
.L_x_2067:
[----:B------:R-:W0:Y:S01]  /*17600*/  S2R R12, SR_TID.X ;  /* 0x00000000000c7919 */ /* 0x000e220000002100 */
[----:B------:R-:W-:Y:S01]  /*17610*/  BSSY B1, `(.L_x_2213) ;  /* 0x000000a000017945 */ /* 0x000fe20003800000 */
[----:B------:R-:W-:Y:S02]  /*17620*/  IMAD.MOV.U32 R11, RZ, RZ, 0x1f ;  /* 0x0000001fff0b7424 */ /* 0x000fe400078e00ff */
[----:B------:R-:W-:Y:S01]  /*17630*/  IMAD.MOV.U32 R15, RZ, RZ, -0x1 ;  /* 0xffffffffff0f7424 */ /* 0x000fe200078e00ff */
[----:B0-----:R-:W-:-:S04]  /*17640*/  SHF.R.U32.HI R12, RZ, 0x5, R12 ;  /* 0x00000005ff0c7819 */ /* 0x001fc8000001160c */
[----:B------:R-:W-:-:S04]  /*17650*/  LOP3.LUT R12, R12, 0x3, RZ, 0xc0, !PT ;  /* 0x000000030c0c7812 */ /* 0x000fc800078ec0ff */
[----:B------:R-:W-:Y:S01]  /*17660*/  MOV R13, R12 ;  /* 0x0000000c000d7202 */ /* 0x000fe20000000f00 */
[----:B------:R-:W-:-:S07]  /*17670*/  IMAD.MOV.U32 R12, RZ, RZ, RZ ;  /* 0x000000ffff0c7224 */ /* 0x000fce00078e00ff */
[----:B-1----:R-:W-:Y:S05]  /*17680*/  WARPSYNC.COLLECTIVE R15, `(.L_x_2214) ;  /* 0x000000000f087348 */ /* 0x002fea0003c00000 */
[----:B------:R0:W2:Y:S02]  /*17690*/  SHFL.IDX P6, R14, R13, R12, R11 ;  /* 0x0000000c0d0e7389 */ /* 0x0000a400000c000b */
[----:B012---:R-:W-:Y:S01]  /*176a0*/  ENDCOLLECTIVE ;  /* 0x000000000000791b */ /* 0x007fe20003800000 */
.L_x_2214:
[----:B------:R-:W-:Y:S05]  /*176b0*/  BSYNC B1 ;  /* 0x0000000000017941 */ /* 0x000fea0003800000 */
.L_x_2213:
[----:B------:R-:W-:Y:S05]  /*176c0*/  BRA `(.L_x_2215) ;  /* 0xffffffb400607947 */ /* 0x000fea000383ffff */
.L_x_2068:
[----:B------:R-:W-:Y:S01]  /*176d0*/  BSSY B1, `(.L_x_2216) ;  /* 0x0000006000017945 */ /* 0x000fe20003800000 */
[----:B------:R-:W-:-:S07]  /*176e0*/  IMAD.MOV.U32 R15, RZ, RZ, -0x1 ;  /* 0xffffffffff0f7424 */ /* 0x000fce00078e00ff */
[----:B-1----:R-:W-:Y:S05]  /*176f0*/  WARPSYNC.COLLECTIVE R15, `(.L_x_2217) ;  /* 0x000000000f0c7348 */ /* 0x002fea0003c00000 */
[----:B------:R-:W-:Y:S02]  /*17700*/  ELECT P6, UR62, PT ;  /* 0x00000000003e782f */ /* 0x000fe400038c0000 */
[----:B------:R-:W-:Y:S01]  /*17710*/  MOV R14, UR62 ;  /* 0x0000003e000e7c02 */ /* 0x000fe20008000f00 */
[----:B-1----:R-:W-:Y:S10]  /*17720*/  ENDCOLLECTIVE ;  /* 0x000000000000791b */ /* 0x002ff40003800000 */
.L_x_2217:
[----:B------:R-:W-:Y:S05]  /*17730*/  BSYNC B1 ;  /* 0x0000000000017941 */ /* 0x000fea0003800000 */
.L_x_2216:
[----:B------:R-:W-:Y:S05]  /*17740*/  BRA `(.L_x_2218) ;  /* 0xffffffb4004c7947 */ /* 0x000fea000383ffff */
.L_x_2070:
[----:B0-----:R0:W2:Y:S02]  /*17750*/  SYNCS.PHASECHK.TRANS64.TRYWAIT P0, [R6+URZ+0x16820], R5 ;  /* 0x01682005060075a7 */ /* 0x0010a4000800017f */
[----:B--2---:R-:W-:Y:S05]  /*17760*/  @!P0 NANOSLEEP.SYNCS 0x989680 ;  /* 0x009896800000895d */ /* 0x004fea0003900000 */
[----:B------:R-:W2:Y:S02]  /*17770*/  @!P0 SYNCS.PHASECHK.TRANS64 P0, [R6+URZ+0x16820], R5 ;  /* 0x01682005060085a7 */ /* 0x000ea4000800007f */
[----:B--2---:R-:W-:Y:S05]  /*17780*/  @!P0 BRA `(.L_x_2070) ;  /* 0xfffffffc00f08947 */ /* 0x004fea000383ffff */
[----:B------:R-:W-:Y:S05]  /*17790*/  BRA `(.L_x_2219) ;  /* 0xffffffb400687947 */ /* 0x000fea000383ffff */
.L_x_2073:
[----:B0-----:R0:W2:Y:S02]  /*177a0*/  SYNCS.PHASECHK.TRANS64.TRYWAIT P0, [R5+URZ+0x168a0], R10 ;  /* 0x0168a00a050075a7 */ /* 0x0010a4000800017f */
[----:B--2---:R-:W-:Y:S05]  /*177b0*/  @!P0 NANOSLEEP.SYNCS 0x989680 ;  /* 0x009896800000895d */ /* 0x004fea0003900000 */
[----:B------:R-:W2:Y:S02]  /*177c0*/  @!P0 SYNCS.PHASECHK.TRANS64 P0, [R5+URZ+0x168a0], R10 ;  /* 0x0168a00a050085a7 */ /* 0x000ea4000800007f */
[----:B--2---:R-:W-:Y:S05]  /*177d0*/  @!P0 BRA `(.L_x_2073) ;  /* 0xfffffffc00f08947 */ /* 0x004fea000383ffff */
[----:B------:R-:W-:Y:S05]  /*177e0*/  BRA `(.L_x_2220) ;  /* 0xffffffb400707947 */ /* 0x000fea000383ffff */
.L_x_2075:
[----:B---3--:R3:W4:Y:S02]  /*177f0*/  SYNCS.PHASECHK.TRANS64.TRYWAIT P0, [R5+URZ+0x168c0], R10 ;  /* 0x0168c00a050075a7 */ /* 0x008724000800017f */
[----:B----4-:R-:W-:Y:S05]  /*17800*/  @!P0 NANOSLEEP.SYNCS 0x989680 ;  /* 0x009896800000895d */ /* 0x010fea0003900000 */
[----:B------:R-:W4:Y:S02]  /*17810*/  @!P0 SYNCS.PHASECHK.TRANS64 P0, [R5+URZ+0x168c0], R10 ;  /* 0x0168c00a050085a7 */ /* 0x000f24000800007f */
[----:B----4-:R-:W-:Y:S05]  /*17820*/  @!P0 BRA `(.L_x_2075) ;  /* 0xfffffffc00f08947 */ /* 0x010fea000383ffff */
[----:B------:R-:W-:Y:S05]  /*17830*/  BRA `(.L_x_2221) ;  /* 0xffffffb400c87947 */ /* 0x000fea000383ffff */
.L_x_2079:
[----:B0-----:R0:W2:Y:S02]  /*17840*/  SYNCS.PHASECHK.TRANS64.TRYWAIT P0, [R10+URZ+0x168a0], R5 ;  /* 0x0168a0050a0075a7 */ /* 0x0010a4000800017f */
[----:B--2---:R-:W-:Y:S05]  /*17850*/  @!P0 NANOSLEEP.SYNCS 0x989680 ;  /* 0x009896800000895d */ /* 0x004fea0003900000 */
[----:B------:R-:W2:Y:S02]  /*17860*/  @!P0 SYNCS.PHASECHK.TRANS64 P0, [R10+URZ+0x168a0], R5 ;  /* 0x0168a0050a0085a7 */ /* 0x000ea4000800007f */
[----:B--2---:R-:W-:Y:S05]  /*17870*/  @!P0 BRA `(.L_x_2079) ;  /* 0xfffffffc00f08947 */ /* 0x004fea000383ffff */
[----:B------:R-:W-:Y:S05]  /*17880*/  BRA `(.L_x_2222) ;  /* 0xffffffb800507947 */ /* 0x000fea000383ffff */
.L_x_2081:
[----:B--2---:R2:W3:Y:S02]  /*17890*/  SYNCS.PHASECHK.TRANS64.TRYWAIT P1, [R10+URZ+0x168c0], R5 ;  /* 0x0168c0050a0075a7 */ /* 0x0044e4000802017f */
[----:B---3--:R-:W-:Y:S05]  /*178a0*/  @!P1 NANOSLEEP.SYNCS 0x989680 ;  /* 0x009896800000995d */ /* 0x008fea0003900000 */
[----:B------:R-:W3:Y:S02]  /*178b0*/  @!P1 SYNCS.PHASECHK.TRANS64 P1, [R10+URZ+0x168c0], R5 ;  /* 0x0168c0050a0095a7 */ /* 0x000ee4000802007f */
[----:B---3--:R-:W-:Y:S05]  /*178c0*/  @!P1 BRA `(.L_x_2081) ;  /* 0xfffffffc00f09947 */ /* 0x008fea000383ffff */
[----:B------:R-:W-:Y:S05]  /*178d0*/  BRA `(.L_x_2223) ;  /* 0xffffffb800a47947 */ /* 0x000fea000383ffff */
.L_x_2091:
[----:B------:R-:W0:Y:S01]  /*178e0*/  S2R R4, SR_TID.X ;  /* 0x0000000000047919 */ /* 0x000e220000002100 */
[----:B------:R-:W-:Y:S01]  /*178f0*/  BSSY B0, `(.L_x_2224) ;  /* 0x000000a000007945 */ /* 0x000fe20003800000 */
[----:B------:R-:W-:Y:S01]  /*17900*/  MOV R12, RZ ;  /* 0x000000ff000c7202 */ /* 0x000fe20000000f00 */
        /* <DEDUP_REMOVED lines=8> */
.L_x_2225:
[----:B------:R-:W-:Y:S05]  /*17990*/  BSYNC B0 ;  /* 0x0000000000007941 */ /* 0x000fea0003800000 */
.L_x_2224:
[----:B------:R-:W-:Y:S05]  /*179a0*/  BRA `(.L_x_2226) ;  /* 0xffffffc000e07947 */ /* 0x000fea000383ffff */
.L_x_2092:
[----:B------:R-:W-:Y:S01]  /*179b0*/  BSSY B0, `(.L_x_2227) ;  /* 0x0000006000007945 */ /* 0x000fe20003800000 */
[----:B------:R-:W-:-:S07]  /*179c0*/  IMAD.MOV.U32 R15, RZ, RZ, -0x1 ;  /* 0xffffffffff0f7424 */ /* 0x000fce00078e00ff */
[----:B-1----:R-:W-:Y:S05]  /*179d0*/  WARPSYNC.COLLECTIVE R15, `(.L_x_2228) ;  /* 0x000000000f0c7348 */ /* 0x002fea0003c00000 */
[----:B------:R-:W-:Y:S02]  /*179e0*/  ELECT P6, UR62, PT ;  /* 0x00000000003e782f */ /* 0x000fe400038c0000 */
[----:B------:R-:W-:Y:S01]  /*179f0*/  MOV R14, UR62 ;  /* 0x0000003e000e7c02 */ /* 0x000fe20008000f00 */
[----:B-1----:R-:W-:Y:S10]  /*17a00*/  ENDCOLLECTIVE ;  /* 0x000000000000791b */ /* 0x002ff40003800000 */
.L_x_2228:
[----:B------:R-:W-:Y:S05]  /*17a10*/  BSYNC B0 ;  /* 0x0000000000007941 */ /* 0x000fea0003800000 */
.L_x_2227:
[----:B------:R-:W-:Y:S05]  /*17a20*/  BRA `(.L_x_2229) ;  /* 0xffffffc000d07947 */ /* 0x000fea000383ffff */
.L_x_2095:
[----:B--2---:R2:W3:Y:S02]  /*17a30*/  SYNCS.PHASECHK.TRANS64.TRYWAIT P0, [R5+URZ+0x16840], R4 ;  /* 0x01684004050075a7 */ /* 0x0044e4000800017f */
[----:B---3--:R-:W-:Y:S05]  /*17a40*/  @!P0 NANOSLEEP.SYNCS 0x989680 ;  /* 0x009896800000895d */ /* 0x008fea0003900000 */
[----:B------:R-:W3:Y:S02]  /*17a50*/  @!P0 SYNCS.PHASECHK.TRANS64 P0, [R5+URZ+0x16840], R4 ;  /* 0x01684004050085a7 */ /* 0x000ee4000800007f */
[----:B---3--:R-:W-:Y:S05]  /*17a60*/  @!P0 BRA `(.L_x_2095) ;  /* 0xfffffffc00f08947 */ /* 0x008fea000383ffff */
[----:B------:R-:W-:Y:S05]  /*17a70*/  BRA `(.L_x_2230) ;  /* 0xffffffc400207947 */ /* 0x000fea000383ffff */
.L_x_2098:
[----:B0-----:R0:W2:Y:S02]  /*17a80*/  SYNCS.PHASECHK.TRANS64.TRYWAIT P0, [R27+URZ+0x16820], R4 ;  /* 0x016820041b0075a7 */ /* 0x0010a4000800017f */
[----:B--2---:R-:W-:Y:S05]  /*17a90*/  @!P0 NANOSLEEP.SYNCS 0x989680 ;  /* 0x009896800000895d */ /* 0x004fea0003900000 */
[----:B------:R-:W2:Y:S02]  /*17aa0*/  @!P0 SYNCS.PHASECHK.TRANS64 P0, [R27+URZ+0x16820], R4 ;  /* 0x016820041b0085a7 */ /* 0x000ea4000800007f */
[----:B--2---:R-:W-:Y:S05]  /*17ab0*/  @!P0 BRA `(.L_x_2098) ;  /* 0xfffffffc00f08947 */ /* 0x004fea000383ffff */
[----:B------:R-:W-:Y:S05]  /*17ac0*/  BRA `(.L_x_2231) ;  /* 0xffffffc400e07947 */ /* 0x000fea000383ffff */
.L_x_2106:
[----:B0-----:R0:W2:Y:S02]  /*17ad0*/  SYNCS.PHASECHK.TRANS64.TRYWAIT P0, [R3+URZ+0x16840], R2 ;  /* 0x01684002030075a7 */ /* 0x0010a4000800017f */
[----:B--2---:R-:W-:Y:S05]  /*17ae0*/  @!P0 NANOSLEEP.SYNCS 0x989680 ;  /* 0x009896800000895d */ /* 0x004fea0003900000 */
[----:B------:R-:W2:Y:S02]  /*17af0*/  @!P0 SYNCS.PHASECHK.TRANS64 P0, [R3+URZ+0x16840], R2 ;  /* 0x01684002030085a7 */ /* 0x000ea4000800007f */
[----:B--2---:R-:W-:Y:S05]  /*17b00*/  @!P0 BRA `(.L_x_2106) ;  /* 0xfffffffc00f08947 */ /* 0x004fea000383ffff */
[----:B------:R-:W-:Y:S05]  /*17b10*/  BRA `(.L_x_2232) ;  /* 0xffffffc800807947 */ /* 0x000fea000383ffff */
.L_x_2108:
[----:B0-----:R0:W2:Y:S02]  /*17b20*/  SYNCS.PHASECHK.TRANS64.TRYWAIT P0, [R2+URZ+0x60], R5 ;  /* 0x00006005020075a7 */ /* 0x0010a4000800017f */
[----:B--2---:R-:W-:Y:S05]  /*17b30*/  @!P0 NANOSLEEP.SYNCS 0x989680 ;  /* 0x009896800000895d */ /* 0x004fea0003900000 */
[----:B------:R-:W2:Y:S02]  /*17b40*/  @!P0 SYNCS.PHASECHK.TRANS64 P0, [R2+URZ+0x60], R5 ;  /* 0x00006005020085a7 */ /* 0x000ea4000800007f */
[----:B--2---:R-:W-:Y:S05]  /*17b50*/  @!P0 BRA `(.L_x_2108) ;  /* 0xfffffffc00f08947 */ /* 0x004fea000383ffff */
[----:B------:R-:W-:Y:S05]  /*17b60*/  BRA `(.L_x_2233) ;  /* 0xffffffc800e47947 */ /* 0x000fea000383ffff */
.L_x_2113:
[----:B--2---:R2:W3:Y:S02]  /*17b70*/  SYNCS.PHASECHK.TRANS64.TRYWAIT P0, [R3+URZ+0x16840], R2 ;  /* 0x01684002030075a7 */ /* 0x0044e4000800017f */
[----:B---3--:R-:W-:Y:S05]  /*17b80*/  @!P0 NANOSLEEP.SYNCS 0x989680 ;  /* 0x009896800000895d */ /* 0x008fea0003900000 */
[----:B------:R-:W3:Y:S02]  /*17b90*/  @!P0 SYNCS.PHASECHK.TRANS64 P0, [R3+URZ+0x16840], R2 ;  /* 0x01684002030085a7 */ /* 0x000ee4000800007f */
[----:B---3--:R-:W-:Y:S05]  /*17ba0*/  @!P0 BRA `(.L_x_2113) ;  /* 0xfffffffc00f08947 */ /* 0x008fea000383ffff */
[----:B------:R-:W-:Y:S05]  /*17bb0*/  BRA `(.L_x_2234) ;  /* 0xffffffcc00ec7947 */ /* 0x000fea000383ffff */
.L_x_2115:
[----:B0-----:R0:W2:Y:S02]  /*17bc0*/  SYNCS.PHASECHK.TRANS64.TRYWAIT P1, [R3+URZ+0x60], R24 ;  /* 0x00006018030075a7 */ /* 0x0010a4000802017f */
[----:B--2---:R-:W-:Y:S05]  /*17bd0*/  @!P1 NANOSLEEP.SYNCS 0x989680 ;  /* 0x009896800000995d */ /* 0x004fea0003900000 */
[----:B------:R-:W2:Y:S02]  /*17be0*/  @!P1 SYNCS.PHASECHK.TRANS64 P1, [R3+URZ+0x60], R24 ;  /* 0x00006018030095a7 */ /* 0x000ea4000802007f */
[----:B--2---:R-:W-:Y:S05]  /*17bf0*/  @!P1 BRA `(.L_x_2115) ;  /* 0xfffffffc00f09947 */ /* 0x004fea000383ffff */
[----:B------:R-:W-:Y:S05]  /*17c00*/  BRA `(.L_x_2235) ;  /* 0xffffffd000507947 */ /* 0x000fea000383ffff */
.L_x_2120:
[----:B--2---:R2:W3:Y:S02]  /*17c10*/  SYNCS.PHASECHK.TRANS64.TRYWAIT P0, [R2+URZ+0x16840], R3 ;  /* 0x01684003020075a7 */ /* 0x0044e4000800017f */
[----:B---3--:R-:W-:Y:S05]  /*17c20*/  @!P0 NANOSLEEP.SYNCS 0x989680 ;  /* 0x009896800000895d */ /* 0x008fea0003900000 */
[----:B------:R-:W3:Y:S02]  /*17c30*/  @!P0 SYNCS.PHASECHK.TRANS64 P0, [R2+URZ+0x16840], R3 ;  /* 0x01684003020085a7 */ /* 0x000ee4000800007f */
[----:B---3--:R-:W-:Y:S05]  /*17c40*/  @!P0 BRA `(.L_x_2120) ;  /* 0xfffffffc00f08947 */ /* 0x008fea000383ffff */
[----:B------:R-:W-:Y:S05]  /*17c50*/  BRA `(.L_x_2236) ;  /* 0xffffffd4002c7947 */ /* 0x000fea000383ffff */
.L_x_2122:
[----:B0-----:R0:W2:Y:S02]  /*17c60*/  SYNCS.PHASECHK.TRANS64.TRYWAIT P1, [R2+URZ+0x60], R11 ;  /* 0x0000600b020075a7 */ /* 0x0010a4000802017f */
[----:B--2---:R-:W-:Y:S05]  /*17c70*/  @!P1 NANOSLEEP.SYNCS 0x989680 ;  /* 0x009896800000995d */ /* 0x004fea0003900000 */
[----:B------:R-:W2:Y:S02]  /*17c80*/  @!P1 SYNCS.PHASECHK.TRANS64 P1, [R2+URZ+0x60], R11 ;  /* 0x0000600b020095a7 */ /* 0x000ea4000802007f */
[----:B--2---:R-:W-:Y:S05]  /*17c90*/  @!P1 BRA `(.L_x_2122) ;  /* 0xfffffffc00f09947 */ /* 0x004fea000383ffff */
[----:B------:R-:W-:Y:S05]  /*17ca0*/  BRA `(.L_x_2237) ;  /* 0xffffffd400947947 */ /* 0x000fea000383ffff */
.L_x_2129:
[----:B--2---:R2:W3:Y:S02]  /*17cb0*/  SYNCS.PHASECHK.TRANS64.TRYWAIT P0, [R3+URZ+0x16860], R2 ;  /* 0x01686002030075a7 */ /* 0x0044e4000800017f */
[----:B---3--:R-:W-:Y:S05]  /*17cc0*/  @!P0 NANOSLEEP.SYNCS 0x989680 ;  /* 0x009896800000895d */ /* 0x008fea0003900000 */
[----:B------:R-:W3:Y:S02]  /*17cd0*/  @!P0 SYNCS.PHASECHK.TRANS64 P0, [R3+URZ+0x16860], R2 ;  /* 0x01686002030085a7 */ /* 0x000ee4000800007f */
[----:B---3--:R-:W-:Y:S05]  /*17ce0*/  @!P0 BRA `(.L_x_2129) ;  /* 0xfffffffc00f08947 */ /* 0x008fea000383ffff */
[----:B------:R-:W-:Y:S05]  /*17cf0*/  BRA `(.L_x_2238) ;  /* 0xffffffd800547947 */ /* 0x000fea000383ffff */
.L_x_2131:
[----:B------:R-:W-:Y:S01]  /*17d00*/  BSSY B0, `(.L_x_2239) ;  /* 0x0000008000007945 */ /* 0x000fe20003800000 */
[----:B------:R-:W-:Y:S01]  /*17d10*/  IMAD.MOV.U32 R13, RZ, RZ, R16 ;  /* 0x000000ffff0d7224 */ /* 0x000fe200078e0010 */
[----:B------:R-:W-:Y:S01]  /*17d20*/  MOV R11, 0x1f ;  /* 0x0000001f000b7802 */ /* 0x000fe20000000f00 */
[----:B------:R-:W-:Y:S02]  /*17d30*/  IMAD.MOV.U32 R12, RZ, RZ, RZ ;  /* 0x000000ffff0c7224 */ /* 0x000fe400078e00ff */
[----:B------:R-:W-:-:S07]  /*17d40*/  IMAD.MOV.U32 R15, RZ, RZ, -0x1 ;  /* 0xffffffffff0f7424 */ /* 0x000fce00078e00ff */
[----:B-1----:R-:W-:Y:S05]  /*17d50*/  WARPSYNC.COLLECTIVE R15, `(.L_x_2240) ;  /* 0x000000000f087348 */ /* 0x002fea0003c00000 */
[----:B------:R0:W2:Y:S02]  /*17d60*/  SHFL.IDX P6, R14, R13, R12, R11 ;  /* 0x0000000c0d0e7389 */ /* 0x0000a400000c000b */
[----:B012---:R-:W-:Y:S01]  /*17d70*/  ENDCOLLECTIVE ;  /* 0x000000000000791b */ /* 0x007fe20003800000 */
.L_x_2240:
[----:B------:R-:W-:Y:S05]  /*17d80*/  BSYNC B0 ;  /* 0x0000000000007941 */ /* 0x000fea0003800000 */
.L_x_2239:
        /* <DEDUP_REMOVED lines=8> */
.L_x_2241:
[----:B------:R-:W-:Y:S01]  /*17e10*/  IMAD.MOV.U32 R5, RZ, RZ, R14 ;  /* 0x000000ffff057224 */ /* 0x000fe200078e000e */
[----:B------:R-:W-:Y:S06]  /*17e20*/  BRA `(.L_x_2242) ;  /* 0xffffffd8009c7947 */ /* 0x000fec000383ffff */
.L_x_2134:
        /* <DEDUP_REMOVED lines=8> */
.L_x_2244:
[----:B------:R-:W-:Y:S05]  /*17eb0*/  BSYNC B0 ;  /* 0x0000000000007941 */ /* 0x000fea0003800000 */
.L_x_2243:
[----:B------:R-:W-:Y:S01]  /*17ec0*/  ISETP.NE.AND P0, PT, R28, RZ, PT ;  /* 0x000000ff1c00720c */ /* 0x000fe20003f05270 */
[----:B------:R-:W-:Y:S02]  /*17ed0*/  IMAD.MOV.U32 R12, RZ, RZ, 0x2 ;  /* 0x00000002ff0c7424 */ /* 0x000fe400078e00ff */
[----:B------:R-:W-:Y:S01]  /*17ee0*/  IMAD.MOV.U32 R11, RZ, RZ, RZ ;  /* 0x000000ffff0b7224 */ /* 0x000fe200078e00ff */
[----:B------:R-:W-:Y:S01]  /*17ef0*/  SEL R13, R14, RZ, P0 ;  /* 0x000000ff0e0d7207 */ /* 0x000fe20000000000 */
[----:B------:R-:W-:Y:S01]  /*17f00*/  IMAD.MOV.U32 R15, RZ, RZ, -0x1 ;  /* 0xffffffffff0f7424 */ /* 0x000fe200078e00ff */
[----:B------:R-:W-:Y:S02]  /*17f10*/  ISETP.GE.U32.AND P0, PT, R28, 0x2, PT ;  /* 0x000000021c00780c */ /* 0x000fe40003f06070 */
[----:B------:R-:W-:-:S11]  /*17f20*/  IADD3 R13, R2, R13, RZ ;  /* 0x0000000d020d7210 */ /* 0x000fd60007ffe0ff */
[----:B------:R-:W-:Y:S05]  /*17f30*/  WARPSYNC.COLLECTIVE R15, `(.L_x_2245) ;  /* 0x000000000f087348 */ /* 0x000fea0003c00000 */
[----:B------:R0:W1:Y:S02]  /*17f40*/  SHFL.UP P6, R14, R13, R12, R11 ;  /* 0x0400000c0d0e7389 */ /* 0x00006400000c000b */
[----:B01----:R-:W-:Y:S01]  /*17f50*/  ENDCOLLECTIVE ;  /* 0x000000000000791b */ /* 0x003fe20003800000 */
.L_x_2245:
        /* <DEDUP_REMOVED lines=8> */
.L_x_2246:
        /* <DEDUP_REMOVED lines=8> */
.L_x_2247:
        /* <DEDUP_REMOVED lines=8> */
.L_x_2248:
        /* <DEDUP_REMOVED lines=8> */
.L_x_2249:
[----:B------:R-:W-:Y:S05]  /*18160*/  BRA `(.L_x_2250) ;  /* 0xffffffd800587947 */ /* 0x000fea000383ffff */
.L_x_2139:
[----:B------:R-:W-:Y:S01]  /*18170*/  BSSY B0, `(.L_x_2251) ;  /* 0x0000008000007945 */ /* 0x000fe20003800000 */
[----:B-----5:R-:W-:Y:S01]  /*18180*/  IMAD.MOV.U32 R13, RZ, RZ, R2 ;  /* 0x000000ffff0d7224 */ /* 0x020fe200078e0002 */
[----:B------:R-:W-:Y:S01]  /*18190*/  MOV R12, 0x1 ;  /* 0x00000001000c7802 */ /* 0x000fe20000000f00 */
[----:B------:R-:W-:Y:S02]  /*181a0*/  IMAD.MOV.U32 R11, RZ, RZ, RZ ;  /* 0x000000ffff0b7224 */ /* 0x000fe400078e00ff */
[----:B------:R-:W-:-:S07]  /*181b0*/  IMAD.MOV.U32 R15, RZ, RZ, -0x1 ;  /* 0xffffffffff0f7424 */ /* 0x000fce00078e00ff */
[----:B012---:R-:W-:Y:S05]  /*181c0*/  WARPSYNC.COLLECTIVE R15, `(.L_x_2252) ;  /* 0x000000000f087348 */ /* 0x007fea0003c00000 */
[----:B------:R3:W4:Y:S02]  /*181d0*/  SHFL.UP P6, R14, R13, R12, R11 ;  /* 0x0400000c0d0e7389 */ /* 0x00072400000c000b */
[----:B01234-:R-:W-:Y:S01]  /*181e0*/  ENDCOLLECTIVE ;  /* 0x000000000000791b */ /* 0x01ffe20003800000 */
.L_x_2252:
[----:B------:R-:W-:Y:S05]  /*181f0*/  BSYNC B0 ;  /* 0x0000000000007941 */ /* 0x000fea0003800000 */
.L_x_2251:
[----:B------:R-:W-:Y:S01]  /*18200*/  ISETP.NE.AND P0, PT, R28, RZ, PT ;  /* 0x000000ff1c00720c */ /* 0x000fe20003f05270 */
        /* <DEDUP_REMOVED lines=9> */
.L_x_2253:
        /* <DEDUP_REMOVED lines=8> */
.L_x_2254:
        /* <DEDUP_REMOVED lines=8> */
.L_x_2255:
        /* <DEDUP_REMOVED lines=8> */
.L_x_2256:
[----:B------:R-:W-:Y:S01]  /*18420*/  MOV R12, 0x1f ;  /* 0x0000001f000c7802 */ /* 0x000fe20000000f00 */
[----:B------:R-:W-:Y:S01]  /*18430*/  IMAD.MOV.U32 R11, RZ, RZ, 0x1f ;  /* 0x0000001fff0b7424 */ /* 0x000fe200078e00ff */
[----:B------:R-:W-:-:S05]  /*18440*/  SEL R14, R14, RZ, P0 ;  /* 0x000000ff0e0e7207 */ /* 0x000fca0000000000 */
[----:B------:R-:W-:-:S04]  /*18450*/  IMAD.IADD R3, R7, 0x1, R14 ;  /* 0x0000000107037824 */ /* 0x000fc800078e020e */
[----:B------:R-:W-:-:S07]  /*18460*/  IMAD.MOV.U32 R13, RZ, RZ, R3 ;  /* 0x000000ffff0d7224 */ /* 0x000fce00078e0003 */
[----:B------:R-:W-:Y:S05]  /*18470*/  WARPSYNC.COLLECTIVE R15, `(.L_x_2257) ;  /* 0x000000000f087348 */ /* 0x000fea0003c00000 */
[----:B------:R0:W1:Y:S02]  /*18480*/  SHFL.IDX P6, R14, R13, R12, R11 ;  /* 0x0000000c0d0e7389 */ /* 0x00006400000c000b */
[----:B01----:R-:W-:Y:S01]  /*18490*/  ENDCOLLECTIVE ;  /* 0x000000000000791b */ /* 0x003fe20003800000 */
.L_x_2257:
[----:B------:R-:W-:Y:S05]  /*184a0*/  BRA `(.L_x_2258) ;  /* 0xffffffd800347947 */ /* 0x000fea000383ffff */
.L_x_2141:
[----:B------:R-:W-:Y:S01]  /*184b0*/  BSSY B0, `(.L_x_2259) ;  /* 0x0000006000007945 */ /* 0x000fe20003800000 */
[----:B------:R-:W-:Y:S01]  /*184c0*/  PLOP3.LUT P6, PT, P6, PT, PT, 0x8, 0x0 ;  /* 0x000000000000781c */ /* 0x000fe200037ce170 */
[----:B------:R-:W-:-:S12]  /*184d0*/  IMAD.MOV.U32 R15, RZ, RZ, -0x1 ;  /* 0xffffffffff0f7424 */ /* 0x000fd800078e00ff */
[----:B01----:R-:W-:Y:S05]  /*184e0*/  WARPSYNC.COLLECTIVE R15, `(.L_x_2260) ;  /* 0x000000000f087348 */ /* 0x003fea0003c00000 */
[----:B------:R-:W-:Y:S01]  /*184f0*/  VOTE.ANY R14, PT, P6 ;  /* 0x00000000000e7806 */ /* 0x000fe200030e0100 */
[----:B01----:R-:W-:Y:S06]  /*18500*/  ENDCOLLECTIVE ;  /* 0x000000000000791b */ /* 0x003fec0003800000 */
.L_x_2260:
[----:B------:R-:W-:Y:S05]  /*18510*/  BSYNC B0 ;  /* 0x0000000000007941 */ /* 0x000fea0003800000 */
.L_x_2259:
[----:B------:R-:W-:Y:S01]  /*18520*/  IMAD.MOV.U32 R5, RZ, RZ, R14 ;  /* 0x000000ffff057224 */ /* 0x000fe200078e000e */
[----:B------:R-:W-:Y:S01]  /*18530*/  MOV R11, 0x1f ;  /* 0x0000001f000b7802 */ /* 0x000fe20000000f00 */
[----:B------:R-:W-:Y:S02]  /*18540*/  IMAD.MOV.U32 R13, RZ, RZ, R2 ;  /* 0x000000ffff0d7224 */ /* 0x000fe400078e0002 */
[----:B------:R-:W0:Y:S01]  /*18550*/  POPC R8, R5 ;  /* 0x0000000500087309 */ /* 0x000e220000000000 */
[----:B------:R-:W-:Y:S02]  /*18560*/  IMAD.MOV.U32 R15, RZ, RZ, -0x1 ;  /* 0xffffffffff0f7424 */ /* 0x000fe400078e00ff */
[----:B0-----:R-:W-:-:S07]  /*18570*/  IMAD.MOV.U32 R12, RZ, RZ, R8 ;  /* 0x000000ffff0c7224 */ /* 0x001fce00078e0008 */
[----:B------:R-:W-:Y:S05]  /*18580*/  WARPSYNC.COLLECTIVE R15, `(.L_x_2261) ;  /* 0x000000000f087348 */ /* 0x000fea0003c00000 */
[----:B------:R0:W1:Y:S02]  /*18590*/  SHFL.IDX P6, R14, R13, R12, R11 ;  /* 0x0000000c0d0e7389 */ /* 0x00006400000c000b */
[----:B01----:R-:W-:Y:S01]  /*185a0*/  ENDCOLLECTIVE ;  /* 0x000000000000791b */ /* 0x003fe20003800000 */
.L_x_2261:
[----:B------:R-:W-:Y:S01]  /*185b0*/  IMAD.MOV.U32 R17, RZ, RZ, R14 ;  /* 0x000000ffff117224 */ /* 0x000fe200078e000e */
[----:B------:R-:W-:Y:S06]  /*185c0*/  BRA `(.L_x_2262) ;  /* 0xffffffd800247947 */ /* 0x000fec000383ffff */
.L_x_2143:
[----:B------:R-:W-:Y:S01]  /*185d0*/  BSSY B0, `(.L_x_2263) ;  /* 0x0000007000007945 */ /* 0x000fe20003800000 */
[----:B------:R-:W-:Y:S02]  /*185e0*/  IMAD.MOV.U32 R13, RZ, RZ, R3 ;  /* 0x000000ffff0d7224 */ /* 0x000fe400078e0003 */
[----:B------:R-:W-:Y:S02]  /*185f0*/  IMAD.MOV.U32 R11, RZ, RZ, 0x1f ;  /* 0x0000001fff0b7424 */ /* 0x000fe400078e00ff */
[----:B------:R-:W-:-:S07]  /*18600*/  IMAD.MOV.U32 R15, RZ, RZ, -0x1 ;  /* 0xffffffffff0f7424 */ /* 0x000fce00078e00ff */
[----:B0123--:R-:W-:Y:S05]  /*18610*/  WARPSYNC.COLLECTIVE R15, `(.L_x_2264) ;  /* 0x000000000f087348 */ /* 0x00ffea0003c00000 */
[----:B------:R4:W0:Y:S02]  /*18620*/  SHFL.IDX P6, R14, R13, R12, R11 ;  /* 0x0000000c0d0e7389 */ /* 0x00082400000c000b */
[----:B01234-:R-:W-:Y:S01]  /*18630*/  ENDCOLLECTIVE ;  /* 0x000000000000791b */ /* 0x01ffe20003800000 */
.L_x_2264:
[----:B------:R-:W-:Y:S05]  /*18640*/  BSYNC B0 ;  /* 0x0000000000007941 */ /* 0x000fea0003800000 */
.L_x_2263:
[----:B------:R-:W-:Y:S05]  /*18650*/  BRA `(.L_x_2142) ;  /* 0xffffffd8001c7947 */ /* 0x000fea000383ffff */
.L_x_2147:
[----:B0-----:R0:W2:Y:S02]  /*18660*/  SYNCS.PHASECHK.TRANS64.TRYWAIT P0, [R9+URZ+0x16820], R0 ;  /* 0x01682000090075a7 */ /* 0x0010a4000800017f */
[----:B--2---:R-:W-:Y:S05]  /*18670*/  @!P0 NANOSLEEP.SYNCS 0x989680 ;  /* 0x009896800000895d */ /* 0x004fea0003900000 */
[----:B------:R-:W2:Y:S02]  /*18680*/  @!P0 SYNCS.PHASECHK.TRANS64 P0, [R9+URZ+0x16820], R0 ;  /* 0x01682000090085a7 */ /* 0x000ea4000800007f */
[----:B--2---:R-:W-:Y:S05]  /*18690*/  @!P0 BRA `(.L_x_2147) ;  /* 0xfffffffc00f08947 */ /* 0x004fea000383ffff */
[----:B------:R-:W-:Y:S05]  /*186a0*/  BRA `(.L_x_2265) ;  /* 0xffffffdc00887947 */ /* 0x000fea000383ffff */
.L_x_2148:
[----:B------:R-:W2:Y:S01]  /*186b0*/  S2R R2, SR_TID.X ;  /* 0x0000000000027919 */ /* 0x000ea20000002100 */
[----:B------:R-:W-:Y:S01]  /*186c0*/  BSSY B0, `(.L_x_2266) ;  /* 0x000000a000007945 */ /* 0x000fe20003800000 */
[----:B------:R-:W-:Y:S02]  /*186d0*/  IMAD.MOV.U32 R12, RZ, RZ, RZ ;  /* 0x000000ffff0c7224 */ /* 0x000fe400078e00ff */
[----:B------:R-:W-:Y:S02]  /*186e0*/  IMAD.MOV.U32 R11, RZ, RZ, 0x1f ;  /* 0x0000001fff0b7424 */ /* 0x000fe400078e00ff */
[----:B------:R-:W-:Y:S01]  /*186f0*/  IMAD.MOV.U32 R15, RZ, RZ, -0x1 ;  /* 0xffffffffff0f7424 */ /* 0x000fe200078e00ff */
[----:B--2---:R-:W-:-:S04]  /*18700*/  SHF.R.U32.HI R2, RZ, 0x5, R2 ;  /* 0x00000005ff027819 */ /* 0x004fc80000011602 */
[----:B------:R-:W-:-:S04]  /*18710*/  LOP3.LUT R2, R2, 0x3, RZ, 0xc0, !PT ;  /* 0x0000000302027812 */ /* 0x000fc800078ec0ff */
[----:B------:R-:W-:-:S07]  /*18720*/  MOV R13, R2 ;  /* 0x00000002000d7202 */ /* 0x000fce0000000f00 */
[----:B01----:R-:W-:Y:S05]  /*18730*/  WARPSYNC.COLLECTIVE R15, `(.L_x_2267) ;  /* 0x000000000f087348 */ /* 0x003fea0003c00000 */
[----:B------:R2:W3:Y:S02]  /*18740*/  SHFL.IDX P6, R14, R13, R12, R11 ;  /* 0x0000000c0d0e7389 */ /* 0x0004e400000c000b */
[----:B0123--:R-:W-:Y:S01]  /*18750*/  ENDCOLLECTIVE ;  /* 0x000000000000791b */ /* 0x00ffe20003800000 */
.L_x_2267:
[----:B------:R-:W-:Y:S05]  /*18760*/  BSYNC B0 ;  /* 0x0000000000007941 */ /* 0x000fea0003800000 */
.L_x_2266:
[----:B------:R-:W-:Y:S05]  /*18770*/  BRA `(.L_x_2268) ;  /* 0xffffffdc00707947 */ /* 0x000fea000383ffff */
.L_x_2149:
[----:B------:R-:W-:Y:S01]  /*18780*/  BSSY B0, `(.L_x_2269) ;  /* 0x0000006000007945 */ /* 0x000fe20003800000 */
[----:B------:R-:W-:-:S07]  /*18790*/  IMAD.MOV.U32 R15, RZ, RZ, -0x1 ;  /* 0xffffffffff0f7424 */ /* 0x000fce00078e00ff */
[----:B01----:R-:W-:Y:S05]  /*187a0*/  WARPSYNC.COLLECTIVE R15, `(.L_x_2270) ;  /* 0x000000000f0c7348 */ /* 0x003fea0003c00000 */
[----:B------:R-:W-:Y:S02]  /*187b0*/  ELECT P6, UR62, PT ;  /* 0x00000000003e782f */ /* 0x000fe400038c0000 */
[----:B------:R-:W-:Y:S01]  /*187c0*/  MOV R14, UR62 ;  /* 0x0000003e000e7c02 */ /* 0x000fe20008000f00 */
[----:B01----:R-:W-:Y:S10]  /*187d0*/  ENDCOLLECTIVE ;  /* 0x000000000000791b */ /* 0x003ff40003800000 */
.L_x_2270:
[----:B------:R-:W-:Y:S05]  /*187e0*/  BSYNC B0 ;  /* 0x0000000000007941 */ /* 0x000fea0003800000 */
.L_x_2269:
[----:B------:R-:W-:Y:S05]  /*187f0*/  BRA `(.L_x_2271) ;  /* 0xffffffdc00647947 */ /* 0x000fea000383ffff */
.L_x_2151:
[----:B0-----:R0:W2:Y:S02]  /*18800*/  SYNCS.PHASECHK.TRANS64.TRYWAIT P0, [R7+URZ], R2 ;  /* 0x00000002070075a7 */ /* 0x0010a4000800017f */
[----:B--2---:R-:W-:Y:S05]  /*18810*/  @!P0 NANOSLEEP.SYNCS 0x989680 ;  /* 0x009896800000895d */ /* 0x004fea0003900000 */
[----:B------:R-:W2:Y:S02]  /*18820*/  @!P0 SYNCS.PHASECHK.TRANS64 P0, [R7+URZ], R2 ;  /* 0x00000002070085a7 */ /* 0x000ea4000800007f */
[----:B--2---:R-:W-:Y:S05]  /*18830*/  @!P0 BRA `(.L_x_2151) ;  /* 0xfffffffc00f08947 */ /* 0x004fea000383ffff */
[----:B------:R-:W-:Y:S05]  /*18840*/  BRA `(.L_x_2272) ;  /* 0xffffffdc00987947 */ /* 0x000fea000383ffff */
.L_x_2152:
[----:B--2---:R2:W3:Y:S02]  /*18850*/  SYNCS.PHASECHK.TRANS64.TRYWAIT P0, [R3+URZ], R0 ;  /* 0x00000000030075a7 */ /* 0x0044e4000800017f */
[----:B---3--:R-:W-:Y:S05]  /*18860*/  @!P0 NANOSLEEP.SYNCS 0x989680 ;  /* 0x009896800000895d */ /* 0x008fea0003900000 */
[----:B------:R-:W3:Y:S02]  /*18870*/  @!P0 SYNCS.PHASECHK.TRANS64 P0, [R3+URZ], R0 ;  /* 0x00000000030085a7 */ /* 0x000ee4000800007f */
[----:B---3--:R-:W-:Y:S05]  /*18880*/  @!P0 BRA `(.L_x_2152) ;  /* 0xfffffffc00f08947 */ /* 0x008fea000383ffff */
[----:B------:R-:W-:Y:S05]  /*18890*/  BRA `(.L_x_2273) ;  /* 0xffffffdc008c7947 */ /* 0x000fea000383ffff */
.L_x_2154:
[----:B--2---:R2:W3:Y:S02]  /*188a0*/  SYNCS.PHASECHK.TRANS64.TRYWAIT P0, [R5+URZ], R2 ;  /* 0x00000002050075a7 */ /* 0x0044e4000800017f */
[----:B---3--:R-:W-:Y:S05]  /*188b0*/  @!P0 NANOSLEEP.SYNCS 0x989680 ;  /* 0x009896800000895d */ /* 0x008fea0003900000 */
[----:B------:R-:W3:Y:S02]  /*188c0*/  @!P0 SYNCS.PHASECHK.TRANS64 P0, [R5+URZ], R2 ;  /* 0x00000002050085a7 */ /* 0x000ee4000800007f */
[----:B---3--:R-:W-:Y:S05]  /*188d0*/  @!P0 BRA `(.L_x_2154) ;  /* 0xfffffffc00f08947 */ /* 0x008fea000383ffff */
[----:B------:R-:W-:Y:S05]  /*188e0*/  BRA `(.L_x_2274) ;  /* 0xffffffdc00907947 */ /* 0x000fea000383ffff */
.L_x_2275:
        /* <DEDUP_REMOVED lines=9> */
.L_x_2284:


//--------------------- .nv.global.init           --------------------------
	.section	.nv.global.init,"aw",@progbits
.nv.global.init:
	.type		$str$20,@object
	.size		$str$20,($str$21 - $str$20)
$str$20:
        /*0000*/ 	.byte	0x28, 0x61, 0x64, 0x64, 0x72, 0x65, 0x73, 0x73, 0x20, 0x26, 0x20, 0x6d, 0x61, 0x73, 0x6b, 0x29
        /*0010*/ 	.byte	0x20, 0x3d, 0x3d, 0x20, 0x30, 0x00
	.type		$str$21,@object
	.size		$str$21,(__unnamed_5 - $str$21)
$str$21:
        /*0016*/ 	.byte	0x2f, 0x74, 0x6d, 0x70, 0x2f, 0x6f, 0x73, 0x73, 0x5f, 0x6b, 0x65, 0x72, 0x6e, 0x65, 0x6c, 0x73
        /*0026*/ 	.byte	0x5f, 0x73, 0x72, 0x63, 0x2f, 0x66, 0x6c, 0x61, 0x73, 0x68, 0x5f, 0x61, 0x74, 0x74, 0x65, 0x6e
        /*0036*/ 	.byte	0x74, 0x69, 0x6f, 0x6e, 0x2f, 0x63, 0x73, 0x72, 0x63, 0x2f, 0x63, 0x75, 0x74, 0x6c, 0x61, 0x73
        /*0046*/ 	.byte	0x73, 0x2f, 0x69, 0x6e, 0x63, 0x6c, 0x75, 0x64, 0x65, 0x2f, 0x63, 0x75, 0x74, 0x65, 0x2f, 0x70
        /*0056*/ 	.byte	0x6f, 0x69, 0x6e, 0x74, 0x65, 0x72, 0x5f, 0x66, 0x6c, 0x61, 0x67, 0x67, 0x65, 0x64, 0x2e, 0x68
        /*0066*/ 	.byte	0x70, 0x70, 0x00
	.type		__unnamed_5,@object
	.size		__unnamed_5,(__unnamed_9 - __unnamed_5)
__unnamed_5:
        /* <DEDUP_REMOVED lines=23> */
        /*01d9*/ 	.byte	0x3a, 0x43, 0x3c, 0x30, 0x3e, 0x3e, 0x3e, 0x3e, 0x3e, 0x20, 0x26, 0x5d, 0x00
	.type		__unnamed_9,@object
	.size		__unnamed_9,(__unnamed_4 - __unnamed_9)
__unnamed_9:
        /* <DEDUP_REMOVED lines=24> */
        /*0366*/ 	.byte	0x00
	.type		__unnamed_4,@object
	.size		__unnamed_4,(__unnamed_3 - __unnamed_4)
__unnamed_4:
        /* <DEDUP_REMOVED lines=25> */
	.type		__unnamed_3,@object
	.size		__unnamed_3,(__unnamed_2 - __unnamed_3)
__unnamed_3:
        /* <DEDUP_REMOVED lines=28> */
        /*06a8*/ 	.byte	0x32, 0x3e, 0x3e, 0x3e, 0x3e, 0x3e, 0x5d, 0x00
	.type		__unnamed_2,@object
	.size		__unnamed_2,(__unnamed_7 - __unnamed_2)
__unnamed_2:
        /* <DEDUP_REMOVED lines=29> */
	.type		__unnamed_7,@object
	.size		__unnamed_7,(__unnamed_8 - __unnamed_7)
__unnamed_7:
        /* <DEDUP_REMOVED lines=28> */
        /*0a38*/ 	.byte	0x38, 0x38, 0x3e, 0x3e, 0x3e, 0x3e, 0x3e, 0x5d, 0x00
	.type		__unnamed_8,@object
	.size		__unnamed_8,(__unnamed_1 - __unnamed_8)
__unnamed_8:
        /* <DEDUP_REMOVED lines=29> */
	.type		__unnamed_1,@object
	.size		__unnamed_1,(__unnamed_6 - __unnamed_1)
__unnamed_1:
        /* <DEDUP_REMOVED lines=28> */
        /*0dca*/ 	.byte	0x32, 0x3e, 0x3e, 0x3e, 0x3e, 0x3e, 0x20, 0x26, 0x5d, 0x00
	.type		__unnamed_6,@object
	.size		__unnamed_6,(.L_5 - __unnamed_6)
__unnamed_6:
        /* <DEDUP_REMOVED lines=28> */
        /*0f94*/ 	.byte	0x38, 0x38, 0x3e, 0x3e, 0x3e, 0x3e, 0x3e, 0x20, 0x26, 0x5d, 0x00
.L_5:


//--------------------- .nv.shared._ZN7cutlass13device_kernelIN5flash11enable_sm90INS1_16FlashAttnFwdSm90INS1_25CollectiveMainloopFwdSm90ILi2EN4cute5tupleIJNS5_1CILi1EEES8_S8_EEENS6_IJNS7_ILi192EEESA_NS7_ILi64EEEEEELi64ENS_6half_tEfNS_4arch4Sm90ELb0ELb0ELb0ELb0ELb0ELb0ELb0ELb0ELb1ELb0ELb0ELb0EEENS1_21CollectiveEpilogueFwdINS6_IJSA_SB_SA_EEES9_SD_SF_Li384ELb0ELb0ELb0ELb0EEENS1_29StaticPersistentTileSchedulerILb0EEEEEEEEEvNT_6ParamsE --------------------------
	.section	.nv.shared._ZN7cutlass13device_kernelIN5flash11enable_sm90INS1_16FlashAttnFwdSm90INS1_25CollectiveMainloopFwdSm90ILi2EN4cute5tupleIJNS5_1CILi1EEES8_S8_EEENS6_IJNS7_ILi192EEESA_NS7_ILi64EEEEEELi64ENS_6half_tEfNS_4arch4Sm90ELb0ELb0ELb0ELb0ELb0ELb0ELb0ELb0ELb1ELb0ELb0ELb0EEENS1_21CollectiveEpilogueFwdINS6_IJSA_SB_SA_EEES9_SD_SF_Li384ELb0ELb0ELb0ELb0EEENS1_29StaticPersistentTileSchedulerILb0EEEEEEEEEvNT_6ParamsE,"aw",@nobits
	.sectionflags	@""
	.align	16
	.zero		1024


//--------------------- .nv.shared.reserved.0     --------------------------
	.section	.nv.shared.reserved.0,"aw",@nobits
	.weak		__nv_reservedSMEM_offset_0_alias
	.size		__nv_reservedSMEM_offset_0_alias, 0, 0
	.other		__nv_reservedSMEM_offset_0_alias,@"STO_CUDA_RESERVED_SHARED STV_DEFAULT"
__nv_reservedSMEM_offset_0_alias:
	.zero		0


//--------------------- .nv.global                --------------------------
	.section	.nv.global,"aw",@nobits
.nv.global:
	.type		_ZN65_INTERNAL_93c7e9e2_29_flash_fwd_hdim64_fp16_sm90_cu_e763cb1e_34314cute1_E,@object
	.size		_ZN65_INTERNAL_93c7e9e2_29_flash_fwd_hdim64_fp16_sm90_cu_e763cb1e_34314cute1_E,(_ZN65_INTERNAL_93c7e9e2_29_flash_fwd_hdim64_fp16_sm90_cu_e763cb1e_34314cuda3std3__45__cpo6cbeginE - _ZN65_INTERNAL_93c7e9e2_29_flash_fwd_hdim64_fp16_sm90_cu_e763cb1e_34314cute1_E)
_ZN65_INTERNAL_93c7e9e2_29_flash_fwd_hdim64_fp16_sm90_cu_e763cb1e_34314cute1_E:
	.zero		1
	.type		_ZN65_INTERNAL_93c7e9e2_29_flash_fwd_hdim64_fp16_sm90_cu_e763cb1e_34314cuda3std3__45__cpo6cbeginE,@object
	.size		_ZN65_INTERNAL_93c7e9e2_29_flash_fwd_hdim64_fp16_sm90_cu_e763cb1e_34314cuda3std3__45__cpo6cbeginE,(_ZN65_INTERNAL_93c7e9e2_29_flash_fwd_hdim64_fp16_sm90_cu_e763cb1e_34314cuda3std3__48in_placeE - _ZN65_INTERNAL_93c7e9e2_29_flash_fwd_hdim64_fp16_sm90_cu_e763cb1e_34314cuda3std3__45__cpo6cbeginE)
_ZN65_INTERNAL_93c7e9e2_29_flash_fwd_hdim64_fp16_sm90_cu_e763cb1e_34314cuda3std3__45__cpo6cbeginE:
	.zero		1
	.type		_ZN65_INTERNAL_93c7e9e2_29_flash_fwd_hdim64_fp16_sm90_cu_e763cb1e_34314cuda3std3__48in_placeE,@object
	.size		_ZN65_INTERNAL_93c7e9e2_29_flash_fwd_hdim64_fp16_sm90_cu_e763cb1e_34314cuda3std3__48in_placeE,(_ZN65_INTERNAL_93c7e9e2_29_flash_fwd_hdim64_fp16_sm90_cu_e763cb1e_34314cuda3std6ranges3__45__cpo9iter_moveE - _ZN65_INTERNAL_93c7e9e2_29_flash_fwd_hdim64_fp16_sm90_cu_e763cb1e_34314cuda3std3__48in_placeE)
_ZN65_INTERNAL_93c7e9e2_29_flash_fwd_hdim64_fp16_sm90_cu_e763cb1e_34314cuda3std3__48in_placeE:
	.zero		1
	.type		_ZN65_INTERNAL_93c7e9e2_29_flash_fwd_hdim64_fp16_sm90_cu_e763cb1e_34314cuda3std6ranges3__45__cpo9iter_moveE,@object
	.size		_ZN65_INTERNAL_93c7e9e2_29_flash_fwd_hdim64_fp16_sm90_cu_e763cb1e_34314cuda3std6ranges3__45__cpo9iter_moveE,(_ZN65_INTERNAL_93c7e9e2_29_flash_fwd_hdim64_fp16_sm90_cu_e763cb1e_34314cuda3std3__45__cpo5beginE - _ZN65_INTERNAL_93c7e9e2_29_flash_fwd_hdim64_fp16_sm90_cu_e763cb1e_34314cuda3std6ranges3__45__cpo9iter_moveE)
_ZN65_INTERNAL_93c7e9e2_29_flash_fwd_hdim64_fp16_sm90_cu_e763cb1e_34314cuda3std6ranges3__45__cpo9iter_moveE:
	.zero		1
	.type		_ZN65_INTERNAL_93c7e9e2_29_flash_fwd_hdim64_fp16_sm90_cu_e763cb1e_34314cuda3std3__45__cpo5beginE,@object
	.size		_ZN65_INTERNAL_93c7e9e2_29_flash_fwd_hdim64_fp16_sm90_cu_e763cb1e_34314cuda3std3__45__cpo5beginE,(_ZN65_INTERNAL_93c7e9e2_29_flash_fwd_hdim64_fp16_sm90_cu_e763cb1e_34314cuda3std3__467_GLOBAL__N__93c7e9e2_29_flash_fwd_hdim64_fp16_sm90_cu_e763cb1e_34316ignoreE - _ZN65_INTERNAL_93c7e9e2_29_flash_fwd_hdim64_fp16_sm90_cu_e763cb1e_34314cuda3std3__45__cpo5beginE)
_ZN65_INTERNAL_93c7e9e2_29_flash_fwd_hdim64_fp16_sm90_cu_e763cb1e_34314cuda3std3__45__cpo5beginE:
	.zero		1
	.type		_ZN65_INTERNAL_93c7e9e2_29_flash_fwd_hdim64_fp16_sm90_cu_e763cb1e_34314cuda3std3__467_GLOBAL__N__93c7e9e2_29_flash_fwd_hdim64_fp16_sm90_cu_e763cb1e_34316ignoreE,@object
	.size		_ZN65_INTERNAL_93c7e9e2_29_flash_fwd_hdim64_fp16_sm90_cu_e763cb1e_34314cuda3std3__467_GLOBAL__N__93c7e9e2_29_flash_fwd_hdim64_fp16_sm90_cu_e763cb1e_34316ignoreE,(_ZN65_INTERNAL_93c7e9e2_29_flash_fwd_hdim64_fp16_sm90_cu_e763cb1e_34314cute7productE - _ZN65_INTERNAL_93c7e9e2_29_flash_fwd_hdim64_fp16_sm90_cu_e763cb1e_34314cuda3std3__467_GLOBAL__N__93c7e9e2_29_flash_fwd_hdim64_fp16_sm90_cu_e763cb1e_34316ignoreE)
_ZN65_INTERNAL_93c7e9e2_29_flash_fwd_hdim64_fp16_sm90_cu_e763cb1e_34314cuda3std3__467_GLOBAL__N__93c7e9e2_29_flash_fwd_hdim64_fp16_sm90_cu_e763cb1e_34316ignoreE:
	.zero		1
	.type		_ZN65_INTERNAL_93c7e9e2_29_flash_fwd_hdim64_fp16_sm90_cu_e763cb1e_34314cute7productE,@object
	.size		_ZN65_INTERNAL_93c7e9e2_29_flash_fwd_hdim64_fp16_sm90_cu_e763cb1e_34314cute7productE,(_ZN65_INTERNAL_93c7e9e2_29_flash_fwd_hdim64_fp16_sm90_cu_e763cb1e_34314cuda3std3__45__cpo3endE - _ZN65_INTERNAL_93c7e9e2_29_flash_fwd_hdim64_fp16_sm90_cu_e763cb1e_34314cute7productE)
_ZN65_INTERNAL_93c7e9e2_29_flash_fwd_hdim64_fp16_sm90_cu_e763cb1e_34314cute7productE:
	.zero		1
	.type		_ZN65_INTERNAL_93c7e9e2_29_flash_fwd_hdim64_fp16_sm90_cu_e763cb1e_34314cuda3std3__45__cpo3endE,@object
	.size		_ZN65_INTERNAL_93c7e9e2_29_flash_fwd_hdim64_fp16_sm90_cu_e763cb1e_34314cuda3std3__45__cpo3endE,(_ZN65_INTERNAL_93c7e9e2_29_flash_fwd_hdim64_fp16_sm90_cu_e763cb1e_34314cuda3std3__419piecewise_constructE - _ZN65_INTERNAL_93c7e9e2_29_flash_fwd_hdim64_fp16_sm90_cu_e763cb1e_34314cuda3std3__45__cpo3endE)
_ZN65_INTERNAL_93c7e9e2_29_flash_fwd_hdim64_fp16_sm90_cu_e763cb1e_34314cuda3std3__45__cpo3endE:
	.zero		1
	.type		_ZN65_INTERNAL_93c7e9e2_29_flash_fwd_hdim64_fp16_sm90_cu_e763cb1e_34314cuda3std3__419piecewise_constructE,@object
	.size		_ZN65_INTERNAL_93c7e9e2_29_flash_fwd_hdim64_fp16_sm90_cu_e763cb1e_34314cuda3std3__419piecewise_constructE,(_ZN65_INTERNAL_93c7e9e2_29_flash_fwd_hdim64_fp16_sm90_cu_e763cb1e_34314cuda3std3__45__cpo4cendE - _ZN65_INTERNAL_93c7e9e2_29_flash_fwd_hdim64_fp16_sm90_cu_e763cb1e_34314cuda3std3__419piecewise_constructE)
_ZN65_INTERNAL_93c7e9e2_29_flash_fwd_hdim64_fp16_sm90_cu_e763cb1e_34314cuda3std3__419piecewise_constructE:
	.zero		1
	.type		_ZN65_INTERNAL_93c7e9e2_29_flash_fwd_hdim64_fp16_sm90_cu_e763cb1e_34314cuda3std3__45__cpo4cendE,@object
	.size		_ZN65_INTERNAL_93c7e9e2_29_flash_fwd_hdim64_fp16_sm90_cu_e763cb1e_34314cuda3std3__45__cpo4cendE,(_ZN65_INTERNAL_93c7e9e2_29_flash_fwd_hdim64_fp16_sm90_cu_e763cb1e_34314cuda3std6ranges3__45__cpo4swapE - _ZN65_INTERNAL_93c7e9e2_29_flash_fwd_hdim64_fp16_sm90_cu_e763cb1e_34314cuda3std3__45__cpo4cendE)
_ZN65_INTERNAL_93c7e9e2_29_flash_fwd_hdim64_fp16_sm90_cu_e763cb1e_34314cuda3std3__45__cpo4cendE:
	.zero		1
	.type		_ZN65_INTERNAL_93c7e9e2_29_flash_fwd_hdim64_fp16_sm90_cu_e763cb1e_34314cuda3std6ranges3__45__cpo4swapE,@object
	.size		_ZN65_INTERNAL_93c7e9e2_29_flash_fwd_hdim64_fp16_sm90_cu_e763cb1e_34314cuda3std6ranges3__45__cpo4swapE,(.L_16 - _ZN65_INTERNAL_93c7e9e2_29_flash_fwd_hdim64_fp16_sm90_cu_e763cb1e_34314cuda3std6ranges3__45__cpo4swapE)
_ZN65_INTERNAL_93c7e9e2_29_flash_fwd_hdim64_fp16_sm90_cu_e763cb1e_34314cuda3std6ranges3__45__cpo4swapE:
	.zero		1
.L_16:


//--------------------- .nv.shared._ZN7cutlass13device_kernelIN5flash11enable_sm90INS1_16FlashAttnFwdSm90INS1_25CollectiveMainloopFwdSm90ILi2EN4cute5tupleIJNS5_1CILi1EEES8_S8_EEENS6_IJNS7_ILi192EEESA_NS7_ILi64EEEEEELi64ENS_6half_tEfNS_4arch4Sm90ELb0ELb0ELb0ELb1ELb0ELb0ELb0ELb0ELb1ELb0ELb0ELb0EEENS1_21CollectiveEpilogueFwdINS6_IJSA_SB_SA_EEES9_SD_SF_Li384ELb1ELb0ELb0ELb0EEENS1_36VarlenDynamicPersistentTileSchedulerILi192ELi192ELi384ELi32ELb0ELb0ELb1ELb0ELb1ELb1EEEEEEEEEvNT_6ParamsE --------------------------
	.section	.nv.shared._ZN7cutlass13device_kernelIN5flash11enable_sm90INS1_16FlashAttnFwdSm90INS1_25CollectiveMainloopFwdSm90ILi2EN4cute5tupleIJNS5_1CILi1EEES8_S8_EEENS6_IJNS7_ILi192EEESA_NS7_ILi64EEEEEELi64ENS_6half_tEfNS_4arch4Sm90ELb0ELb0ELb0ELb1ELb0ELb0ELb0ELb0ELb1ELb0ELb0ELb0EEENS1_21CollectiveEpilogueFwdINS6_IJSA_SB_SA_EEES9_SD_SF_Li384ELb1ELb0ELb0ELb0EEENS1_36VarlenDynamicPersistentTileSchedulerILi192ELi192ELi384ELi32ELb0ELb0ELb1ELb0ELb1ELb1EEEEEEEEEvNT_6ParamsE,"aw",@nobits
	.sectionflags	@""
	.align	16
	.zero		1024


//--------------------- .nv.shared._ZN7cutlass13device_kernelIN5flash11enable_sm90INS1_16FlashAttnFwdSm90INS1_25CollectiveMainloopFwdSm90ILi2EN4cute5tupleIJNS5_1CILi1EEES8_S8_EEENS6_IJNS7_ILi192EEESA_NS7_ILi64EEEEEELi64ENS_6half_tEfNS_4arch4Sm90ELb0ELb0ELb0ELb1ELb0ELb1ELb0ELb0ELb1ELb0ELb0ELb0EEENS1_21CollectiveEpilogueFwdINS6_IJSA_SB_SA_EEES9_SD_SF_Li384ELb1ELb0ELb0ELb0EEENS1_36VarlenDynamicPersistentTileSchedulerILi192ELi192ELi384ELi32ELb0ELb0ELb1ELb0ELb1ELb1EEEEEEEEEvNT_6ParamsE --------------------------
	.section	.nv.shared._ZN7cutlass13device_kernelIN5flash11enable_sm90INS1_16FlashAttnFwdSm90INS1_25CollectiveMainloopFwdSm90ILi2EN4cute5tupleIJNS5_1CILi1EEES8_S8_EEENS6_IJNS7_ILi192EEESA_NS7_ILi64EEEEEELi64ENS_6half_tEfNS_4arch4Sm90ELb0ELb0ELb0ELb1ELb0ELb1ELb0ELb0ELb1ELb0ELb0ELb0EEENS1_21CollectiveEpilogueFwdINS6_IJSA_SB_SA_EEES9_SD_SF_Li384ELb1ELb0ELb0ELb0EEENS1_36VarlenDynamicPersistentTileSchedulerILi192ELi192ELi384ELi32ELb0ELb0ELb1ELb0ELb1ELb1EEEEEEEEEvNT_6ParamsE,"aw",@nobits
	.sectionflags	@""
	.align	16
	.zero		1024


//--------------------- .nv.shared._ZN7cutlass13device_kernelIN5flash11enable_sm90INS1_16FlashAttnFwdSm90INS1_25CollectiveMainloopFwdSm90ILi2EN4cute5tupleIJNS5_1CILi1EEES8_S8_EEENS6_IJNS7_ILi192EEENS7_ILi128EEENS7_ILi64EEEEEELi64ENS_6half_tEfNS_4arch4Sm90ELb0ELb1ELb0ELb0ELb0ELb0ELb0ELb1ELb1ELb0ELb0ELb0EEENS1_21CollectiveEpilogueFwdINS6_IJSA_SC_SB_EEES9_SE_SG_Li384ELb0ELb0ELb0ELb0EEENS1_30DynamicPersistentTileSchedulerILi384ELi32ELb0ELb0ELb1EEEEEEEEEvNT_6ParamsE --------------------------
	.section	.nv.shared._ZN7cutlass13device_kernelIN5flash11enable_sm90INS1_16FlashAttnFwdSm90INS1_25CollectiveMainloopFwdSm90ILi2EN4cute5tupleIJNS5_1CILi1EEES8_S8_EEENS6_IJNS7_ILi192EEENS7_ILi128EEENS7_ILi64EEEEEELi64ENS_6half_tEfNS_4arch4Sm90ELb0ELb1ELb0ELb0ELb0ELb0ELb0ELb1ELb1ELb0ELb0ELb0EEENS1_21CollectiveEpilogueFwdINS6_IJSA_SC_SB_EEES9_SE_SG_Li384ELb0ELb0ELb0ELb0EEENS1_30DynamicPersistentTileSchedulerILi384ELi32ELb0ELb0ELb1EEEEEEEEEvNT_6ParamsE,"aw",@nobits
	.sectionflags	@""
	.align	16
	.zero		1024


//--------------------- .nv.shared._ZN7cutlass13device_kernelIN5flash11enable_sm90INS1_16FlashAttnFwdSm90INS1_25CollectiveMainloopFwdSm90ILi2EN4cute5tupleIJNS5_1CILi1EEES8_S8_EEENS6_IJNS7_ILi192EEENS7_ILi128EEENS7_ILi64EEEEEELi64ENS_6half_tEfNS_4arch4Sm90ELb0ELb1ELb0ELb1ELb0ELb0ELb0ELb1ELb1ELb0ELb0ELb0EEENS1_21CollectiveEpilogueFwdINS6_IJSA_SC_SB_EEES9_SE_SG_Li384ELb1ELb0ELb0ELb0EEENS1_36VarlenDynamicPersistentTileSchedulerILi192ELi128ELi384ELi32ELb0ELb0ELb1ELb1ELb0ELb1EEEEEEEEEvNT_6ParamsE --------------------------
	.section	.nv.shared._ZN7cutlass13device_kernelIN5flash11enable_sm90INS1_16FlashAttnFwdSm90INS1_25CollectiveMainloopFwdSm90ILi2EN4cute5tupleIJNS5_1CILi1EEES8_S8_EEENS6_IJNS7_ILi192EEENS7_ILi128EEENS7_ILi64EEEEEELi64ENS_6half_tEfNS_4arch4Sm90ELb0ELb1ELb0ELb1ELb0ELb0ELb0ELb1ELb1ELb0ELb0ELb0EEENS1_21CollectiveEpilogueFwdINS6_IJSA_SC_SB_EEES9_SE_SG_Li384ELb1ELb0ELb0ELb0EEENS1_36VarlenDynamicPersistentTileSchedulerILi192ELi128ELi384ELi32ELb0ELb0ELb1ELb1ELb0ELb1EEEEEEEEEvNT_6ParamsE,"aw",@nobits
	.sectionflags	@""
	.align	16
	.zero		1024


//--------------------- .nv.shared._ZN7cutlass13device_kernelIN5flash11enable_sm90INS1_16FlashAttnFwdSm90INS1_25CollectiveMainloopFwdSm90ILi2EN4cute5tupleIJNS5_1CILi1EEES8_S8_EEENS6_IJNS7_ILi192EEENS7_ILi128EEENS7_ILi64EEEEEELi64ENS_6half_tEfNS_4arch4Sm90ELb0ELb1ELb0ELb1ELb0ELb1ELb0ELb1ELb1ELb0ELb0ELb0EEENS1_21CollectiveEpilogueFwdINS6_IJSA_SC_SB_EEES9_SE_SG_Li384ELb1ELb0ELb0ELb0EEENS1_36VarlenDynamicPersistentTileSchedulerILi192ELi128ELi384ELi32ELb0ELb0ELb1ELb1ELb0ELb1EEEEEEEEEvNT_6ParamsE --------------------------
	.section	.nv.shared._ZN7cutlass13device_kernelIN5flash11enable_sm90INS1_16FlashAttnFwdSm90INS1_25CollectiveMainloopFwdSm90ILi2EN4cute5tupleIJNS5_1CILi1EEES8_S8_EEENS6_IJNS7_ILi192EEENS7_ILi128EEENS7_ILi64EEEEEELi64ENS_6half_tEfNS_4arch4Sm90ELb0ELb1ELb0ELb1ELb0ELb1ELb0ELb1ELb1ELb0ELb0ELb0EEENS1_21CollectiveEpilogueFwdINS6_IJSA_SC_SB_EEES9_SE_SG_Li384ELb1ELb0ELb0ELb0EEENS1_36VarlenDynamicPersistentTileSchedulerILi192ELi128ELi384ELi32ELb0ELb0ELb1ELb1ELb0ELb1EEEEEEEEEvNT_6ParamsE,"aw",@nobits
	.sectionflags	@""
	.align	16
	.zero		1024


//--------------------- .nv.shared._ZN7cutlass13device_kernelIN5flash11enable_sm90INS1_16FlashAttnFwdSm90INS1_25CollectiveMainloopFwdSm90ILi2EN4cute5tupleIJNS5_1CILi1EEES8_S8_EEENS6_IJNS7_ILi192EEENS7_ILi128EEENS7_ILi64EEEEEELi64ENS_6half_tEfNS_4arch4Sm90ELb1ELb0ELb0ELb0ELb0ELb0ELb0ELb1ELb1ELb0ELb0ELb0EEENS1_21CollectiveEpilogueFwdINS6_IJSA_SC_SB_EEES9_SE_SG_Li384ELb0ELb0ELb0ELb0EEENS1_30DynamicPersistentTileSchedulerILi384ELi32ELb0ELb0ELb1EEEEEEEEEvNT_6ParamsE --------------------------
	.section	.nv.shared._ZN7cutlass13device_kernelIN5flash11enable_sm90INS1_16FlashAttnFwdSm90INS1_25CollectiveMainloopFwdSm90ILi2EN4cute5tupleIJNS5_1CILi1EEES8_S8_EEENS6_IJNS7_ILi192EEENS7_ILi128EEENS7_ILi64EEEEEELi64ENS_6half_tEfNS_4arch4Sm90ELb1ELb0ELb0ELb0ELb0ELb0ELb0ELb1ELb1ELb0ELb0ELb0EEENS1_21CollectiveEpilogueFwdINS6_IJSA_SC_SB_EEES9_SE_SG_Li384ELb0ELb0ELb0ELb0EEENS1_30DynamicPersistentTileSchedulerILi384ELi32ELb0ELb0ELb1EEEEEEEEEvNT_6ParamsE,"aw",@nobits
	.sectionflags	@""
	.align	16
	.zero		1024


//--------------------- .nv.shared._ZN7cutlass13device_kernelIN5flash11enable_sm90INS1_16FlashAttnFwdSm90INS1_25CollectiveMainloopFwdSm90ILi2EN4cute5tupleIJNS5_1CILi1EEES8_S8_EEENS6_IJNS7_ILi192EEENS7_ILi128EEENS7_ILi64EEEEEELi64ENS_6half_tEfNS_4arch4Sm90ELb1ELb0ELb0ELb1ELb0ELb0ELb0ELb1ELb1ELb0ELb0ELb0EEENS1_21CollectiveEpilogueFwdINS6_IJSA_SC_SB_EEES9_SE_SG_Li384ELb1ELb0ELb0ELb0EEENS1_36VarlenDynamicPersistentTileSchedulerILi192ELi128ELi384ELi32ELb0ELb0ELb1ELb1ELb1ELb1EEEEEEEEEvNT_6ParamsE --------------------------
	.section	.nv.shared._ZN7cutlass13device_kernelIN5flash11enable_sm90INS1_16FlashAttnFwdSm90INS1_25CollectiveMainloopFwdSm90ILi2EN4cute5tupleIJNS5_1CILi1EEES8_S8_EEENS6_IJNS7_ILi192EEENS7_ILi128EEENS7_ILi64EEEEEELi64ENS_6half_tEfNS_4arch4Sm90ELb1ELb0ELb0ELb1ELb0ELb0ELb0ELb1ELb1ELb0ELb0ELb0EEENS1_21CollectiveEpilogueFwdINS6_IJSA_SC_SB_EEES9_SE_SG_Li384ELb1ELb0ELb0ELb0EEENS1_36VarlenDynamicPersistentTileSchedulerILi192ELi128ELi384ELi32ELb0ELb0ELb1ELb1ELb1ELb1EEEEEEEEEvNT_6ParamsE,"aw",@nobits
	.sectionflags	@""
	.align	16
	.zero		1024


//--------------------- .nv.shared._ZN7cutlass13device_kernelIN5flash11enable_sm90INS1_16FlashAttnFwdSm90INS1_25CollectiveMainloopFwdSm90ILi2EN4cute5tupleIJNS5_1CILi1EEES8_S8_EEENS6_IJNS7_ILi192EEENS7_ILi128EEENS7_ILi64EEEEEELi64ENS_6half_tEfNS_4arch4Sm90ELb1ELb0ELb0ELb1ELb0ELb1ELb0ELb1ELb1ELb0ELb0ELb0EEENS1_21CollectiveEpilogueFwdINS6_IJSA_SC_SB_EEES9_SE_SG_Li384ELb1ELb0ELb0ELb0EEENS1_36VarlenDynamicPersistentTileSchedulerILi192ELi128ELi384ELi32ELb0ELb0ELb1ELb1ELb1ELb1EEEEEEEEEvNT_6ParamsE --------------------------
	.section	.nv.shared._ZN7cutlass13device_kernelIN5flash11enable_sm90INS1_16FlashAttnFwdSm90INS1_25CollectiveMainloopFwdSm90ILi2EN4cute5tupleIJNS5_1CILi1EEES8_S8_EEENS6_IJNS7_ILi192EEENS7_ILi128EEENS7_ILi64EEEEEELi64ENS_6half_tEfNS_4arch4Sm90ELb1ELb0ELb0ELb1ELb0ELb1ELb0ELb1ELb1ELb0ELb0ELb0EEENS1_21CollectiveEpilogueFwdINS6_IJSA_SC_SB_EEES9_SE_SG_Li384ELb1ELb0ELb0ELb0EEENS1_36VarlenDynamicPersistentTileSchedulerILi192ELi128ELi384ELi32ELb0ELb0ELb1ELb1ELb1ELb1EEEEEEEEEvNT_6ParamsE,"aw",@nobits
	.sectionflags	@""
	.align	16
	.zero		1024


//--------------------- .nv.constant0._ZN7cutlass13device_kernelIN5flash11enable_sm90INS1_16FlashAttnFwdSm90INS1_25CollectiveMainloopFwdSm90ILi2EN4cute5tupleIJNS5_1CILi1EEES8_S8_EEENS6_IJNS7_ILi192EEESA_NS7_ILi64EEEEEELi64ENS_6half_tEfNS_4arch4Sm90ELb0ELb0ELb0ELb0ELb0ELb0ELb0ELb0ELb1ELb0ELb0ELb0EEENS1_21CollectiveEpilogueFwdINS6_IJSA_SB_SA_EEES9_SD_SF_Li384ELb0ELb0ELb0ELb0EEENS1_29StaticPersistentTileSchedulerILb0EEEEEEEEEvNT_6ParamsE --------------------------
	.section	.nv.constant0._ZN7cutlass13device_kernelIN5flash11enable_sm90INS1_16FlashAttnFwdSm90INS1_25CollectiveMainloopFwdSm90ILi2EN4cute5tupleIJNS5_1CILi1EEES8_S8_EEENS6_IJNS7_ILi192EEESA_NS7_ILi64EEEEEELi64ENS_6half_tEfNS_4arch4Sm90ELb0ELb0ELb0ELb0ELb0ELb0ELb0ELb0ELb1ELb0ELb0ELb0EEENS1_21CollectiveEpilogueFwdINS6_IJSA_SB_SA_EEES9_SD_SF_Li384ELb0ELb0ELb0ELb0EEENS1_29StaticPersistentTileSchedulerILb0EEEEEEEEEvNT_6ParamsE,"a",@progbits
	.sectionflags	@""
	.align	4
.nv.constant0._ZN7cutlass13device_kernelIN5flash11enable_sm90INS1_16FlashAttnFwdSm90INS1_25CollectiveMainloopFwdSm90ILi2EN4cute5tupleIJNS5_1CILi1EEES8_S8_EEENS6_IJNS7_ILi192EEESA_NS7_ILi64EEEEEELi64ENS_6half_tEfNS_4arch4Sm90ELb0ELb0ELb0ELb0ELb0ELb0ELb0ELb0ELb1ELb0ELb0ELb0EEENS1_21CollectiveEpilogueFwdINS6_IJSA_SB_SA_EEES9_SD_SF_Li384ELb0ELb0ELb0ELb0EEENS1_29StaticPersistentTileSchedulerILb0EEEEEEEEEvNT_6ParamsE:
	.zero		3584


//--------------------- .nv.constant0._ZN7cutlass13device_kernelIN5flash11enable_sm90INS1_16FlashAttnFwdSm90INS1_25CollectiveMainloopFwdSm90ILi2EN4cute5tupleIJNS5_1CILi1EEES8_S8_EEENS6_IJNS7_ILi192EEESA_NS7_ILi64EEEEEELi64ENS_6half_tEfNS_4arch4Sm90ELb0ELb0ELb0ELb1ELb0ELb0ELb0ELb0ELb1ELb0ELb0ELb0EEENS1_21CollectiveEpilogueFwdINS6_IJSA_SB_SA_EEES9_SD_SF_Li384ELb1ELb0ELb0ELb0EEENS1_36VarlenDynamicPersistentTileSchedulerILi192ELi192ELi384ELi32ELb0ELb0ELb1ELb0ELb1ELb1EEEEEEEEEvNT_6ParamsE --------------------------
	.section	.nv.constant0._ZN7cutlass13device_kernelIN5flash11enable_sm90INS1_16FlashAttnFwdSm90INS1_25CollectiveMainloopFwdSm90ILi2EN4cute5tupleIJNS5_1CILi1EEES8_S8_EEENS6_IJNS7_ILi192EEESA_NS7_ILi64EEEEEELi64ENS_6half_tEfNS_4arch4Sm90ELb0ELb0ELb0ELb1ELb0ELb0ELb0ELb0ELb1ELb0ELb0ELb0EEENS1_21CollectiveEpilogueFwdINS6_IJSA_SB_SA_EEES9_SD_SF_Li384ELb1ELb0ELb0ELb0EEENS1_36VarlenDynamicPersistentTileSchedulerILi192ELi192ELi384ELi32ELb0ELb0ELb1ELb0ELb1ELb1EEEEEEEEEvNT_6ParamsE,"a",@progbits
	.sectionflags	@""
	.align	4
.nv.constant0._ZN7cutlass13device_kernelIN5flash11enable_sm90INS1_16FlashAttnFwdSm90INS1_25CollectiveMainloopFwdSm90ILi2EN4cute5tupleIJNS5_1CILi1EEES8_S8_EEENS6_IJNS7_ILi192EEESA_NS7_ILi64EEEEEELi64ENS_6half_tEfNS_4arch4Sm90ELb0ELb0ELb0ELb1ELb0ELb0ELb0ELb0ELb1ELb0ELb0ELb0EEENS1_21CollectiveEpilogueFwdINS6_IJSA_SB_SA_EEES9_SD_SF_Li384ELb1ELb0ELb0ELb0EEENS1_36VarlenDynamicPersistentTileSchedulerILi192ELi192ELi384ELi32ELb0ELb0ELb1ELb0ELb1ELb1EEEEEEEEEvNT_6ParamsE:
	.zero		3200


//--------------------- .nv.constant0._ZN7cutlass13device_kernelIN5flash11enable_sm90INS1_16FlashAttnFwdSm90INS1_25CollectiveMainloopFwdSm90ILi2EN4cute5tupleIJNS5_1CILi1EEES8_S8_EEENS6_IJNS7_ILi192EEESA_NS7_ILi64EEEEEELi64ENS_6half_tEfNS_4arch4Sm90ELb0ELb0ELb0ELb1ELb0ELb1ELb0ELb0ELb1ELb0ELb0ELb0EEENS1_21CollectiveEpilogueFwdINS6_IJSA_SB_SA_EEES9_SD_SF_Li384ELb1ELb0ELb0ELb0EEENS1_36VarlenDynamicPersistentTileSchedulerILi192ELi192ELi384ELi32ELb0ELb0ELb1ELb0ELb1ELb1EEEEEEEEEvNT_6ParamsE --------------------------
	.section	.nv.constant0._ZN7cutlass13device_kernelIN5flash11enable_sm90INS1_16FlashAttnFwdSm90INS1_25CollectiveMainloopFwdSm90ILi2EN4cute5tupleIJNS5_1CILi1EEES8_S8_EEENS6_IJNS7_ILi192EEESA_NS7_ILi64EEEEEELi64ENS_6half_tEfNS_4arch4Sm90ELb0ELb0ELb0ELb1ELb0ELb1ELb0ELb0ELb1ELb0ELb0ELb0EEENS1_21CollectiveEpilogueFwdINS6_IJSA_SB_SA_EEES9_SD_SF_Li384ELb1ELb0ELb0ELb0EEENS1_36VarlenDynamicPersistentTileSchedulerILi192ELi192ELi384ELi32ELb0ELb0ELb1ELb0ELb1ELb1EEEEEEEEEvNT_6ParamsE,"a",@progbits
	.sectionflags	@""
	.align	4
.nv.constant0._ZN7cutlass13device_kernelIN5flash11enable_sm90INS1_16FlashAttnFwdSm90INS1_25CollectiveMainloopFwdSm90ILi2EN4cute5tupleIJNS5_1CILi1EEES8_S8_EEENS6_IJNS7_ILi192EEESA_NS7_ILi64EEEEEELi64ENS_6half_tEfNS_4arch4Sm90ELb0ELb0ELb0ELb1ELb0ELb1ELb0ELb0ELb1ELb0ELb0ELb0EEENS1_21CollectiveEpilogueFwdINS6_IJSA_SB_SA_EEES9_SD_SF_Li384ELb1ELb0ELb0ELb0EEENS1_36VarlenDynamicPersistentTileSchedulerILi192ELi192ELi384ELi32ELb0ELb0ELb1ELb0ELb1ELb1EEEEEEEEEvNT_6ParamsE:
	.zero		3200


//--------------------- .nv.constant0._ZN7cutlass13device_kernelIN5flash11enable_sm90INS1_16FlashAttnFwdSm90INS1_25CollectiveMainloopFwdSm90ILi2EN4cute5tupleIJNS5_1CILi1EEES8_S8_EEENS6_IJNS7_ILi192EEENS7_ILi128EEENS7_ILi64EEEEEELi64ENS_6half_tEfNS_4arch4Sm90ELb0ELb1ELb0ELb0ELb0ELb0ELb0ELb1ELb1ELb0ELb0ELb0EEENS1_21CollectiveEpilogueFwdINS6_IJSA_SC_SB_EEES9_SE_SG_Li384ELb0ELb0ELb0ELb0EEENS1_30DynamicPersistentTileSchedulerILi384ELi32ELb0ELb0ELb1EEEEEEEEEvNT_6ParamsE --------------------------
	.section	.nv.constant0._ZN7cutlass13device_kernelIN5flash11enable_sm90INS1_16FlashAttnFwdSm90INS1_25CollectiveMainloopFwdSm90ILi2EN4cute5tupleIJNS5_1CILi1EEES8_S8_EEENS6_IJNS7_ILi192EEENS7_ILi128EEENS7_ILi64EEEEEELi64ENS_6half_tEfNS_4arch4Sm90ELb0ELb1ELb0ELb0ELb0ELb0ELb0ELb1ELb1ELb0ELb0ELb0EEENS1_21CollectiveEpilogueFwdINS6_IJSA_SC_SB_EEES9_SE_SG_Li384ELb0ELb0ELb0ELb0EEENS1_30DynamicPersistentTileSchedulerILi384ELi32ELb0ELb0ELb1EEEEEEEEEvNT_6ParamsE,"a",@progbits
	.sectionflags	@""
	.align	4
.nv.constant0._ZN7cutlass13device_kernelIN5flash11enable_sm90INS1_16FlashAttnFwdSm90INS1_25CollectiveMainloopFwdSm90ILi2EN4cute5tupleIJNS5_1CILi1EEES8_S8_EEENS6_IJNS7_ILi192EEENS7_ILi128EEENS7_ILi64EEEEEELi64ENS_6half_tEfNS_4arch4Sm90ELb0ELb1ELb0ELb0ELb0ELb0ELb0ELb1ELb1ELb0ELb0ELb0EEENS1_21CollectiveEpilogueFwdINS6_IJSA_SC_SB_EEES9_SE_SG_Li384ELb0ELb0ELb0ELb0EEENS1_30DynamicPersistentTileSchedulerILi384ELi32ELb0ELb0ELb1EEEEEEEEEvNT_6ParamsE:
	.zero		3584


//--------------------- .nv.constant0._ZN7cutlass13device_kernelIN5flash11enable_sm90INS1_16FlashAttnFwdSm90INS1_25CollectiveMainloopFwdSm90ILi2EN4cute5tupleIJNS5_1CILi1EEES8_S8_EEENS6_IJNS7_ILi192EEENS7_ILi128EEENS7_ILi64EEEEEELi64ENS_6half_tEfNS_4arch4Sm90ELb0ELb1ELb0ELb1ELb0ELb0ELb0ELb1ELb1ELb0ELb0ELb0EEENS1_21CollectiveEpilogueFwdINS6_IJSA_SC_SB_EEES9_SE_SG_Li384ELb1ELb0ELb0ELb0EEENS1_36VarlenDynamicPersistentTileSchedulerILi192ELi128ELi384ELi32ELb0ELb0ELb1ELb1ELb0ELb1EEEEEEEEEvNT_6ParamsE --------------------------
	.section	.nv.constant0._ZN7cutlass13device_kernelIN5flash11enable_sm90INS1_16FlashAttnFwdSm90INS1_25CollectiveMainloopFwdSm90ILi2EN4cute5tupleIJNS5_1CILi1EEES8_S8_EEENS6_IJNS7_ILi192EEENS7_ILi128EEENS7_ILi64EEEEEELi64ENS_6half_tEfNS_4arch4Sm90ELb0ELb1ELb0ELb1ELb0ELb0ELb0ELb1ELb1ELb0ELb0ELb0EEENS1_21CollectiveEpilogueFwdINS6_IJSA_SC_SB_EEES9_SE_SG_Li384ELb1ELb0ELb0ELb0EEENS1_36VarlenDynamicPersistentTileSchedulerILi192ELi128ELi384ELi32ELb0ELb0ELb1ELb1ELb0ELb1EEEEEEEEEvNT_6ParamsE,"a",@progbits
	.sectionflags	@""
	.align	4
.nv.constant0._ZN7cutlass13device_kernelIN5flash11enable_sm90INS1_16FlashAttnFwdSm90INS1_25CollectiveMainloopFwdSm90ILi2EN4cute5tupleIJNS5_1CILi1EEES8_S8_EEENS6_IJNS7_ILi192EEENS7_ILi128EEENS7_ILi64EEEEEELi64ENS_6half_tEfNS_4arch4Sm90ELb0ELb1ELb0ELb1ELb0ELb0ELb0ELb1ELb1ELb0ELb0ELb0EEENS1_21CollectiveEpilogueFwdINS6_IJSA_SC_SB_EEES9_SE_SG_Li384ELb1ELb0ELb0ELb0EEENS1_36VarlenDynamicPersistentTileSchedulerILi192ELi128ELi384ELi32ELb0ELb0ELb1ELb1ELb0ELb1EEEEEEEEEvNT_6ParamsE:
	.zero		3200


//--------------------- .nv.constant0._ZN7cutlass13device_kernelIN5flash11enable_sm90INS1_16FlashAttnFwdSm90INS1_25CollectiveMainloopFwdSm90ILi2EN4cute5tupleIJNS5_1CILi1EEES8_S8_EEENS6_IJNS7_ILi192EEENS7_ILi128EEENS7_ILi64EEEEEELi64ENS_6half_tEfNS_4arch4Sm90ELb0ELb1ELb0ELb1ELb0ELb1ELb0ELb1ELb1ELb0ELb0ELb0EEENS1_21CollectiveEpilogueFwdINS6_IJSA_SC_SB_EEES9_SE_SG_Li384ELb1ELb0ELb0ELb0EEENS1_36VarlenDynamicPersistentTileSchedulerILi192ELi128ELi384ELi32ELb0ELb0ELb1ELb1ELb0ELb1EEEEEEEEEvNT_6ParamsE --------------------------
	.section	.nv.constant0._ZN7cutlass13device_kernelIN5flash11enable_sm90INS1_16FlashAttnFwdSm90INS1_25CollectiveMainloopFwdSm90ILi2EN4cute5tupleIJNS5_1CILi1EEES8_S8_EEENS6_IJNS7_ILi192EEENS7_ILi128EEENS7_ILi64EEEEEELi64ENS_6half_tEfNS_4arch4Sm90ELb0ELb1ELb0ELb1ELb0ELb1ELb0ELb1ELb1ELb0ELb0ELb0EEENS1_21CollectiveEpilogueFwdINS6_IJSA_SC_SB_EEES9_SE_SG_Li384ELb1ELb0ELb0ELb0EEENS1_36VarlenDynamicPersistentTileSchedulerILi192ELi128ELi384ELi32ELb0ELb0ELb1ELb1ELb0ELb1EEEEEEEEEvNT_6ParamsE,"a",@progbits
	.sectionflags	@""
	.align	4
.nv.constant0._ZN7cutlass13device_kernelIN5flash11enable_sm90INS1_16FlashAttnFwdSm90INS1_25CollectiveMainloopFwdSm90ILi2EN4cute5tupleIJNS5_1CILi1EEES8_S8_EEENS6_IJNS7_ILi192EEENS7_ILi128EEENS7_ILi64EEEEEELi64ENS_6half_tEfNS_4arch4Sm90ELb0ELb1ELb0ELb1ELb0ELb1ELb0ELb1ELb1ELb0ELb0ELb0EEENS1_21CollectiveEpilogueFwdINS6_IJSA_SC_SB_EEES9_SE_SG_Li384ELb1ELb0ELb0ELb0EEENS1_36VarlenDynamicPersistentTileSchedulerILi192ELi128ELi384ELi32ELb0ELb0ELb1ELb1ELb0ELb1EEEEEEEEEvNT_6ParamsE:
	.zero		3200


//--------------------- .nv.constant0._ZN7cutlass13device_kernelIN5flash11enable_sm90INS1_16FlashAttnFwdSm90INS1_25CollectiveMainloopFwdSm90ILi2EN4cute5tupleIJNS5_1CILi1EEES8_S8_EEENS6_IJNS7_ILi192EEENS7_ILi128EEENS7_ILi64EEEEEELi64ENS_6half_tEfNS_4arch4Sm90ELb1ELb0ELb0ELb0ELb0ELb0ELb0ELb1ELb1ELb0ELb0ELb0EEENS1_21CollectiveEpilogueFwdINS6_IJSA_SC_SB_EEES9_SE_SG_Li384ELb0ELb0ELb0ELb0EEENS1_30DynamicPersistentTileSchedulerILi384ELi32ELb0ELb0ELb1EEEEEEEEEvNT_6ParamsE --------------------------
	.section	.nv.constant0._ZN7cutlass13device_kernelIN5flash11enable_sm90INS1_16FlashAttnFwdSm90INS1_25CollectiveMainloopFwdSm90ILi2EN4cute5tupleIJNS5_1CILi1EEES8_S8_EEENS6_IJNS7_ILi192EEENS7_ILi128EEENS7_ILi64EEEEEELi64ENS_6half_tEfNS_4arch4Sm90ELb1ELb0ELb0ELb0ELb0ELb0ELb0ELb1ELb1ELb0ELb0ELb0EEENS1_21CollectiveEpilogueFwdINS6_IJSA_SC_SB_EEES9_SE_SG_Li384ELb0ELb0ELb0ELb0EEENS1_30DynamicPersistentTileSchedulerILi384ELi32ELb0ELb0ELb1EEEEEEEEEvNT_6ParamsE,"a",@progbits
	.sectionflags	@""
	.align	4
.nv.constant0._ZN7cutlass13device_kernelIN5flash11enable_sm90INS1_16FlashAttnFwdSm90INS1_25CollectiveMainloopFwdSm90ILi2EN4cute5tupleIJNS5_1CILi1EEES8_S8_EEENS6_IJNS7_ILi192EEENS7_ILi128EEENS7_ILi64EEEEEELi64ENS_6half_tEfNS_4arch4Sm90ELb1ELb0ELb0ELb0ELb0ELb0ELb0ELb1ELb1ELb0ELb0ELb0EEENS1_21CollectiveEpilogueFwdINS6_IJSA_SC_SB_EEES9_SE_SG_Li384ELb0ELb0ELb0ELb0EEENS1_30DynamicPersistentTileSchedulerILi384ELi32ELb0ELb0ELb1EEEEEEEEEvNT_6ParamsE:
	.zero		3584


//--------------------- .nv.constant0._ZN7cutlass13device_kernelIN5flash11enable_sm90INS1_16FlashAttnFwdSm90INS1_25CollectiveMainloopFwdSm90ILi2EN4cute5tupleIJNS5_1CILi1EEES8_S8_EEENS6_IJNS7_ILi192EEENS7_ILi128EEENS7_ILi64EEEEEELi64ENS_6half_tEfNS_4arch4Sm90ELb1ELb0ELb0ELb1ELb0ELb0ELb0ELb1ELb1ELb0ELb0ELb0EEENS1_21CollectiveEpilogueFwdINS6_IJSA_SC_SB_EEES9_SE_SG_Li384ELb1ELb0ELb0ELb0EEENS1_36VarlenDynamicPersistentTileSchedulerILi192ELi128ELi384ELi32ELb0ELb0ELb1ELb1ELb1ELb1EEEEEEEEEvNT_6ParamsE --------------------------
	.section	.nv.constant0._ZN7cutlass13device_kernelIN5flash11enable_sm90INS1_16FlashAttnFwdSm90INS1_25CollectiveMainloopFwdSm90ILi2EN4cute5tupleIJNS5_1CILi1EEES8_S8_EEENS6_IJNS7_ILi192EEENS7_ILi128EEENS7_ILi64EEEEEELi64ENS_6half_tEfNS_4arch4Sm90ELb1ELb0ELb0ELb1ELb0ELb0ELb0ELb1ELb1ELb0ELb0ELb0EEENS1_21CollectiveEpilogueFwdINS6_IJSA_SC_SB_EEES9_SE_SG_Li384ELb1ELb0ELb0ELb0EEENS1_36VarlenDynamicPersistentTileSchedulerILi192ELi128ELi384ELi32ELb0ELb0ELb1ELb1ELb1ELb1EEEEEEEEEvNT_6ParamsE,"a",@progbits
	.sectionflags	@""
	.align	4
.nv.constant0._ZN7cutlass13device_kernelIN5flash11enable_sm90INS1_16FlashAttnFwdSm90INS1_25CollectiveMainloopFwdSm90ILi2EN4cute5tupleIJNS5_1CILi1EEES8_S8_EEENS6_IJNS7_ILi192EEENS7_ILi128EEENS7_ILi64EEEEEELi64ENS_6half_tEfNS_4arch4Sm90ELb1ELb0ELb0ELb1ELb0ELb0ELb0ELb1ELb1ELb0ELb0ELb0EEENS1_21CollectiveEpilogueFwdINS6_IJSA_SC_SB_EEES9_SE_SG_Li384ELb1ELb0ELb0ELb0EEENS1_36VarlenDynamicPersistentTileSchedulerILi192ELi128ELi384ELi32ELb0ELb0ELb1ELb1ELb1ELb1EEEEEEEEEvNT_6ParamsE:
	.zero		3200


//--------------------- .nv.constant0._ZN7cutlass13device_kernelIN5flash11enable_sm90INS1_16FlashAttnFwdSm90INS1_25CollectiveMainloopFwdSm90ILi2EN4cute5tupleIJNS5_1CILi1EEES8_S8_EEENS6_IJNS7_ILi192EEENS7_ILi128EEENS7_ILi64EEEEEELi64ENS_6half_tEfNS_4arch4Sm90ELb1ELb0ELb0ELb1ELb0ELb1ELb0ELb1ELb1ELb0ELb0ELb0EEENS1_21CollectiveEpilogueFwdINS6_IJSA_SC_SB_EEES9_SE_SG_Li384ELb1ELb0ELb0ELb0EEENS1_36VarlenDynamicPersistentTileSchedulerILi192ELi128ELi384ELi32ELb0ELb0ELb1ELb1ELb1ELb1EEEEEEEEEvNT_6ParamsE --------------------------
	.section	.nv.constant0._ZN7cutlass13device_kernelIN5flash11enable_sm90INS1_16FlashAttnFwdSm90INS1_25CollectiveMainloopFwdSm90ILi2EN4cute5tupleIJNS5_1CILi1EEES8_S8_EEENS6_IJNS7_ILi192EEENS7_ILi128EEENS7_ILi64EEEEEELi64ENS_6half_tEfNS_4arch4Sm90ELb1ELb0ELb0ELb1ELb0ELb1ELb0ELb1ELb1ELb0ELb0ELb0EEENS1_21CollectiveEpilogueFwdINS6_IJSA_SC_SB_EEES9_SE_SG_Li384ELb1ELb0ELb0ELb0EEENS1_36VarlenDynamicPersistentTileSchedulerILi192ELi128ELi384ELi32ELb0ELb0ELb1ELb1ELb1ELb1EEEEEEEEEvNT_6ParamsE,"a",@progbits
	.sectionflags	@""
	.align	4
.nv.constant0._ZN7cutlass13device_kernelIN5flash11enable_sm90INS1_16FlashAttnFwdSm90INS1_25CollectiveMainloopFwdSm90ILi2EN4cute5tupleIJNS5_1CILi1EEES8_S8_EEENS6_IJNS7_ILi192EEENS7_ILi128EEENS7_ILi64EEEEEELi64ENS_6half_tEfNS_4arch4Sm90ELb1ELb0ELb0ELb1ELb0ELb1ELb0ELb1ELb1ELb0ELb0ELb0EEENS1_21CollectiveEpilogueFwdINS6_IJSA_SC_SB_EEES9_SE_SG_Li384ELb1ELb0ELb0ELb0EEENS1_36VarlenDynamicPersistentTileSchedulerILi192ELi128ELi384ELi32ELb0ELb0ELb1ELb1ELb1ELb1EEEEEEEEEvNT_6ParamsE:
	.zero		3200


//--------------------- SYMBOLS --------------------------

	.type		.nv.reservedSmem.offset0,@object
	.size		.nv.reservedSmem.offset0,0x4
	.type		__assertfail,@function
